def matmul_kernel(
    a_ptr,
    b_ptr,
    c_ptr,
    M,
    N,
    K,
    stride_am,
    stride_ak,
    stride_bk,
    stride_bn,
    stride_cm,
    stride_cn,
    BLOCK_M: tl.constexpr,
    BLOCK_N: tl.constexpr,
    BLOCK_K: tl.constexpr,
    GROUP_M: tl.constexpr,
):
    pid = tl.program_id(axis=0)
    num_pid_m = tl.cdiv(M, BLOCK_M)
    num_pid_n = tl.cdiv(N, BLOCK_N)
    num_pid_in_group = GROUP_M * num_pid_n
    group_id = pid // num_pid_in_group
    first_pid_m = group_id * GROUP_M
    group_size_m = min(num_pid_m - first_pid_m, GROUP_M)
    pid_m = first_pid_m + ((pid % num_pid_in_group) % group_size_m)
    pid_n = (pid % num_pid_in_group) // group_size_m

    offs_am = (pid_m * BLOCK_M + tl.arange(0, BLOCK_M)) % M
    offs_bn = (pid_n * BLOCK_N + tl.arange(0, BLOCK_N)) % N
    offs_k = tl.arange(0, BLOCK_K)
    a_ptrs = a_ptr + offs_am[:, None] * stride_am + offs_k[None, :] * stride_ak
    b_ptrs = b_ptr + offs_k[:, None] * stride_bk + offs_bn[None, :] * stride_bn

    acc = tl.zeros((BLOCK_M, BLOCK_N), dtype=tl.float32)
    for kk in range(0, tl.cdiv(K, BLOCK_K)):
        a = tl.load(a_ptrs, mask=offs_k[None, :] < K - kk * BLOCK_K, other=0.0)
        b = tl.load(b_ptrs, mask=offs_k[:, None] < K - kk * BLOCK_K, other=0.0)
        acc = tl.dot(a, b, acc)
        a_ptrs += BLOCK_K * stride_ak
        b_ptrs += BLOCK_K * stride_bk

    c = acc.to(c_ptr.dtype.element_ty)
    offs_cm = pid_m * BLOCK_M + tl.arange(0, BLOCK_M)
    offs_cn = pid_n * BLOCK_N + tl.arange(0, BLOCK_N)
    c_ptrs = c_ptr + offs_cm[:, None] * stride_cm + offs_cn[None, :] * stride_cn
    mask = (offs_cm[:, None] < M) & (offs_cn[None, :] < N)
    tl.store(c_ptrs, c, mask=mask)

# config = {"BLOCK_K": 128, "BLOCK_M": 64, "BLOCK_N": 64, "GROUP_M": 8, "arch": "sm_100", "dtype": "fp8e5m2", "num_ctas": 1, "num_stages": 3, "num_warps": 2}
# arch = sm_100


// ===== COMPILED SASS (sm_100a) =====

	.target	sm_100a

	.elftype	@"ET_EXEC"


//--------------------- .note.nv.tkinfo           --------------------------
	.section	.note.nv.tkinfo,"",@"SHT_NOTE"
	.sectionflags	@"SHF_NOTE_NV_TKINFO"
	.tkinfo
        /*0018*/ 	.word	0x00000081
        /*0030*/ 	.string	""
        /*0030*/ 	.string	"ptxas-blackwell"
        /*0030*/ 	.string	"Cuda compilation tools, release 12.9, V12.9.86"
        /*0030*/ 	.string	"Build cuda_12.9.r12.9/compiler.36037853_0"
        /*0030*/ 	.string	"-v  -suppress-debug-info  -lineinfo  -arch sm_100a "



//--------------------- .note.nv.cuver            --------------------------
	.section	.note.nv.cuver,"",@"SHT_NOTE"
	.sectionflags	@"SHF_NOTE_NV_CUVER"
        /*0018*/ 	.short	0x0001
        /*001a*/ 	.short	0x0064
        /*001c*/ 	.short	0x0001
        /*001e*/ 	.short	0x0000
        /*0020*/ 	.short	0x0001
        /*0022*/ 	.short	0x0000


//--------------------- .nv.info                  --------------------------
	.section	.nv.info,"",@"SHT_CUDA_INFO"
	.align	4


	//----- nvinfo : EIATTR_REGCOUNT
	.align		4
        /*0000*/ 	.byte	0x04, 0x2f
        /*0002*/ 	.short	(.L_1 - .L_0)
	.align		4
.L_0:
        /*0004*/ 	.word	index@(matmul_kernel)
        /*0008*/ 	.word	0x00000020


	//----- nvinfo : EIATTR_FRAME_SIZE
	.align		4
.L_1:
        /*000c*/ 	.byte	0x04, 0x11
        /*000e*/ 	.short	(.L_3 - .L_2)
	.align		4
.L_2:
        /*0010*/ 	.word	index@(matmul_kernel)
        /*0014*/ 	.word	0x000018f0


	//----- nvinfo : EIATTR_MIN_STACK_SIZE
	.align		4
.L_3:
        /*0018*/ 	.byte	0x04, 0x12
        /*001a*/ 	.short	(.L_5 - .L_4)
	.align		4
.L_4:
        /*001c*/ 	.word	index@(matmul_kernel)
        /*0020*/ 	.word	0x000018f0
.L_5:


//--------------------- .nv.info.matmul_kernel    --------------------------
	.section	.nv.info.matmul_kernel,"",@"SHT_CUDA_INFO"
	.sectionflags	@""
	.align	4


	//----- nvinfo : EIATTR_CUDA_API_VERSION
	.align		4
        /*0000*/ 	.byte	0x04, 0x37
        /*0002*/ 	.short	(.L_7 - .L_6)
.L_6:
        /*0004*/ 	.word	0x00000081


	//----- nvinfo : EIATTR_KPARAM_INFO
	.align		4
.L_7:
        /*0008*/ 	.byte	0x04, 0x17
        /*000a*/ 	.short	(.L_9 - .L_8)
.L_8:
        /*000c*/ 	.word	0x00000000
        /*0010*/ 	.short	0x000d
        /*0012*/ 	.short	0x0048
        /*0014*/ 	.byte	0x00, 0xf4, 0x21, 0x00


	//----- nvinfo : EIATTR_KPARAM_INFO
	.align		4
.L_9:
        /*0018*/ 	.byte	0x04, 0x17
        /*001a*/ 	.short	(.L_11 - .L_10)
.L_10:
        /*001c*/ 	.word	0x00000000
        /*0020*/ 	.short	0x000c
        /*0022*/ 	.short	0x0040
        /*0024*/ 	.byte	0x00, 0xf4, 0x21, 0x00


	//----- nvinfo : EIATTR_KPARAM_INFO
	.align		4
.L_11:
        /*0028*/ 	.byte	0x04, 0x17
        /*002a*/ 	.short	(.L_13 - .L_12)
.L_12:
        /*002c*/ 	.word	0x00000000
        /*0030*/ 	.short	0x000b
        /*0032*/ 	.short	0x0038
        /*0034*/ 	.byte	0x00, 0xf0, 0x11, 0x00


	//----- nvinfo : EIATTR_KPARAM_INFO
	.align		4
.L_13:
        /*0038*/ 	.byte	0x04, 0x17
        /*003a*/ 	.short	(.L_15 - .L_14)
.L_14:
        /*003c*/ 	.word	0x00000000
        /*0040*/ 	.short	0x000a
        /*0042*/ 	.short	0x0034
        /*0044*/ 	.byte	0x00, 0xf0, 0x11, 0x00


	//----- nvinfo : EIATTR_KPARAM_INFO
	.align		4
.L_15:
        /*0048*/ 	.byte	0x04, 0x17
        /*004a*/ 	.short	(.L_17 - .L_16)
.L_16:
        /*004c*/ 	.word	0x00000000
        /*0050*/ 	.short	0x0009
        /*0052*/ 	.short	0x0030
        /*0054*/ 	.byte	0x00, 0xf0, 0x11, 0x00


	//----- nvinfo : EIATTR_KPARAM_INFO
	.align		4
.L_17:
        /*0058*/ 	.byte	0x04, 0x17
        /*005a*/ 	.short	(.L_19 - .L_18)
.L_18:
        /*005c*/ 	.word	0x00000000
        /*0060*/ 	.short	0x0008
        /*0062*/ 	.short	0x002c
        /*0064*/ 	.byte	0x00, 0xf0, 0x11, 0x00


	//----- nvinfo : EIATTR_KPARAM_INFO
	.align		4
.L_19:
        /*0068*/ 	.byte	0x04, 0x17
        /*006a*/ 	.short	(.L_21 - .L_20)
.L_20:
        /*006c*/ 	.word	0x00000000
        /*0070*/ 	.short	0x0007
        /*0072*/ 	.short	0x0028
        /*0074*/ 	.byte	0x00, 0xf0, 0x11, 0x00


	//----- nvinfo : EIATTR_KPARAM_INFO
	.align		4
.L_21:
        /*0078*/ 	.byte	0x04, 0x17
        /*007a*/ 	.short	(.L_23 - .L_22)
.L_22:
        /*007c*/ 	.word	0x00000000
        /*0080*/ 	.short	0x0006
        /*0082*/ 	.short	0x0024
        /*0084*/ 	.byte	0x00, 0xf0, 0x11, 0x00


	//----- nvinfo : EIATTR_KPARAM_INFO
	.align		4
.L_23:
        /*0088*/ 	.byte	0x04, 0x17
        /*008a*/ 	.short	(.L_25 - .L_24)
.L_24:
        /*008c*/ 	.word	0x00000000
        /*0090*/ 	.short	0x0005
        /*0092*/ 	.short	0x0020
        /*0094*/ 	.byte	0x00, 0xf0, 0x11, 0x00


	//----- nvinfo : EIATTR_KPARAM_INFO
	.align		4
.L_25:
        /*0098*/ 	.byte	0x04, 0x17
        /*009a*/ 	.short	(.L_27 - .L_26)
.L_26:
        /*009c*/ 	.word	0x00000000
        /*00a0*/ 	.short	0x0004
        /*00a2*/ 	.short	0x001c
        /*00a4*/ 	.byte	0x00, 0xf0, 0x11, 0x00


	//----- nvinfo : EIATTR_KPARAM_INFO
	.align		4
.L_27:
        /*00a8*/ 	.byte	0x04, 0x17
        /*00aa*/ 	.short	(.L_29 - .L_28)
.L_28:
        /*00ac*/ 	.word	0x00000000
        /*00b0*/ 	.short	0x0003
        /*00b2*/ 	.short	0x0018
        /*00b4*/ 	.byte	0x00, 0xf0, 0x11, 0x00


	//----- nvinfo : EIATTR_KPARAM_INFO
	.align		4
.L_29:
        /*00b8*/ 	.byte	0x04, 0x17
        /*00ba*/ 	.short	(.L_31 - .L_30)
.L_30:
        /*00bc*/ 	.word	0x00000000
        /*00c0*/ 	.short	0x0002
        /*00c2*/ 	.short	0x0010
        /*00c4*/ 	.byte	0x00, 0xf4, 0x21, 0x00


	//----- nvinfo : EIATTR_KPARAM_INFO
	.align		4
.L_31:
        /*00c8*/ 	.byte	0x04, 0x17
        /*00ca*/ 	.short	(.L_33 - .L_32)
.L_32:
        /*00cc*/ 	.word	0x00000000
        /*00d0*/ 	.short	0x0001
        /*00d2*/ 	.short	0x0008
        /*00d4*/ 	.byte	0x00, 0xf4, 0x21, 0x00


	//----- nvinfo : EIATTR_KPARAM_INFO
	.align		4
.L_33:
        /*00d8*/ 	.byte	0x04, 0x17
        /*00da*/ 	.short	(.L_35 - .L_34)
.L_34:
        /*00dc*/ 	.word	0x00000000
        /*00e0*/ 	.short	0x0000
        /*00e2*/ 	.short	0x0000
        /*00e4*/ 	.byte	0x00, 0xf4, 0x21, 0x00


	//----- nvinfo : EIATTR_SPARSE_MMA_MASK
	.align		4
.L_35:
        /*00e8*/ 	.byte	0x03, 0x50
        /*00ea*/ 	.short	0x0000


	//----- nvinfo : EIATTR_MAXREG_COUNT
	.align		4
        /*00ec*/ 	.byte	0x03, 0x1b
        /*00ee*/ 	.short	0x00ff


	//----- nvinfo : EIATTR_NUM_BARRIERS
	.align		4
        /*00f0*/ 	.byte	0x02, 0x4c
        /*00f2*/ 	.byte	0x01
	.zero		1


	//----- nvinfo : EIATTR_ANNOTATIONS
	.align		4
        /*00f4*/ 	.byte	0x04, 0x55
        /*00f6*/ 	.short	(.L_37 - .L_36)


	//   ....[0]....
.L_36:
        /*00f8*/ 	.word	0x00000001
        /*00fc*/ 	.byte	0xe0, 0x04, 0x00, 0x00, 0x01, 0x00, 0x00, 0x00, 0x30, 0x05, 0x00, 0x00, 0x01, 0x00, 0x00, 0x00
        /* <DEDUP_REMOVED lines=2778> */
        /*aeac*/ 	.byte	0x20, 0x89, 0x02, 0x00, 0x01, 0x00, 0x00, 0x00, 0x80, 0x89, 0x02, 0x00


	//----- nvinfo : EIATTR_VRC_CTA_INIT_COUNT
	.align		4
.L_37:
        /*aeb8*/ 	.byte	0x02, 0x4a
	.zero		1
	.zero		1


	//----- nvinfo : EIATTR_EXIT_INSTR_OFFSETS
	.align		4
        /*aebc*/ 	.byte	0x04, 0x1c
        /*aebe*/ 	.short	(.L_39 - .L_38)


	//   ....[0]....
.L_38:
        /*aec0*/ 	.word	0x0002a6e0


	//   ....[1]....
        /*aec4*/ 	.word	0x0002a700


	//----- nvinfo : EIATTR_REQNTID
	.align		4
.L_39:
        /*aec8*/ 	.byte	0x04, 0x10
        /*aeca*/ 	.short	(.L_41 - .L_40)
.L_40:
        /*aecc*/ 	.word	0x00000040
        /*aed0*/ 	.word	0x00000001
        /*aed4*/ 	.word	0x00000001


	//----- nvinfo : EIATTR_CBANK_PARAM_SIZE
	.align		4
.L_41:
        /*aed8*/ 	.byte	0x03, 0x19
        /*aeda*/ 	.short	0x0050


	//----- nvinfo : EIATTR_PARAM_CBANK
	.align		4
        /*aedc*/ 	.byte	0x04, 0x0a
        /*aede*/ 	.short	(.L_43 - .L_42)
	.align		4
.L_42:
        /*aee0*/ 	.word	index@(.nv.constant0.matmul_kernel)
        /*aee4*/ 	.short	0x0380
        /*aee6*/ 	.short	0x0050


	//----- nvinfo : EIATTR_SW_WAR
	.align		4
.L_43:
        /*aee8*/ 	.byte	0x04, 0x36
        /*aeea*/ 	.short	(.L_45 - .L_44)
.L_44:
        /*aeec*/ 	.word	0x00000008
.L_45:


//--------------------- .nv.compat                --------------------------
	.section	.nv.compat,"",@"SHT_CUDA_COMPAT_INFO"
	.align	4
        /*0000*/ 	.byte	0x02, 0x02, 0x02, 0x00, 0x02, 0x05, 0x05, 0x00, 0x02, 0x03, 0x00, 0x00, 0x02, 0x06, 0x01, 0x00


//--------------------- .nv.callgraph             --------------------------
	.section	.nv.callgraph,"",@"SHT_CUDA_CALLGRAPH"
	.align	4
	.sectionentsize	8
	.align		4
        /*0000*/ 	.word	0x00000000
	.align		4
        /*0004*/ 	.word	0xffffffff
	.align		4
        /*0008*/ 	.word	0x00000000
	.align		4
        /*000c*/ 	.word	0xfffffffe
	.align		4
        /*0010*/ 	.word	0x00000000
	.align		4
        /*0014*/ 	.word	0xfffffffd
	.align		4
        /*0018*/ 	.word	0x00000000
	.align		4
        /*001c*/ 	.word	0xfffffffc


//--------------------- .text.matmul_kernel       --------------------------
	.section	.text.matmul_kernel,"ax",@progbits
	.align	128
        .global         matmul_kernel
        .type           matmul_kernel,@function
        .size           matmul_kernel,(.L_x_4 - matmul_kernel)
        .other          matmul_kernel,@"STO_CUDA_ENTRY STV_DEFAULT"
matmul_kernel:
.text.matmul_kernel:
[----:B------:R-:W0:Y:S08]  /*0000*/  LDC R1, c[0x0][0x37c] ;  /* 0x0000df00ff017b82 */ /* 0x000e300000000800 */
[----:B------:R-:W1:Y:S01]  /*0010*/  LDC.64 R4, c[0x0][0x398] ;  /* 0x0000e600ff047b82 */ /* 0x000e620000000a00 */
[----:B0-----:R-:W-:Y:S01]  /*0020*/  VIADD R1, R1, 0xffffe710 ;  /* 0xffffe71001017836 */ /* 0x001fe20000000000 */
[----:B------:R-:W0:Y:S01]  /*0030*/  S2R R14, SR_TID.X ;  /* 0x00000000000e7919 */ /* 0x000e220000002100 */
[----:B------:R-:W2:Y:S01]  /*0040*/  LDCU UR4, c[0x0][0x3a0] ;  /* 0x00007400ff0477ac */ /* 0x000ea20008000800 */
[----:B------:R-:W3:Y:S01]  /*0050*/  LDCU.64 UR6, c[0x0][0x358] ;  /* 0x00006b00ff0677ac */ /* 0x000ee20008000a00 */
[----:B--2---:R-:W-:Y:S01]  /*0060*/  UIADD3 UR4, UPT, UPT, UR4, 0x7f, URZ ;  /* 0x0000007f04047890 */ /* 0x004fe2000fffe0ff */
[----:B-1----:R-:W-:-:S03]  /*0070*/  VIADD R0, R5, 0x3f ;  /* 0x0000003f05007836 */ /* 0x002fc60000000000 */
[----:B------:R-:W-:Y:S02]  /*0080*/  UISETP.GT.AND UP0, UPT, UR4, 0x7f, UPT ;  /* 0x0000007f0400788c */ /* 0x000fe4000bf04270 */
[----:B------:R-:W-:-:S04]  /*0090*/  SHF.R.S32.HI R3, RZ, 0x1f, R0 ;  /* 0x0000001fff037819 */ /* 0x000fc80000011400 */
[----:B------:R-:W-:Y:S02]  /*00a0*/  LEA.HI R3, R3, R0, RZ, 0x6 ;  /* 0x0000000003037211 */ /* 0x000fe400078f30ff */
[----:B0-----:R-:W-:Y:S02]  /*00b0*/  LOP3.LUT R24, R14, 0x3f, RZ, 0xc0, !PT ;  /* 0x0000003f0e187812 */ /* 0x001fe400078ec0ff */
[----:B------:R-:W-:Y:S02]  /*00c0*/  SHF.R.S32.HI R0, RZ, 0x6, R3 ;  /* 0x00000006ff007819 */ /* 0x000fe40000011403 */
[----:B------:R-:W0:Y:S03]  /*00d0*/  S2R R3, SR_CTAID.X ;  /* 0x0000000000037919 */ /* 0x000e260000002500 */
[----:B------:R-:W-:-:S05]  /*00e0*/  IMAD.SHL.U32 R0, R0, 0x8, RZ ;  /* 0x0000000800007824 */ /* 0x000fca00078e00ff */
[-C--:B------:R-:W-:Y:S02]  /*00f0*/  IABS R9, R0.reuse ;  /* 0x0000000000097213 */ /* 0x080fe40000000000 */
[----:B------:R-:W-:Y:S02]  /*0100*/  IABS R12, R0 ;  /* 0x00000000000c7213 */ /* 0x000fe40000000000 */
[----:B------:R-:W1:Y:S08]  /*0110*/  I2F.RP R2, R9 ;  /* 0x0000000900027306 */ /* 0x000e700000209400 */
[----:B-1----:R-:W1:Y:S01]  /*0120*/  MUFU.RCP R2, R2 ;  /* 0x0000000200027308 */ /* 0x002e620000001000 */
[----:B0-----:R-:W-:Y:S01]  /*0130*/  IABS R10, R3 ;  /* 0x00000003000a7213 */ /* 0x001fe20000000000 */
[----:B-1----:R-:W-:-:S02]  /*0140*/  VIADD R6, R2, 0xffffffe ;  /* 0x0ffffffe02067836 */ /* 0x002fc40000000000 */
[----:B------:R-:W-:-:S04]  /*0150*/  IMAD.MOV R2, RZ, RZ, -R12 ;  /* 0x000000ffff027224 */ /* 0x000fc800078e0a0c */
[----:B------:R0:W1:Y:S02]  /*0160*/  F2I.FTZ.U32.TRUNC.NTZ R7, R6 ;  /* 0x0000000600077305 */ /* 0x000064000021f000 */
[----:B0-----:R-:W-:Y:S02]  /*0170*/  IMAD.MOV.U32 R6, RZ, RZ, RZ ;  /* 0x000000ffff067224 */ /* 0x001fe400078e00ff */
[----:B-1----:R-:W-:-:S04]  /*0180*/  IMAD.MOV R8, RZ, RZ, -R7 ;  /* 0x000000ffff087224 */ /* 0x002fc800078e0a07 */
[----:B------:R-:W-:Y:S02]  /*0190*/  IMAD R11, R8, R9, RZ ;  /* 0x00000009080b7224 */ /* 0x000fe400078e02ff */
[----:B------:R-:W-:Y:S02]  /*01a0*/  IMAD.MOV.U32 R8, RZ, RZ, R10 ;  /* 0x000000ffff087224 */ /* 0x000fe400078e000a */
[----:B------:R-:W-:-:S06]  /*01b0*/  IMAD.HI.U32 R7, R7, R11, R6 ;  /* 0x0000000b07077227 */ /* 0x000fcc00078e0006 */
[----:B------:R-:W-:-:S04]  /*01c0*/  IMAD.HI.U32 R7, R7, R8, RZ ;  /* 0x0000000807077227 */ /* 0x000fc800078e00ff */
[----:B------:R-:W-:-:S05]  /*01d0*/  IMAD R2, R7, R2, R8 ;  /* 0x0000000207027224 */ /* 0x000fca00078e0208 */
[----:B------:R-:W-:-:S13]  /*01e0*/  ISETP.GT.U32.AND P1, PT, R9, R2, PT ;  /* 0x000000020900720c */ /* 0x000fda0003f24070 */
[----:B------:R-:W-:Y:S02]  /*01f0*/  @!P1 IMAD.IADD R2, R2, 0x1, -R9 ;  /* 0x0000000102029824 */ /* 0x000fe400078e0a09 */
[----:B------:R-:W-:Y:S01]  /*0200*/  @!P1 VIADD R7, R7, 0x1 ;  /* 0x0000000107079836 */ /* 0x000fe20000000000 */
[----:B------:R-:W-:Y:S02]  /*0210*/  ISETP.NE.AND P1, PT, R0, RZ, PT ;  /* 0x000000ff0000720c */ /* 0x000fe40003f25270 */
[----:B------:R-:W-:Y:S02]  /*0220*/  ISETP.GE.U32.AND P0, PT, R2, R9, PT ;  /* 0x000000090200720c */ /* 0x000fe40003f06070 */
[----:B------:R-:W-:-:S04]  /*0230*/  LOP3.LUT R2, R3, R0, RZ, 0x3c, !PT ;  /* 0x0000000003027212 */ /* 0x000fc800078e3cff */
[----:B------:R-:W-:Y:S01]  /*0240*/  ISETP.GE.AND P2, PT, R2, RZ, PT ;  /* 0x000000ff0200720c */ /* 0x000fe20003f46270 */
[----:B------:R-:W-:-:S06]  /*0250*/  VIADD R2, R4, 0x3f ;  /* 0x0000003f04027836 */ /* 0x000fcc0000000000 */
[----:B------:R-:W-:-:S04]  /*0260*/  @P0 VIADD R7, R7, 0x1 ;  /* 0x0000000107070836 */ /* 0x000fc80000000000 */
[----:B------:R-:W-:Y:S01]  /*0270*/  IMAD.MOV.U32 R6, RZ, RZ, R7 ;  /* 0x000000ffff067224 */ /* 0x000fe200078e0007 */
[----:B------:R-:W-:-:S03]  /*0280*/  SHF.R.S32.HI R7, RZ, 0x1f, R2 ;  /* 0x0000001fff077819 */ /* 0x000fc60000011402 */
[----:B------:R-:W-:Y:S01]  /*0290*/  @!P2 IMAD.MOV R6, RZ, RZ, -R6 ;  /* 0x000000ffff06a224 */ /* 0x000fe200078e0a06 */
[----:B------:R-:W-:Y:S02]  /*02a0*/  @!P1 LOP3.LUT R6, RZ, R0, RZ, 0x33, !PT ;  /* 0x00000000ff069212 */ /* 0x000fe400078e33ff */
[----:B------:R-:W-:-:S03]  /*02b0*/  LEA.HI R7, R7, R2, RZ, 0x6 ;  /* 0x0000000207077211 */ /* 0x000fc600078f30ff */
[----:B------:R-:W-:Y:S02]  /*02c0*/  IMAD.SHL.U32 R2, R6, 0x8, RZ ;  /* 0x0000000806027824 */ /* 0x000fe400078e00ff */
[----:B------:R-:W-:-:S03]  /*02d0*/  IMAD.MOV R6, RZ, RZ, -R6 ;  /* 0x000000ffff067224 */ /* 0x000fc600078e0a06 */
[----:B------:R-:W-:Y:S01]  /*02e0*/  LEA.HI.SX32 R7, R7, -R2, 0x1a ;  /* 0x8000000207077211 */ /* 0x000fe200078fd2ff */
[----:B------:R-:W-:Y:S02]  /*02f0*/  IMAD R15, R0, R6, R3 ;  /* 0x00000006000f7224 */ /* 0x000fe400078e0203 */
[----:B------:R-:W-:Y:S01]  /*0300*/  IMAD.MOV.U32 R6, RZ, RZ, RZ ;  /* 0x000000ffff067224 */ /* 0x000fe200078e00ff */
[----:B------:R-:W-:Y:S02]  /*0310*/  VIMNMX R8, PT, PT, R7, 0x8, PT ;  /* 0x0000000807087848 */ /* 0x000fe40003fe0100 */
[----:B------:R-:W-:Y:S02]  /*0320*/  IABS R13, R15 ;  /* 0x0000000f000d7213 */ /* 0x000fe40000000000 */
[----:B------:R-:W-:-:S04]  /*0330*/  IABS R11, R8 ;  /* 0x00000008000b7213 */ /* 0x000fc80000000000 */
[----:B------:R-:W0:Y:S08]  /*0340*/  I2F.RP R9, R11 ;  /* 0x0000000b00097306 */ /* 0x000e300000209400 */
[----:B0-----:R-:W0:Y:S02]  /*0350*/  MUFU.RCP R9, R9 ;  /* 0x0000000900097308 */ /* 0x001e240000001000 */
[----:B0-----:R-:W-:-:S06]  /*0360*/  VIADD R7, R9, 0xffffffe ;  /* 0x0ffffffe09077836 */ /* 0x001fcc0000000000 */
[----:B------:R-:W0:Y:S02]  /*0370*/  F2I.FTZ.U32.TRUNC.NTZ R7, R7 ;  /* 0x0000000700077305 */ /* 0x000e24000021f000 */
[----:B0-----:R-:W-:-:S04]  /*0380*/  IMAD.MOV R10, RZ, RZ, -R7 ;  /* 0x000000ffff0a7224 */ /* 0x001fc800078e0a07 */
[----:B------:R-:W-:-:S04]  /*0390*/  IMAD.MOV.U32 R0, RZ, RZ, R10 ;  /* 0x000000ffff007224 */ /* 0x000fc800078e000a */
[----:B------:R-:W-:Y:S01]  /*03a0*/  IMAD R3, R0, R11, RZ ;  /* 0x0000000b00037224 */ /* 0x000fe200078e02ff */
[----:B------:R-:W-:-:S03]  /*03b0*/  IABS R0, R8 ;  /* 0x0000000800007213 */ /* 0x000fc60000000000 */
[----:B------:R-:W-:-:S04]  /*03c0*/  IMAD.HI.U32 R6, R7, R3, R6 ;  /* 0x0000000307067227 */ /* 0x000fc800078e0006 */
[----:B------:R-:W-:Y:S02]  /*03d0*/  IMAD.MOV R0, RZ, RZ, -R0 ;  /* 0x000000ffff007224 */ /* 0x000fe400078e0a00 */
        /* <DEDUP_REMOVED lines=8> */
[----:B------:R-:W-:-:S07]  /*0460*/  ISETP.GE.AND P2, PT, R0, RZ, PT ;  /* 0x000000ff0000720c */ /* 0x000fce0003f46270 */
[----:B------:R-:W-:-:S06]  /*0470*/  @P0 VIADD R6, R6, 0x1 ;  /* 0x0000000106060836 */ /* 0x000fcc0000000000 */
[----:B------:R-:W-:Y:S01]  /*0480*/  @!P2 IMAD.MOV R6, RZ, RZ, -R6 ;  /* 0x000000ffff06a224 */ /* 0x000fe200078e0a06 */
[----:B------:R-:W-:-:S05]  /*0490*/  @!P1 LOP3.LUT R6, RZ, R8, RZ, 0x33, !PT ;  /* 0x00000008ff069212 */ /* 0x000fca00078e33ff */
[----:B------:R-:W-:Y:S02]  /*04a0*/  IMAD.MOV R3, RZ, RZ, -R6 ;  /* 0x000000ffff037224 */ /* 0x000fe400078e0a06 */
[----:B------:R-:W-:Y:S02]  /*04b0*/  IMAD.SHL.U32 R25, R6, 0x40, RZ ;  /* 0x0000004006197824 */ /* 0x000fe400078e00ff */
[----:B------:R-:W-:Y:S02]  /*04c0*/  IMAD R3, R8, R3, R15 ;  /* 0x0000000308037224 */ /* 0x000fe400078e020f */
[C---:B------:R-:W-:Y:S01]  /*04d0*/  VIADD R6, R25.reuse, 0x2 ;  /* 0x0000000219067836 */ /* 0x040fe20000000000 */
[----:B------:R-:W-:Y:S01]  /*04e0*/  STL [R1+0x374], R25 ;  /* 0x0003741901007387 */ /* 0x000fe20000100800 */
[----:B------:R-:W-:Y:S02]  /*04f0*/  IMAD.IADD R0, R2, 0x1, R3 ;  /* 0x0000000102007824 */ /* 0x000fe400078e0203 */
[----:B------:R-:W-:-:S02]  /*0500*/  VIADD R2, R25, 0x1 ;  /* 0x0000000119027836 */ /* 0x000fc40000000000 */
[C---:B------:R-:W-:Y:S02]  /*0510*/  VIADD R3, R25.reuse, 0x3 ;  /* 0x0000000319037836 */ /* 0x040fe40000000000 */
[C---:B------:R-:W-:Y:S01]  /*0520*/  VIADD R7, R25.reuse, 0x20 ;  /* 0x0000002019077836 */ /* 0x040fe20000000000 */
[----:B------:R0:W-:Y:S01]  /*0530*/  STL [R1+0x124], R2 ;  /* 0x0001240201007387 */ /* 0x0001e20000100800 */
[----:B------:R-:W-:Y:S02]  /*0540*/  IMAD R0, R0, 0x40, R24 ;  /* 0x0000004000007824 */ /* 0x000fe400078e0218 */
[C---:B------:R-:W-:Y:S01]  /*0550*/  VIADD R16, R25.reuse, 0x14 ;  /* 0x0000001419107836 */ /* 0x040fe20000000000 */
[----:B------:R1:W-:Y:S01]  /*0560*/  STL [R1+0x120], R6 ;  /* 0x0001200601007387 */ /* 0x0003e20000100800 */
[C---:B------:R-:W-:Y:S02]  /*0570*/  VIADD R15, R25.reuse, 0x18 ;  /* 0x00000018190f7836 */ /* 0x040fe40000000000 */
[C---:B------:R-:W-:Y:S01]  /*0580*/  VIADD R17, R25.reuse, 0x1b ;  /* 0x0000001b19117836 */ /* 0x040fe20000000000 */
[----:B------:R2:W-:Y:S01]  /*0590*/  STL [R1+0x11c], R3 ;  /* 0x00011c0301007387 */ /* 0x0005e20000100800 */
[----:B------:R-:W-:-:S02]  /*05a0*/  VIADD R23, R25, 0x2f ;  /* 0x0000002f19177836 */ /* 0x000fc40000000000 */
[C---:B0-----:R-:W-:Y:S02]  /*05b0*/  VIADD R2, R25.reuse, 0x4 ;  /* 0x0000000419027836 */ /* 0x041fe40000000000 */
[C---:B------:R-:W-:Y:S02]  /*05c0*/  VIADD R22, R25.reuse, 0x30 ;  /* 0x0000003019167836 */ /* 0x040fe40000000000 */
[C---:B-1----:R-:W-:Y:S01]  /*05d0*/  VIADD R6, R25.reuse, 0x5 ;  /* 0x0000000519067836 */ /* 0x042fe20000000000 */
[----:B------:R0:W-:Y:S01]  /*05e0*/  STL [R1+0x118], R2 ;  /* 0x0001180201007387 */ /* 0x0001e20000100800 */
[C---:B------:R-:W-:Y:S02]  /*05f0*/  VIADD R21, R25.reuse, 0x31 ;  /* 0x0000003119157836 */ /* 0x040fe40000000000 */
[C---:B--2---:R-:W-:Y:S01]  /*0600*/  VIADD R3, R25.reuse, 0x6 ;  /* 0x0000000619037836 */ /* 0x044fe20000000000 */
[----:B------:R1:W-:Y:S01]  /*0610*/  STL [R1+0x114], R6 ;  /* 0x0001140601007387 */ /* 0x0003e20000100800 */
[----:B------:R-:W-:-:S02]  /*0620*/  VIADD R20, R25, 0x32 ;  /* 0x0000003219147836 */ /* 0x000fc40000000000 */
[C---:B------:R-:W-:Y:S01]  /*0630*/  VIADD R19, R25.reuse, 0x33 ;  /* 0x0000003319137836 */ /* 0x040fe20000000000 */
[----:B------:R2:W-:Y:S01]  /*0640*/  STL [R1+0x110], R3 ;  /* 0x0001100301007387 */ /* 0x0005e20000100800 */
[C---:B------:R-:W-:Y:S02]  /*0650*/  VIADD R18, R25.reuse, 0x35 ;  /* 0x0000003519127836 */ /* 0x040fe40000000000 */
[C---:B0-----:R-:W-:Y:S02]  /*0660*/  VIADD R2, R25.reuse, 0x7 ;  /* 0x0000000719027836 */ /* 0x041fe40000000000 */
[C---:B------:R-:W-:Y:S02]  /*0670*/  VIADD R13, R25.reuse, 0x36 ;  /* 0x00000036190d7836 */ /* 0x040fe40000000000 */
[C---:B-1----:R-:W-:Y:S01]  /*0680*/  VIADD R6, R25.reuse, 0x8 ;  /* 0x0000000819067836 */ /* 0x042fe20000000000 */
[----:B------:R0:W-:Y:S01]  /*0690*/  STL [R1+0x10c], R2 ;  /* 0x00010c0201007387 */ /* 0x0001e20000100800 */
[----:B------:R-:W-:-:S02]  /*06a0*/  VIADD R12, R25, 0x37 ;  /* 0x00000037190c7836 */ /* 0x000fc40000000000 */
[C---:B--2---:R-:W-:Y:S01]  /*06b0*/  VIADD R3, R25.reuse, 0x9 ;  /* 0x0000000919037836 */ /* 0x044fe20000000000 */
[----:B------:R1:W-:Y:S01]  /*06c0*/  STL [R1+0x108], R6 ;  /* 0x0001080601007387 */ /* 0x0003e20000100800 */
[C---:B------:R-:W-:Y:S02]  /*06d0*/  VIADD R11, R25.reuse, 0x38 ;  /* 0x00000038190b7836 */ /* 0x040fe40000000000 */
[C---:B------:R-:W-:Y:S01]  /*06e0*/  VIADD R10, R25.reuse, 0x39 ;  /* 0x00000039190a7836 */ /* 0x040fe20000000000 */
[----:B------:R2:W-:Y:S01]  /*06f0*/  STL [R1+0x104], R3 ;  /* 0x0001040301007387 */ /* 0x0005e20000100800 */
[C---:B------:R-:W-:Y:S02]  /*0700*/  VIADD R9, R25.reuse, 0x3a ;  /* 0x0000003a19097836 */ /* 0x040fe40000000000 */
[C---:B0-----:R-:W-:Y:S02]  /*0710*/  VIADD R2, R25.reuse, 0xa ;  /* 0x0000000a19027836 */ /* 0x041fe40000000000 */
[----:B------:R-:W-:-:S02]  /*0720*/  VIADD R8, R25, 0x3b ;  /* 0x0000003b19087836 */ /* 0x000fc40000000000 */
[C---:B-1----:R-:W-:Y:S01]  /*0730*/  VIADD R6, R25.reuse, 0xb ;  /* 0x0000000b19067836 */ /* 0x042fe20000000000 */
[----:B------:R0:W-:Y:S01]  /*0740*/  STL [R1+0x100], R2 ;  /* 0x0001000201007387 */ /* 0x0001e20000100800 */
[----:B--2---:R-:W-:-:S03]  /*0750*/  VIADD R3, R25, 0xc ;  /* 0x0000000c19037836 */ /* 0x004fc60000000000 */
[----:B------:R1:W-:Y:S04]  /*0760*/  STL [R1+0xfc], R6 ;  /* 0x0000fc0601007387 */ /* 0x0003e80000100800 */
[----:B------:R2:W-:Y:S01]  /*0770*/  STL [R1+0xf8], R3 ;  /* 0x0000f80301007387 */ /* 0x0005e20000100800 */
[C---:B0-----:R-:W-:Y:S02]  /*0780*/  VIADD R2, R25.reuse, 0xd ;  /* 0x0000000d19027836 */ /* 0x041fe40000000000 */
[----:B-1----:R-:W-:-:S03]  /*0790*/  VIADD R6, R25, 0xe ;  /* 0x0000000e19067836 */ /* 0x002fc60000000000 */
        /* <DEDUP_REMOVED lines=17> */
[C---:B-1----:R-:W-:Y:S02]  /*08b0*/  VIADD R6, R25.reuse, 0x19 ;  /* 0x0000001919067836 */ /* 0x042fe40000000000 */
[----:B--2---:R-:W-:-:S03]  /*08c0*/  VIADD R3, R25, 0x1a ;  /* 0x0000001a19037836 */ /* 0x004fc60000000000 */
[----:B------:R0:W-:Y:S04]  /*08d0*/  STL [R1+0xc0], R6 ;  /* 0x0000c00601007387 */ /* 0x0001e80000100800 */
[----:B------:R1:W-:Y:S01]  /*08e0*/  STL [R1+0xa8], R3 ;  /* 0x0000a80301007387 */ /* 0x0003e20000100800 */
[C---:B0-----:R-:W-:Y:S02]  /*08f0*/  VIADD R6, R25.reuse, 0x1c ;  /* 0x0000001c19067836 */ /* 0x041fe40000000000 */
[----:B-1----:R-:W-:-:S03]  /*0900*/  VIADD R3, R25, 0x1d ;  /* 0x0000001d19037836 */ /* 0x002fc60000000000 */
[----:B------:R0:W-:Y:S04]  /*0910*/  STL [R1+0x88], R6 ;  /* 0x0000880601007387 */ /* 0x0001e80000100800 */
[----:B------:R1:W-:Y:S01]  /*0920*/  STL [R1+0x80], R3 ;  /* 0x0000800301007387 */ /* 0x0003e20000100800 */
[C---:B0-----:R-:W-:Y:S02]  /*0930*/  VIADD R6, R25.reuse, 0x1e ;  /* 0x0000001e19067836 */ /* 0x041fe40000000000 */
[----:B-1----:R-:W-:-:S03]  /*0940*/  VIADD R3, R25, 0x1f ;  /* 0x0000001f19037836 */ /* 0x002fc60000000000 */
[----:B------:R0:W-:Y:S04]  /*0950*/  STL [R1+0x7c], R6 ;  /* 0x00007c0601007387 */ /* 0x0001e80000100800 */
        /* <DEDUP_REMOVED lines=30> */
[----:B------:R1:W-:Y:S01]  /*0b40*/  STL [R1+0x4], R3 ;  /* 0x0000040301007387 */ /* 0x0003e20000100800 */
[C---:B0-----:R-:W-:Y:S02]  /*0b50*/  VIADD R6, R25.reuse, 0x3d ;  /* 0x0000003d19067836 */ /* 0x041fe40000000000 */
[----:B-1----:R-:W-:-:S05]  /*0b60*/  VIADD R3, R25, 0x34 ;  /* 0x0000003419037836 */ /* 0x002fca0000000000 */
[----:B------:R0:W-:Y:S04]  /*0b70*/  STL [R1+0x28], R3 ;  /* 0x0000280301007387 */ /* 0x0001e80000100800 */
[----:B------:R1:W-:Y:S01]  /*0b80*/  STL [R1+0xeb8], R0 ;  /* 0x000eb80001007387 */ /* 0x0003e20000100800 */
[C---:B0-----:R-:W-:Y:S02]  /*0b90*/  VIADD R3, R25.reuse, 0x3e ;  /* 0x0000003e19037836 */ /* 0x041fe40000000000 */
[----:B------:R-:W-:Y:S01]  /*0ba0*/  VIADD R25, R25, 0x3f ;  /* 0x0000003f19197836 */ /* 0x000fe20000000000 */
[----:B---3--:R-:W-:Y:S06]  /*0bb0*/  BRA.U UP0, `(.L_x_0) ;  /* 0x0000000500107547 */ /* 0x008fec000b800000 */
[----:B------:R0:W-:Y:S01]  /*0bc0*/  STL [R1+0x240], RZ ;  /* 0x000240ff01007387 */ /* 0x0001e20000100800 */
[----:B-1----:R-:W-:-:S03]  /*0bd0*/  IMAD.SHL.U32 R0, R14, 0x20, RZ ;  /* 0x000000200e007824 */ /* 0x002fc600078e00ff */
[----:B------:R0:W-:Y:S02]  /*0be0*/  STL [R1+0x244], RZ ;  /* 0x000244ff01007387 */ /* 0x0001e40000100800 */
[----:B------:R-:W-:Y:S02]  /*0bf0*/  LOP3.LUT R0, R0, 0x400, RZ, 0xc0, !PT ;  /* 0x0000040000007812 */ /* 0x000fe400078ec0ff */
[----:B------:R0:W-:Y:S04]  /*0c00*/  STL [R1+0x248], RZ ;  /* 0x000248ff01007387 */ /* 0x0001e80000100800 */
        /* <DEDUP_REMOVED lines=61> */
[----:B------:R0:W-:Y:S01]  /*0fe0*/  STL [R1+0xebc], R0 ;  /* 0x000ebc0001007387 */ /* 0x0001e20000100800 */
[----:B------:R-:W-:Y:S05]  /*0ff0*/  BRA `(.L_x_1) ;  /* 0x0000026c00cc7947 */ /* 0x000fea0003800000 */
.L_x_0:
[----:B------:R0:W-:Y:S01]  /*1000*/  STL [R1+0x1054], R20 ;  /* 0x0010541401007387 */ /* 0x0001e20000100800 */
[----:B------:R-:W-:Y:S02]  /*1010*/  IABS R24, R4 ;  /* 0x0000000400187213 */ /* 0x000fe40000000000 */
[----:B-1----:R-:W-:Y:S01]  /*1020*/  IABS R0, R5 ;  /* 0x0000000500007213 */ /* 0x002fe20000000000 */
[----:B------:R-:W-:Y:S01]  /*1030*/  IMAD.MOV.U32 R14, RZ, RZ, RZ ;  /* 0x000000ffff0e7224 */ /* 0x000fe200078e00ff */
[----:B------:R-:W-:Y:S01]  /*1040*/  IABS R28, R7 ;  /* 0x00000007001c7213 */ /* 0x000fe20000000000 */
[----:B------:R-:W1:Y:S01]  /*1050*/  LDCU UR4, c[0x0][0x3a4] ;  /* 0x00007480ff0477ac */ /* 0x000e620008000800 */
[----:B0-----:R-:W2:Y:S01]  /*1060*/  LDL R20, [R1+0xeb8] ;  /* 0x000eb80001147983 */ /* 0x001ea20000100800 */
[----:B------:R-:W-:Y:S01]  /*1070*/  ISETP.GE.AND P5, PT, R25, RZ, PT ;  /* 0x000000ff1900720c */ /* 0x000fe20003fa6270 */
[----:B------:R-:W0:Y:S01]  /*1080*/  LDCU.128 UR8, c[0x0][0x380] ;  /* 0x00007000ff0877ac */ /* 0x000e220008000c00 */
[----:B------:R-:W-:Y:S01]  /*1090*/  IABS R29, R9 ;  /* 0x00000009001d7213 */ /* 0x000fe20000000000 */
[----:B------:R3:W-:Y:S01]  /*10a0*/  STL [R1+0x1050], R21 ;  /* 0x0010501501007387 */ /* 0x0007e20000100800 */
[----:B------:R-:W4:Y:S03]  /*10b0*/  LDCU UR5, c[0x0][0x3b0] ;  /* 0x00007600ff0577ac */ /* 0x000f260008000800 */
[----:B------:R5:W-:Y:S01]  /*10c0*/  STL [R1+0x104c], R22 ;  /* 0x00104c1601007387 */ /* 0x000be20000100800 */
[----:B------:R-:W0:Y:S03]  /*10d0*/  LDCU UR12, c[0x0][0x3a0] ;  /* 0x00007400ff0c77ac */ /* 0x000e260008000800 */
[----:B------:R1:W-:Y:S01]  /*10e0*/  STL [R1+0x1048], R23 ;  /* 0x0010481701007387 */ /* 0x0003e20000100800 */
[----:B---3--:R-:W-:Y:S01]  /*10f0*/  IMAD.MOV.U32 R21, RZ, RZ, R17 ;  /* 0x000000ffff157224 */ /* 0x008fe200078e0011 */
[----:B------:R-:W3:Y:S02]  /*1100*/  LDCU UR13, c[0x0][0x3a8] ;  /* 0x00007500ff0d77ac */ /* 0x000ee40008000800 */
[----:B------:R0:W-:Y:S01]  /*1110*/  STL [R1+0x102c], R5 ;  /* 0x00102c0501007387 */ /* 0x0001e20000100800 */
[----:B-----5:R-:W-:Y:S01]  /*1120*/  IMAD.MOV.U32 R22, RZ, RZ, R2 ;  /* 0x000000ffff167224 */ /* 0x020fe200078e0002 */
[----:B------:R-:W2:Y:S01]  /*1130*/  LDCU UR14, c[0x0][0x3ac] ;  /* 0x00007580ff0e77ac */ /* 0x000ea20008000800 */
[----:B------:R-:W5:Y:S01]  /*1140*/  I2F.RP R2, R24 ;  /* 0x0000001800027306 */ /* 0x000f620000209400 */
[----:B-1----:R-:W-:-:S02]  /*1150*/  IMAD.MOV.U32 R23, RZ, RZ, R15 ;  /* 0x000000ffff177224 */ /* 0x002fc400078e000f */
[----:B0-----:R-:W-:-:S05]  /*1160*/  IMAD.MOV.U32 R5, RZ, RZ, R16 ;  /* 0x000000ffff057224 */ /* 0x001fca00078e0010 */
[----:B------:R-:W0:Y:S08]  /*1170*/  I2F.RP R16, R0 ;  /* 0x0000000000107306 */ /* 0x000e300000209400 */
[----:B-----5:R-:W1:Y:S08]  /*1180*/  MUFU.RCP R2, R2 ;  /* 0x0000000200027308 */ /* 0x020e700000001000 */
[----:B0-----:R-:W0:Y:S01]  /*1190*/  MUFU.RCP R16, R16 ;  /* 0x0000001000107308 */ /* 0x001e220000001000 */
[----:B-1----:R-:W-:-:S07]  /*11a0*/  VIADD R2, R2, 0xffffffe ;  /* 0x0ffffffe02027836 */ /* 0x002fce0000000000 */
[----:B------:R-:W1:Y:S01]  /*11b0*/  F2I.FTZ.U32.TRUNC.NTZ R15, R2 ;  /* 0x00000002000f7305 */ /* 0x000e62000021f000 */
[----:B0-----:R-:W-:-:S07]  /*11c0*/  VIADD R16, R16, 0xffffffe ;  /* 0x0ffffffe10107836 */ /* 0x001fce0000000000 */
[----:B------:R-:W0:Y:S01]  /*11d0*/  F2I.FTZ.U32.TRUNC.NTZ R17, R16 ;  /* 0x0000001000117305 */ /* 0x000e22000021f000 */
[----:B-1----:R-:W-:-:S04]  /*11e0*/  IMAD.MOV R2, RZ, RZ, -R15 ;  /* 0x000000ffff027224 */ /* 0x002fc800078e0a0f */
[----:B------:R-:W-:-:S04]  /*11f0*/  IMAD R2, R2, R24, RZ ;  /* 0x0000001802027224 */ /* 0x000fc800078e02ff */
[----:B------:R-:W-:Y:S01]  /*1200*/  IMAD.HI.U32 R2, R15, R2, R14 ;  /* 0x000000020f027227 */ /* 0x000fe200078e000e */
[----:B------:R-:W-:-:S03]  /*1210*/  IABS R15, R25 ;  /* 0x00000019000f7213 */ /* 0x000fc60000000000 */
[----:B0-----:R-:W-:Y:S02]  /*1220*/  IMAD.MOV R14, RZ, RZ, -R17 ;  /* 0x000000ffff0e7224 */ /* 0x001fe400078e0a11 */
[----:B------:R-:W-:Y:S02]  /*1230*/  IMAD.MOV.U32 R25, RZ, RZ, R28 ;  /* 0x000000ffff197224 */ /* 0x000fe400078e001c */
[----:B------:R-:W-:Y:S01]  /*1240*/  IMAD.MOV.U32 R26, RZ, RZ, R14 ;  /* 0x000000ffff1a7224 */ /* 0x000fe200078e000e */
[----:B--2---:R-:W-:-:S05]  /*1250*/  IABS R16, R20 ;  /* 0x0000001400107213 */ /* 0x004fca0000000000 */
[----:B------:R-:W-:-:S04]  /*1260*/  IMAD.HI.U32 R2, R2, R16, RZ ;  /* 0x0000001002027227 */ /* 0x000fc800078e00ff */
[----:B------:R-:W-:Y:S02]  /*1270*/  IMAD.MOV R14, RZ, RZ, -R2 ;  /* 0x000000ffff0e7224 */ /* 0x000fe400078e0a02 */
[----:B------:R-:W-:Y:S01]  /*1280*/  IMAD R2, R26, R0, RZ ;  /* 0x000000001a027224 */ /* 0x000fe200078e02ff */
[----:B------:R-:W-:Y:S01]  /*1290*/  IABS R26, R3 ;  /* 0x00000003001a7213 */ /* 0x000fe20000000000 */
[----:B------:R-:W-:Y:S02]  /*12a0*/  IMAD R14, R24, R14, R16 ;  /* 0x0000000e180e7224 */ /* 0x000fe400078e0210 */
[----:B------:R-:W-:-:S03]  /*12b0*/  IMAD.MOV.U32 R16, RZ, RZ, RZ ;  /* 0x000000ffff107224 */ /* 0x000fc600078e00ff */
[----:B------:R-:W-:Y:S01]  /*12c0*/  ISETP.GT.U32.AND P0, PT, R24, R14, PT ;  /* 0x0000000e1800720c */ /* 0x000fe20003f04070 */
[----:B------:R-:W-:Y:S01]  /*12d0*/  IMAD.HI.U32 R2, R17, R2, R16 ;  /* 0x0000000211027227 */ /* 0x000fe200078e0010 */
[----:B------:R-:W-:-:S03]  /*12e0*/  IABS R17, R6 ;  /* 0x0000000600117213 */ /* 0x000fc60000000000 */
[----:B------:R-:W-:Y:S02]  /*12f0*/  IMAD.MOV.U32 R16, RZ, RZ, R26 ;  /* 0x000000ffff107224 */ /* 0x000fe400078e001a */
[----:B------:R-:W-:-:S04]  /*1300*/  IMAD.HI.U32 R26, R2, R15, RZ ;  /* 0x0000000f021a7227 */ /* 0x000fc800078e00ff */
[----:B------:R-:W-:Y:S02]  /*1310*/  IMAD.MOV R26, RZ, RZ, -R26 ;  /* 0x000000ffff1a7224 */ /* 0x000fe400078e0a1a */
[----:B------:R-:W-:Y:S02]  /*1320*/  @!P0 IMAD.IADD R14, R14, 0x1, -R24 ;  /* 0x000000010e0e8824 */ /* 0x000fe400078e0a18 */
[----:B------:R-:W-:Y:S02]  /*1330*/  IMAD R15, R0, R26, R15 ;  /* 0x0000001a000f7224 */ /* 0x000fe400078e020f */
[----:B------:R-:W-:Y:S01]  /*1340*/  IMAD.HI.U32 R26, R2, R25, RZ ;  /* 0x00000019021a7227 */ /* 0x000fe200078e00ff */
[----:B------:R-:W-:Y:S02]  /*1350*/  ISETP.GT.U32.AND P0, PT, R24, R14, PT ;  /* 0x0000000e1800720c */ /* 0x000fe40003f04070 */
[----:B------:R-:W-:Y:S01]  /*1360*/  ISETP.GT.U32.AND P1, PT, R0, R15, PT ;  /* 0x0000000f0000720c */ /* 0x000fe20003f24070 */
[----:B------:R-:W-:-:S02]  /*1370*/  IMAD.MOV R28, RZ, RZ, -R26 ;  /* 0x000000ffff1c7224 */ /* 0x000fc400078e0a1a */
[----:B------:R-:W-:Y:S02]  /*1380*/  IMAD.MOV.U32 R26, RZ, RZ, R29 ;  /* 0x000000ffff1a7224 */ /* 0x000fe400078e001d */
[----:B------:R-:W-:-:S04]  /*1390*/  IMAD.HI.U32 R29, R2, R17, RZ ;  /* 0x00000011021d7227 */ /* 0x000fc800078e00ff */
[----:B------:R-:W-:Y:S02]  /*13a0*/  IMAD.MOV R29, RZ, RZ, -R29 ;  /* 0x000000ffff1d7224 */ /* 0x000fe400078e0a1d */
[C---:B------:R-:W-:Y:S02]  /*13b0*/  IMAD R25, R0.reuse, R28, R25 ;  /* 0x0000001c00197224 */ /* 0x040fe400078e0219 */
[----:B------:R-:W-:Y:S01]  /*13c0*/  IMAD R17, R0, R29, R17 ;  /* 0x0000001d00117224 */ /* 0x000fe200078e0211 */
[----:B------:R-:W-:Y:S01]  /*13d0*/  ISETP.GE.AND P4, PT, R20, RZ, PT ;  /* 0x000000ff1400720c */ /* 0x000fe20003f86270 */
[----:B------:R-:W-:-:S03]  /*13e0*/  IMAD.HI.U32 R28, R2, R26, RZ ;  /* 0x0000001a021c7227 */ /* 0x000fc600078e00ff */
[----:B------:R-:W-:Y:S01]  /*13f0*/  ISETP.GT.U32.AND P6, PT, R0, R17, PT ;  /* 0x000000110000720c */ /* 0x000fe20003fc4070 */
[----:B------:R-:W-:Y:S01]  /*1400*/  @!P0 IMAD.IADD R14, R14, 0x1, -R24 ;  /* 0x000000010e0e8824 */ /* 0x000fe200078e0a18 */
[----:B------:R-:W-:Y:S01]  /*1410*/  ISETP.GT.U32.AND P3, PT, R0, R25, PT ;  /* 0x000000190000720c */ /* 0x000fe20003f64070 */
[----:B------:R-:W-:Y:S01]  /*1420*/  @!P1 IMAD.IADD R15, R15, 0x1, -R0 ;  /* 0x000000010f0f9824 */ /* 0x000fe200078e0a00 */
[----:B------:R-:W-:Y:S01]  /*1430*/  ISETP.NE.AND P1, PT, R4, RZ, PT ;  /* 0x000000ff0400720c */ /* 0x000fe20003f25270 */
[----:B------:R-:W-:Y:S01]  /*1440*/  IMAD.MOV R28, RZ, RZ, -R28 ;  /* 0x000000ffff1c7224 */ /* 0x000fe200078e0a1c */
[----:B------:R-:W2:Y:S01]  /*1450*/  LDL.LU R24, [R1+0xe4] ;  /* 0x0000e40001187983 */ /* 0x000ea20000300800 */
[----:B------:R-:W-:-:S06]  /*1460*/  IMAD.HI.U32 R27, R2, R16, RZ ;  /* 0x00000010021b7227 */ /* 0x000fcc00078e00ff */
[--C-:B------:R-:W-:Y:S01]  /*1470*/  @!P6 IMAD.IADD R17, R17, 0x1, -R0.reuse ;  /* 0x000000011111e824 */ /* 0x100fe200078e0a00 */
[----:B------:R-:W5:Y:S01]  /*1480*/  LDL.LU R20, [R1+0x1054] ;  /* 0x0010540001147983 */ /* 0x000f620000300800 */
[----:B------:R-:W-:Y:S02]  /*1490*/  @!P3 IMAD.IADD R25, R25, 0x1, -R0 ;  /* 0x000000011919b824 */ /* 0x000fe400078e0a00 */
[C---:B------:R-:W-:Y:S01]  /*14a0*/  IMAD R26, R0.reuse, R28, R26 ;  /* 0x0000001c001a7224 */ /* 0x040fe200078e021a */
[C---:B------:R-:W-:Y:S01]  /*14b0*/  ISETP.GT.U32.AND P3, PT, R0.reuse, R17, PT ;  /* 0x000000110000720c */ /* 0x040fe20003f64070 */
[----:B------:R-:W-:Y:S02]  /*14c0*/  IMAD.MOV.U32 R28, RZ, RZ, R21 ;  /* 0x000000ffff1c7224 */ /* 0x000fe400078e0015 */
[----:B------:R-:W-:Y:S01]  /*14d0*/  IMAD.MOV.U32 R21, RZ, RZ, R14 ;  /* 0x000000ffff157224 */ /* 0x000fe200078e000e */
[----:B------:R-:W-:Y:S01]  /*14e0*/  ISETP.GE.AND P0, PT, R3, RZ, PT ;  /* 0x000000ff0300720c */ /* 0x000fe20003f06270 */
[----:B------:R-:W-:Y:S01]  /*14f0*/  IMAD.MOV R27, RZ, RZ, -R27 ;  /* 0x000000ffff1b7224 */ /* 0x000fe200078e0a1b */
[----:B------:R-:W2:Y:S01]  /*1500*/  LDL.LU R3, [R1+0xc0] ;  /* 0x0000c00001037983 */ /* 0x000ea20000300800 */
[----:B------:R-:W-:Y:S01]  /*1510*/  @!P4 IMAD.MOV R21, RZ, RZ, -R21 ;  /* 0x000000ffff15c224 */ /* 0x000fe200078e0a15 */
[----:B------:R-:W-:Y:S01]  /*1520*/  @!P1 LOP3.LUT R21, RZ, R4, RZ, 0x33, !PT ;  /* 0x00000004ff159212 */ /* 0x000fe200078e33ff */
[----:B------:R-:W-:Y:S01]  /*1530*/  IMAD R16, R0, R27, R16 ;  /* 0x0000001b00107224 */ /* 0x000fe200078e0210 */
[----:B------:R-:W-:-:S03]  /*1540*/  IABS R27, R8 ;  /* 0x00000008001b7213 */ /* 0x000fc60000000000 */
[----:B------:R0:W-:Y:S01]  /*1550*/  STL [R1+0xe0], R21 ;  /* 0x0000e01501007387 */ /* 0x0001e20000100800 */
[----:B------:R-:W-:Y:S01]  /*1560*/  @!P3 IMAD.IADD R17, R17, 0x1, -R0 ;  /* 0x000000011111b824 */ /* 0x000fe200078e0a00 */
[----:B------:R-:W-:Y:S01]  /*1570*/  ISETP.GE.AND P3, PT, R7, RZ, PT ;  /* 0x000000ff0700720c */ /* 0x000fe20003f66270 */
[----:B------:R-:W-:Y:S01]  /*1580*/  IMAD.HI.U32 R29, R2, R27, RZ ;  /* 0x0000001b021d7227 */ /* 0x000fe200078e00ff */
[----:B------:R-:W-:Y:S01]  /*1590*/  ISETP.GT.U32.AND P2, PT, R0, R16, PT ;  /* 0x000000100000720c */ /* 0x000fe20003f44070 */
[----:B0-----:R-:W2:Y:S04]  /*15a0*/  LDL.LU R21, [R1+0x1050] ;  /* 0x0010500001157983 */ /* 0x001ea80000300800 */
[----:B------:R-:W2:Y:S01]  /*15b0*/  LDL R7, [R1+0x44] ;  /* 0x0000440001077983 */ /* 0x000ea20000100800 */
[----:B------:R-:W-:-:S07]  /*15c0*/  IMAD.MOV R29, RZ, RZ, -R29 ;  /* 0x000000ffff1d7224 */ /* 0x000fce00078e0a1d */
[----:B------:R-:W-:Y:S01]  /*15d0*/  @!P2 IMAD.IADD R16, R16, 0x1, -R0 ;  /* 0x000000011010a824 */ /* 0x000fe200078e0a00 */
[C---:B------:R-:W-:Y:S01]  /*15e0*/  ISETP.GT.U32.AND P2, PT, R0.reuse, R15, PT ;  /* 0x0000000f0000720c */ /* 0x040fe20003f44070 */
[C---:B------:R-:W-:Y:S01]  /*15f0*/  IMAD R27, R0.reuse, R29, R27 ;  /* 0x0000001d001b7224 */ /* 0x040fe200078e021b */
[----:B------:R-:W-:Y:S02]  /*1600*/  IABS R14, R10 ;  /* 0x0000000a000e7213 */ /* 0x000fe40000000000 */
[C---:B------:R-:W-:Y:S02]  /*1610*/  ISETP.GT.U32.AND P6, PT, R0.reuse, R16, PT ;  /* 0x000000100000720c */ /* 0x040fe40003fc4070 */
[C---:B------:R-:W-:Y:S02]  /*1620*/  ISETP.GT.U32.AND P1, PT, R0.reuse, R25, PT ;  /* 0x000000190000720c */ /* 0x040fe40003f24070 */
[----:B------:R-:W-:Y:S01]  /*1630*/  ISETP.GT.U32.AND P4, PT, R0, R27, PT ;  /* 0x0000001b0000720c */ /* 0x000fe20003f84070 */
[----:B------:R-:W-:-:S04]  /*1640*/  IMAD.HI.U32 R4, R2, R14, RZ ;  /* 0x0000000e02047227 */ /* 0x000fc800078e00ff */
[----:B------:R-:W-:Y:S02]  /*1650*/  IMAD.MOV R4, RZ, RZ, -R4 ;  /* 0x000000ffff047224 */ /* 0x000fe400078e0a04 */
[--C-:B------:R-:W-:Y:S02]  /*1660*/  @!P2 IMAD.IADD R15, R15, 0x1, -R0.reuse ;  /* 0x000000010f0fa824 */ /* 0x100fe400078e0a00 */
[----:B------:R-:W-:Y:S02]  /*1670*/  @!P6 IMAD.IADD R16, R16, 0x1, -R0 ;  /* 0x000000011010e824 */ /* 0x000fe400078e0a00 */
[----:B------:R-:W-:Y:S02]  /*1680*/  IMAD R4, R0, R4, R14 ;  /* 0x0000000400047224 */ /* 0x000fe400078e020e */
[----:B------:R-:W-:Y:S01]  /*1690*/  @!P1 IMAD.IADD R25, R25, 0x1, -R0 ;  /* 0x0000000119199824 */ /* 0x000fe200078e0a00 */
[----:B------:R-:W-:Y:S01]  /*16a0*/  ISETP.GE.AND P1, PT, R8, RZ, PT ;  /* 0x000000ff0800720c */ /* 0x000fe20003f26270 */
[----:B------:R-:W-:Y:S01]  /*16b0*/  IMAD.MOV.U32 R14, RZ, RZ, R22 ;  /* 0x000000ffff0e7224 */ /* 0x000fe200078e0016 */
[----:B------:R-:W3:Y:S01]  /*16c0*/  LDL.LU R8, [R1+0xdc] ;  /* 0x0000dc0001087983 */ /* 0x000ee20000300800 */
[----:B------:R-:W-:Y:S01]  /*16d0*/  @!P4 IMAD.IADD R27, R27, 0x1, -R0 ;  /* 0x000000011b1bc824 */ /* 0x000fe200078e0a00 */
[----:B------:R-:W-:Y:S01]  /*16e0*/  ISETP.GE.AND P4, PT, R9, RZ, PT ;  /* 0x000000ff0900720c */ /* 0x000fe20003f86270 */
[----:B------:R-:W-:Y:S01]  /*16f0*/  IMAD.MOV.U32 R22, RZ, RZ, R15 ;  /* 0x000000ffff167224 */ /* 0x000fe200078e000f */
[----:B------:R-:W3:Y:S01]  /*1700*/  LDL.LU R9, [R1+0xcc] ;  /* 0x0000cc0001097983 */ /* 0x000ee20000300800 */
[----:B--2---:R-:W-:-:S02]  /*1710*/  IMAD.MOV.U32 R15, RZ, RZ, R7 ;  /* 0x000000ffff0f7224 */ /* 0x004fc400078e0007 */
[----:B------:R-:W-:Y:S02]  /*1720*/  IMAD.MOV.U32 R7, RZ, RZ, R16 ;  /* 0x000000ffff077224 */ /* 0x000fe400078e0010 */
[----:B------:R-:W2:Y:S02]  /*1730*/  LDL.LU R16, [R1+0xa8] ;  /* 0x0000a80001107983 */ /* 0x000ea40000300800 */
[----:B------:R-:W-:Y:S01]  /*1740*/  @!P0 IMAD.MOV R7, RZ, RZ, -R7 ;  /* 0x000000ffff078224 */ /* 0x000fe200078e0a07 */
[C---:B------:R-:W-:Y:S02]  /*1750*/  ISETP.GT.U32.AND P0, PT, R0.reuse, R4, PT ;  /* 0x000000040000720c */ /* 0x040fe40003f04070 */
[----:B------:R-:W-:Y:S01]  /*1760*/  ISETP.GT.U32.AND P6, PT, R0, R26, PT ;  /* 0x0000001a0000720c */ /* 0x000fe20003fc4070 */
[----:B------:R-:W-:Y:S01]  /*1770*/  IMAD.MOV.U32 R29, RZ, RZ, R3 ;  /* 0x000000ffff1d7224 */ /* 0x000fe200078e0003 */
[----:B------:R-:W-:Y:S01]  /*1780*/  IABS R3, R11 ;  /* 0x0000000b00037213 */ /* 0x000fe20000000000 */
[----:B------:R-:W-:Y:S01]  /*1790*/  @!P5 IMAD.MOV R22, RZ, RZ, -R22 ;  /* 0x000000ffff16d224 */ /* 0x000fe200078e0a16 */
[----:B------:R-:W-:-:S03]  /*17a0*/  ISETP.GE.AND P2, PT, R6, RZ, PT ;  /* 0x000000ff0600720c */ /* 0x000fc60003f46270 */
[----:B------:R-:W-:-:S04]  /*17b0*/  IMAD.HI.U32 R6, R2, R3, RZ ;  /* 0x0000000302067227 */ /* 0x000fc800078e00ff */
[--C-:B------:R-:W-:Y:S02]  /*17c0*/  @!P0 IMAD.IADD R4, R4, 0x1, -R0.reuse ;  /* 0x0000000104048824 */ /* 0x100fe400078e0a00 */
[----:B------:R-:W-:Y:S01]  /*17d0*/  @!P6 IMAD.IADD R26, R26, 0x1, -R0 ;  /* 0x000000011a1ae824 */ /* 0x000fe200078e0a00 */
[----:B------:R0:W-:Y:S01]  /*17e0*/  STL [R1+0xbc], R22 ;  /* 0x0000bc1601007387 */ /* 0x0001e20000100800 */
[----:B------:R-:W-:Y:S01]  /*17f0*/  IMAD.MOV R6, RZ, RZ, -R6 ;  /* 0x000000ffff067224 */ /* 0x000fe200078e0a06 */
[C---:B------:R-:W-:Y:S02]  /*1800*/  ISETP.GT.U32.AND P6, PT, R0.reuse, R27, PT ;  /* 0x0000001b0000720c */ /* 0x040fe40003fc4070 */
[C---:B------:R-:W-:Y:S02]  /*1810*/  ISETP.GT.U32.AND P0, PT, R0.reuse, R4, PT ;  /* 0x000000040000720c */ /* 0x040fe40003f04070 */
[C---:B------:R-:W-:Y:S01]  /*1820*/  ISETP.GT.U32.AND P5, PT, R0.reuse, R26, PT ;  /* 0x0000001a0000720c */ /* 0x040fe20003fa4070 */
[----:B0-----:R-:W4:Y:S01]  /*1830*/  LDL.LU R22, [R1+0x104c] ;  /* 0x00104c0001167983 */ /* 0x001f220000300800 */
[----:B------:R-:W-:-:S03]  /*1840*/  IMAD R3, R0, R6, R3 ;  /* 0x0000000600037224 */ /* 0x000fc600078e0203 */
[----:B------:R0:W-:Y:S01]  /*1850*/  STL [R1+0xb8], R7 ;  /* 0x0000b80701007387 */ /* 0x0001e20000100800 */
[----:B------:R-:W-:Y:S01]  /*1860*/  IABS R6, R12 ;  /* 0x0000000c00067213 */ /* 0x000fe20000000000 */
[----:B------:R-:W-:Y:S02]  /*1870*/  @!P3 IMAD.MOV R25, RZ, RZ, -R25 ;  /* 0x000000ffff19b224 */ /* 0x000fe400078e0a19 */
[----:B0-----:R-:W-:-:S04]  /*1880*/  IMAD.MOV.U32 R7, RZ, RZ, R17 ;  /* 0x000000ffff077224 */ /* 0x001fc800078e0011 */
[----:B------:R-:W-:Y:S01]  /*1890*/  @!P2 IMAD.MOV R7, RZ, RZ, -R7 ;  /* 0x000000ffff07a224 */ /* 0x000fe200078e0a07 */
[----:B------:R-:W-:Y:S01]  /*18a0*/  ISETP.GE.AND P2, PT, R10, RZ, PT ;  /* 0x000000ff0a00720c */ /* 0x000fe20003f46270 */
[----:B------:R-:W-:-:S03]  /*18b0*/  @!P6 IMAD.IADD R27, R27, 0x1, -R0 ;  /* 0x000000011b1be824 */ /* 0x000fc600078e0a00 */
[----:B------:R-:W-:Y:S01]  /*18c0*/  STL [R1+0xb4], R7 ;  /* 0x0000b40701007387 */ /* 0x000fe20000100800 */
[--C-:B------:R-:W-:Y:S01]  /*18d0*/  @!P0 IMAD.IADD R4, R4, 0x1, -R0.reuse ;  /* 0x0000000104048824 */ /* 0x100fe200078e0a00 */
[----:B------:R-:W-:Y:S02]  /*18e0*/  ISETP.GE.AND P6, PT, R11, RZ, PT ;  /* 0x000000ff0b00720c */ /* 0x000fe40003fc6270 */
[----:B------:R3:W-:Y:S01]  /*18f0*/  STL [R1+0xb0], R25 ;  /* 0x0000b01901007387 */ /* 0x0007e20000100800 */
[----:B------:R-:W-:Y:S01]  /*1900*/  @!P5 IMAD.IADD R26, R26, 0x1, -R0 ;  /* 0x000000011a1ad824 */ /* 0x000fe200078e0a00 */
[----:B------:R-:W-:Y:S02]  /*1910*/  ISETP.GE.AND P5, PT, R12, RZ, PT ;  /* 0x000000ff0c00720c */ /* 0x000fe40003fa6270 */
[----:B------:R-:W4:Y:S01]  /*1920*/  LDL.LU R11, [R1+0x28] ;  /* 0x00002800010b7983 */ /* 0x000f220000300800 */
[----:B------:R-:W-:Y:S02]  /*1930*/  IMAD.MOV.U32 R12, RZ, RZ, R4 ;  /* 0x000000ffff0c7224 */ /* 0x000fe400078e0004 */
[----:B---3--:R-:W-:Y:S01]  /*1940*/  IMAD.MOV.U32 R25, RZ, RZ, R8 ;  /* 0x000000ffff197224 */ /* 0x008fe200078e0008 */
[----:B------:R-:W-:Y:S01]  /*1950*/  IABS R8, R18 ;  /* 0x0000001200087213 */ /* 0x000fe20000000000 */
[----:B------:R-:W-:-:S02]  /*1960*/  @!P1 IMAD.MOV R27, RZ, RZ, -R27 ;  /* 0x000000ffff1b9224 */ /* 0x000fc400078e0a1b */
[----:B------:R-:W-:Y:S02]  /*1970*/  @!P4 IMAD.MOV R26, RZ, RZ, -R26 ;  /* 0x000000ffff1ac224 */ /* 0x000fe400078e0a1a */
[----:B------:R-:W-:Y:S01]  /*1980*/  @!P2 IMAD.MOV R12, RZ, RZ, -R12 ;  /* 0x000000ffff0ca224 */ /* 0x000fe200078e0a0c */
[----:B------:R-:W-:Y:S01]  /*1990*/  STL [R1+0xac], R27 ;  /* 0x0000ac1b01007387 */ /* 0x000fe20000100800 */
[----:B------:R-:W-:Y:S01]  /*19a0*/  ISETP.GE.AND P4, PT, R18, RZ, PT ;  /* 0x000000ff1200720c */ /* 0x000fe20003f86270 */
[----:B------:R-:W-:Y:S02]  /*19b0*/  IMAD.MOV.U32 R18, RZ, RZ, R15 ;  /* 0x000000ffff127224 */ /* 0x000fe400078e000f */
[----:B------:R-:W-:Y:S04]  /*19c0*/  STL [R1+0x94], R26 ;  /* 0x0000941a01007387 */ /* 0x000fe80000100800 */
[----:B------:R-:W-:Y:S04]  /*19d0*/  STL [R1+0x9c], R12 ;  /* 0x00009c0c01007387 */ /* 0x000fe80000100800 */
[----:B------:R-:W3:Y:S04]  /*19e0*/  LDL R15, [R1+0x8] ;  /* 0x00000800010f7983 */ /* 0x000ee80000100800 */
[----:B-----5:R0:W-:Y:S01]  /*19f0*/  STL [R1+0x1044], R20 ;  /* 0x0010441401007387 */ /* 0x0201e20000100800 */
[----:B--2---:R-:W-:-:S02]  /*1a00*/  IMAD.MOV.U32 R17, RZ, RZ, R16 ;  /* 0x000000ffff117224 */ /* 0x004fc400078e0010 */
[----:B------:R-:W-:Y:S02]  /*1a10*/  IMAD.MOV.U32 R16, RZ, RZ, R9 ;  /* 0x000000ffff107224 */ /* 0x000fe400078e0009 */
[----:B------:R-:W-:-:S04]  /*1a20*/  IMAD.HI.U32 R9, R2, R6, RZ ;  /* 0x0000000602097227 */ /* 0x000fc800078e00ff */
[----:B------:R-:W-:-:S04]  /*1a30*/  IMAD.MOV R9, RZ, RZ, -R9 ;  /* 0x000000ffff097224 */ /* 0x000fc800078e0a09 */
[----:B------:R-:W-:Y:S02]  /*1a40*/  IMAD R6, R0, R9, R6 ;  /* 0x0000000900067224 */ /* 0x000fe400078e0206 */
[----:B------:R-:W-:-:S04]  /*1a50*/  IMAD.HI.U32 R9, R2, R8, RZ ;  /* 0x0000000802097227 */ /* 0x000fc800078e00ff */
[----:B------:R-:W-:-:S04]  /*1a60*/  IMAD.MOV R9, RZ, RZ, -R9 ;  /* 0x000000ffff097224 */ /* 0x000fc800078e0a09 */
[C---:B------:R-:W-:Y:S01]  /*1a70*/  IMAD R8, R0.reuse, R9, R8 ;  /* 0x0000000900087224 */ /* 0x040fe200078e0208 */
[----:B------:R-:W-:Y:S02]  /*1a80*/  IABS R9, R20 ;  /* 0x0000001400097213 */ /* 0x000fe40000000000 */
[----:B0-----:R-:W2:Y:S01]  /*1a90*/  LDL R20, [R1+0x4] ;  /* 0x0000040001147983 */ /* 0x001ea20000100800 */
[C---:B------:R-:W-:Y:S02]  /*1aa0*/  ISETP.GT.U32.AND P3, PT, R0.reuse, R3, PT ;  /* 0x000000030000720c */ /* 0x040fe40003f64070 */
[----:B------:R-:W-:-:S11]  /*1ab0*/  ISETP.GT.U32.AND P0, PT, R0, R6, PT ;  /* 0x000000060000720c */ /* 0x000fd60003f04070 */
[----:B------:R-:W-:-:S05]  /*1ac0*/  @!P3 IMAD.IADD R3, R3, 0x1, -R0 ;  /* 0x000000010303b824 */ /* 0x000fca00078e0a00 */
[----:B------:R-:W-:Y:S01]  /*1ad0*/  ISETP.GT.U32.AND P3, PT, R0, R3, PT ;  /* 0x000000030000720c */ /* 0x000fe20003f64070 */
[----:B------:R-:W-:Y:S02]  /*1ae0*/  @!P0 IMAD.IADD R6, R6, 0x1, -R0 ;  /* 0x0000000106068824 */ /* 0x000fe400078e0a00 */
[----:B------:R-:W-:-:S03]  /*1af0*/  IMAD.MOV.U32 R27, RZ, RZ, R23 ;  /* 0x000000ffff1b7224 */ /* 0x000fc600078e0017 */
[----:B------:R-:W-:-:S07]  /*1b00*/  ISETP.GT.U32.AND P0, PT, R0, R6, PT ;  /* 0x000000060000720c */ /* 0x000fce0003f04070 */
[----:B------:R-:W-:Y:S01]  /*1b10*/  @!P3 IMAD.IADD R3, R3, 0x1, -R0 ;  /* 0x000000010303b824 */ /* 0x000fe200078e0a00 */
[----:B----4-:R-:W-:-:S03]  /*1b20*/  IABS R12, R11 ;  /* 0x0000000b000c7213 */ /* 0x010fc60000000000 */
[----:B------:R-:W-:Y:S01]  /*1b30*/  IMAD.MOV.U32 R23, RZ, RZ, R3 ;  /* 0x000000ffff177224 */ /* 0x000fe200078e0003 */
[----:B------:R-:W-:Y:S02]  /*1b40*/  IABS R7, R13 ;  /* 0x0000000d00077213 */ /* 0x000fe40000000000 */
[----:B------:R-:W-:Y:S01]  /*1b50*/  ISETP.GE.AND P1, PT, R13, RZ, PT ;  /* 0x000000ff0d00720c */ /* 0x000fe20003f26270 */
[----:B------:R-:W-:-:S04]  /*1b60*/  IMAD.HI.U32 R13, R2, R12, RZ ;  /* 0x0000000c020d7227 */ /* 0x000fc800078e00ff */
[----:B------:R-:W-:Y:S02]  /*1b70*/  @!P6 IMAD.MOV R23, RZ, RZ, -R23 ;  /* 0x000000ffff17e224 */ /* 0x000fe400078e0a17 */
[----:B------:R-:W-:Y:S02]  /*1b80*/  IMAD.MOV R13, RZ, RZ, -R13 ;  /* 0x000000ffff0d7224 */ /* 0x000fe400078e0a0d */
[----:B------:R-:W-:Y:S01]  /*1b90*/  @!P0 IMAD.IADD R6, R6, 0x1, -R0 ;  /* 0x0000000106068824 */ /* 0x000fe200078e0a00 */
[----:B------:R0:W-:Y:S01]  /*1ba0*/  STL [R1+0xa4], R23 ;  /* 0x0000a41701007387 */ /* 0x0001e20000100800 */
[----:B------:R-:W-:-:S04]  /*1bb0*/  IMAD.HI.U32 R10, R2, R7, RZ ;  /* 0x00000007020a7227 */ /* 0x000fc800078e00ff */
[----:B------:R-:W-:Y:S01]  /*1bc0*/  IMAD R12, R0, R13, R12 ;  /* 0x0000000d000c7224 */ /* 0x000fe200078e020c */
[----:B0-----:R-:W4:Y:S01]  /*1bd0*/  LDL.LU R23, [R1+0x1048] ;  /* 0x0010480001177983 */ /* 0x001f220000300800 */
[----:B------:R-:W-:Y:S01]  /*1be0*/  IMAD.MOV R10, RZ, RZ, -R10 ;  /* 0x000000ffff0a7224 */ /* 0x000fe200078e0a0a */
[----:B------:R-:W-:-:S03]  /*1bf0*/  ISETP.GE.AND P0, PT, R19, RZ, PT ;  /* 0x000000ff1300720c */ /* 0x000fc60003f06270 */
[----:B------:R-:W-:Y:S01]  /*1c00*/  IMAD R7, R0, R10, R7 ;  /* 0x0000000a00077224 */ /* 0x000fe200078e0207 */
[----:B------:R-:W-:Y:S02]  /*1c10*/  IABS R10, R19 ;  /* 0x00000013000a7213 */ /* 0x000fe40000000000 */
[----:B------:R-:W5:Y:S01]  /*1c20*/  LDL.LU R19, [R1+0x30] ;  /* 0x0000300001137983 */ /* 0x000f620000300800 */
[----:B--2---:R-:W-:Y:S01]  /*1c30*/  IABS R13, R20 ;  /* 0x00000014000d7213 */ /* 0x004fe20000000000 */
[----:B------:R-:W-:-:S04]  /*1c40*/  IMAD.MOV.U32 R20, RZ, RZ, R6 ;  /* 0x000000ffff147224 */ /* 0x000fc800078e0006 */
[----:B------:R-:W-:-:S05]  /*1c50*/  @!P5 IMAD.MOV R20, RZ, RZ, -R20 ;  /* 0x000000ffff14d224 */ /* 0x000fca00078e0a14 */
[----:B------:R0:W-:Y:S04]  /*1c60*/  STL [R1+0xa0], R20 ;  /* 0x0000a01401007387 */ /* 0x0001e80000100800 */
[----:B0-----:R-:W2:Y:S01]  /*1c70*/  LDL.LU R20, [R1+0x1044] ;  /* 0x0010440001147983 */ /* 0x001ea20000300800 */
[----:B------:R-:W-:-:S13]  /*1c80*/  ISETP.GT.U32.AND P2, PT, R0, R7, PT ;  /* 0x000000070000720c */ /* 0x000fda0003f44070 */
[----:B------:R-:W-:-:S05]  /*1c90*/  @!P2 IMAD.IADD R7, R7, 0x1, -R0 ;  /* 0x000000010707a824 */ /* 0x000fca00078e0a00 */
[C---:B------:R-:W-:Y:S02]  /*1ca0*/  ISETP.GT.U32.AND P2, PT, R0.reuse, R7, PT ;  /* 0x000000070000720c */ /* 0x040fe40003f44070 */
[----:B------:R-:W-:-:S11]  /*1cb0*/  ISETP.GT.U32.AND P6, PT, R0, R8, PT ;  /* 0x000000080000720c */ /* 0x000fd60003fc4070 */
[--C-:B------:R-:W-:Y:S01]  /*1cc0*/  @!P2 IMAD.IADD R7, R7, 0x1, -R0.reuse ;  /* 0x000000010707a824 */ /* 0x100fe200078e0a00 */
[----:B------:R-:W-:Y:S01]  /*1cd0*/  ISETP.GT.U32.AND P2, PT, R0, R12, PT ;  /* 0x0000000c0000720c */ /* 0x000fe20003f44070 */
[----:B------:R-:W-:Y:S01]  /*1ce0*/  @!P6 IMAD.IADD R8, R8, 0x1, -R0 ;  /* 0x000000010808e824 */ /* 0x000fe200078e0a00 */
[----:B------:R-:W-:Y:S01]  /*1cf0*/  IABS R4, R21 ;  /* 0x0000001500047213 */ /* 0x000fe20000000000 */
[----:B------:R-:W-:Y:S02]  /*1d00*/  IMAD.MOV.U32 R26, RZ, RZ, R14 ;  /* 0x000000ffff1a7224 */ /* 0x000fe400078e000e */
[----:B------:R-:W-:Y:S01]  /*1d10*/  IMAD.HI.U32 R3, R2, R9, RZ ;  /* 0x0000000902037227 */ /* 0x000fe200078e00ff */
[----:B------:R-:W-:-:S03]  /*1d20*/  ISETP.GE.AND P3, PT, R11, RZ, PT ;  /* 0x000000ff0b00720c */ /* 0x000fc60003f66270 */
[----:B------:R-:W-:-:S04]  /*1d30*/  IMAD.HI.U32 R14, R2, R4, RZ ;  /* 0x00000004020e7227 */ /* 0x000fc800078e00ff */
[----:B------:R-:W-:Y:S01]  /*1d40*/  @!P2 IMAD.IADD R12, R12, 0x1, -R0 ;  /* 0x000000010c0ca824 */ /* 0x000fe200078e0a00 */
[----:B------:R-:W-:Y:S01]  /*1d50*/  ISETP.GT.U32.AND P2, PT, R0, R8, PT ;  /* 0x000000080000720c */ /* 0x000fe20003f44070 */
[----:B------:R-:W-:-:S04]  /*1d60*/  IMAD.HI.U32 R11, R2, R10, RZ ;  /* 0x0000000a020b7227 */ /* 0x000fc800078e00ff */
[----:B------:R-:W-:Y:S02]  /*1d70*/  IMAD.MOV R3, RZ, RZ, -R3 ;  /* 0x000000ffff037224 */ /* 0x000fe400078e0a03 */
[----:B------:R-:W-:Y:S02]  /*1d80*/  IMAD.MOV R14, RZ, RZ, -R14 ;  /* 0x000000ffff0e7224 */ /* 0x000fe400078e0a0e */
[----:B------:R-:W-:Y:S02]  /*1d90*/  IMAD.MOV R11, RZ, RZ, -R11 ;  /* 0x000000ffff0b7224 */ /* 0x000fe400078e0a0b */
[C---:B------:R-:W-:Y:S02]  /*1da0*/  IMAD R3, R0.reuse, R3, R9 ;  /* 0x0000000300037224 */ /* 0x040fe400078e0209 */
[C---:B------:R-:W-:Y:S02]  /*1db0*/  IMAD R14, R0.reuse, R14, R4 ;  /* 0x0000000e000e7224 */ /* 0x040fe400078e0204 */
[C---:B------:R-:W-:Y:S01]  /*1dc0*/  IMAD R10, R0.reuse, R11, R10 ;  /* 0x0000000b000a7224 */ /* 0x040fe200078e020a */
[----:B----4-:R-:W-:Y:S01]  /*1dd0*/  IABS R11, R23 ;  /* 0x00000017000b7213 */ /* 0x010fe20000000000 */
[----:B------:R-:W-:Y:S01]  /*1de0*/  @!P1 IMAD.MOV R7, RZ, RZ, -R7 ;  /* 0x000000ffff079224 */ /* 0x000fe200078e0a07 */
[----:B------:R-:W-:Y:S01]  /*1df0*/  ISETP.GT.U32.AND P1, PT, R0, R3, PT ;  /* 0x000000030000720c */ /* 0x000fe20003f24070 */
[----:B------:R-:W-:Y:S01]  /*1e00*/  @!P2 IMAD.IADD R8, R8, 0x1, -R0 ;  /* 0x000000010808a824 */ /* 0x000fe200078e0a00 */
[----:B------:R-:W-:Y:S01]  /*1e10*/  ISETP.GT.U32.AND P2, PT, R0, R14, PT ;  /* 0x0000000e0000720c */ /* 0x000fe20003f44070 */
[----:B------:R-:W-:-:S04]  /*1e20*/  IMAD.HI.U32 R6, R2, R11, RZ ;  /* 0x0000000b02067227 */ /* 0x000fc800078e00ff */
[----:B------:R-:W-:Y:S01]  /*1e30*/  IMAD.MOV R6, RZ, RZ, -R6 ;  /* 0x000000ffff067224 */ /* 0x000fe200078e0a06 */
[----:B------:R-:W-:Y:S03]  /*1e40*/  STL [R1+0x98], R7 ;  /* 0x0000980701007387 */ /* 0x000fe60000100800 */
[----:B------:R-:W-:Y:S02]  /*1e50*/  IMAD R6, R0, R6, R11 ;  /* 0x0000000600067224 */ /* 0x000fe400078e020b */
[--C-:B------:R-:W-:Y:S01]  /*1e60*/  @!P1 IMAD.IADD R3, R3, 0x1, -R0.reuse ;  /* 0x0000000103039824 */ /* 0x100fe200078e0a00 */
[----:B------:R-:W4:Y:S01]  /*1e70*/  LDL R11, [R1+0xc] ;  /* 0x00000c00010b7983 */ /* 0x000f220000100800 */
[----:B------:R-:W-:Y:S01]  /*1e80*/  @!P2 IMAD.IADD R14, R14, 0x1, -R0 ;  /* 0x000000010e0ea824 */ /* 0x000fe200078e0a00 */
[----:B------:R-:W-:Y:S02]  /*1e90*/  ISETP.GE.AND P2, PT, R21, RZ, PT ;  /* 0x000000ff1500720c */ /* 0x000fe40003f46270 */
[----:B--2---:R-:W-:-:S02]  /*1ea0*/  ISETP.GE.AND P1, PT, R20, RZ, PT ;  /* 0x000000ff1400720c */ /* 0x004fc40003f26270 */
[----:B------:R-:W2:Y:S04]  /*1eb0*/  LDL.LU R20, [R1+0x10] ;  /* 0x0000100001147983 */ /* 0x000ea80000300800 */
[----:B------:R-:W2:Y:S01]  /*1ec0*/  LDL.LU R21, [R1+0x14] ;  /* 0x0000140001157983 */ /* 0x000ea20000300800 */
[----:B------:R-:W-:Y:S02]  /*1ed0*/  ISETP.GT.U32.AND P6, PT, R0, R10, PT ;  /* 0x0000000a0000720c */ /* 0x000fe40003fc4070 */
[----:B------:R-:W-:Y:S02]  /*1ee0*/  IABS R4, R22 ;  /* 0x0000001600047213 */ /* 0x000fe40000000000 */
[----:B---3--:R-:W-:-:S03]  /*1ef0*/  IABS R9, R15 ;  /* 0x0000000f00097213 */ /* 0x008fc60000000000 */
[----:B------:R-:W-:-:S06]  /*1f00*/  IMAD.HI.U32 R15, R2, R4, RZ ;  /* 0x00000004020f7227 */ /* 0x000fcc00078e00ff */
[----:B------:R-:W-:Y:S01]  /*1f10*/  @!P6 IMAD.IADD R10, R10, 0x1, -R0 ;  /* 0x000000010a0ae824 */ /* 0x000fe200078e0a00 */
[----:B------:R-:W-:Y:S01]  /*1f20*/  ISETP.GT.U32.AND P6, PT, R0, R12, PT ;  /* 0x0000000c0000720c */ /* 0x000fe20003fc4070 */
[----:B------:R-:W-:-:S04]  /*1f30*/  IMAD.MOV R15, RZ, RZ, -R15 ;  /* 0x000000ffff0f7224 */ /* 0x000fc800078e0a0f */
[C---:B------:R-:W-:Y:S01]  /*1f40*/  IMAD R4, R0.reuse, R15, R4 ;  /* 0x0000000f00047224 */ /* 0x040fe200078e0204 */
[----:B------:R-:W-:-:S07]  /*1f50*/  ISETP.GT.U32.AND P5, PT, R0, R10, PT ;  /* 0x0000000a0000720c */ /* 0x000fce0003fa4070 */
[----:B------:R-:W-:Y:S01]  /*1f60*/  @!P6 IMAD.IADD R12, R12, 0x1, -R0 ;  /* 0x000000010c0ce824 */ /* 0x000fe200078e0a00 */
[----:B------:R-:W-:Y:S01]  /*1f70*/  ISETP.GT.U32.AND P6, PT, R0, R4, PT ;  /* 0x000000040000720c */ /* 0x000fe20003fc4070 */
[----:B------:R-:W-:Y:S01]  /*1f80*/  @!P4 IMAD.MOV R8, RZ, RZ, -R8 ;  /* 0x000000ffff08c224 */ /* 0x000fe200078e0a08 */
[----:B--2---:R0:W-:Y:S04]  /*1f90*/  STL [R1+0x1040], R21 ;  /* 0x0010401501007387 */ /* 0x0041e80000100800 */
[----:B0-----:R-:W2:Y:S01]  /*1fa0*/  LDL.LU R21, [R1+0x4] ;  /* 0x0000040001157983 */ /* 0x001ea20000300800 */
[----:B------:R-:W-:Y:S01]  /*1fb0*/  @!P5 IMAD.IADD R10, R10, 0x1, -R0 ;  /* 0x000000010a0ad824 */ /* 0x000fe200078e0a00 */
[----:B------:R-:W-:-:S05]  /*1fc0*/  ISETP.GT.U32.AND P5, PT, R0, R6, PT ;  /* 0x000000060000720c */ /* 0x000fca0003fa4070 */
[----:B------:R-:W-:Y:S01]  /*1fd0*/  @!P6 IMAD.IADD R4, R4, 0x1, -R0 ;  /* 0x000000010404e824 */ /* 0x000fe200078e0a00 */
[----:B------:R-:W-:Y:S01]  /*1fe0*/  ISETP.GT.U32.AND P6, PT, R0, R3, PT ;  /* 0x000000030000720c */ /* 0x000fe20003fc4070 */
[----:B------:R0:W-:Y:S01]  /*1ff0*/  STL [R1+0x8c], R8 ;  /* 0x00008c0801007387 */ /* 0x0001e20000100800 */
[----:B------:R-:W-:-:S04]  /*2000*/  IMAD.HI.U32 R15, R2, R9, RZ ;  /* 0x00000009020f7227 */ /* 0x000fc800078e00ff */
[----:B------:R-:W-:Y:S02]  /*2010*/  @!P3 IMAD.MOV R12, RZ, RZ, -R12 ;  /* 0x000000ffff0cb224 */ /* 0x000fe400078e0a0c */
[----:B0-----:R-:W-:Y:S02]  /*2020*/  IMAD.MOV.U32 R8, RZ, RZ, R10 ;  /* 0x000000ffff087224 */ /* 0x001fe400078e000a */
[----:B------:R-:W-:Y:S02]  /*2030*/  IMAD.MOV R15, RZ, RZ, -R15 ;  /* 0x000000ffff0f7224 */ /* 0x000fe400078e0a0f */
[----:B------:R-:W-:Y:S01]  /*2040*/  @!P0 IMAD.MOV R8, RZ, RZ, -R8 ;  /* 0x000000ffff088224 */ /* 0x000fe200078e0a08 */
[----:B------:R0:W-:Y:S01]  /*2050*/  STL [R1+0x84], R12 ;  /* 0x0000840c01007387 */ /* 0x0001e20000100800 */
[----:B------:R-:W-:Y:S02]  /*2060*/  IMAD R9, R0, R15, R9 ;  /* 0x0000000f00097224 */ /* 0x000fe400078e0209 */
[--C-:B------:R-:W-:Y:S01]  /*2070*/  @!P5 IMAD.IADD R6, R6, 0x1, -R0.reuse ;  /* 0x000000010606d824 */ /* 0x100fe200078e0a00 */
[----:B------:R1:W-:Y:S01]  /*2080*/  STL [R1+0x78], R8 ;  /* 0x0000780801007387 */ /* 0x0003e20000100800 */
[----:B------:R-:W-:Y:S01]  /*2090*/  @!P6 IMAD.IADD R3, R3, 0x1, -R0 ;  /* 0x000000010303e824 */ /* 0x000fe200078e0a00 */
[----:B------:R-:W-:-:S02]  /*20a0*/  ISETP.GE.AND P6, PT, R22, RZ, PT ;  /* 0x000000ff1600720c */ /* 0x000fc40003fc6270 */
[----:B0-----:R-:W3:Y:S01]  /*20b0*/  LDL.LU R12, [R1+0xc] ;  /* 0x00000c00010c7983 */ /* 0x001ee20000300800 */
[----:B------:R-:W-:-:S03]  /*20c0*/  ISETP.GT.U32.AND P5, PT, R0, R4, PT ;  /* 0x000000040000720c */ /* 0x000fc60003fa4070 */
[----:B------:R-:W3:Y:S01]  /*20d0*/  LDL.LU R15, [R1+0x1c] ;  /* 0x00001c00010f7983 */ /* 0x000ee20000300800 */
[----:B------:R-:W-:-:S03]  /*20e0*/  ISETP.GT.U32.AND P3, PT, R0, R6, PT ;  /* 0x000000060000720c */ /* 0x000fc60003f64070 */
[----:B------:R-:W3:Y:S06]  /*20f0*/  LDL.LU R22, [R1+0x8] ;  /* 0x0000080001167983 */ /* 0x000eec0000300800 */
[--C-:B------:R-:W-:Y:S01]  /*2100*/  @!P5 IMAD.IADD R4, R4, 0x1, -R0.reuse ;  /* 0x000000010404d824 */ /* 0x100fe200078e0a00 */
[----:B------:R-:W-:Y:S02]  /*2110*/  ISETP.GE.AND P5, PT, R23, RZ, PT ;  /* 0x000000ff1700720c */ /* 0x000fe40003fa6270 */
[----:B------:R-:W5:Y:S01]  /*2120*/  LDL.LU R23, [R1+0x18] ;  /* 0x0000180001177983 */ /* 0x000f620000300800 */
[----:B------:R-:W-:Y:S01]  /*2130*/  @!P3 IMAD.IADD R6, R6, 0x1, -R0 ;  /* 0x000000010606b824 */ /* 0x000fe200078e0a00 */
[----:B------:R-:W-:Y:S01]  /*2140*/  ISETP.GT.U32.AND P4, PT, R0, R14, PT ;  /* 0x0000000e0000720c */ /* 0x000fe20003f84070 */
[----:B------:R-:W-:Y:S01]  /*2150*/  IMAD.HI.U32 R7, R2, R13, RZ ;  /* 0x0000000d02077227 */ /* 0x000fe200078e00ff */
[----:B--2---:R-:W-:-:S02]  /*2160*/  ISETP.GE.AND P3, PT, R21, RZ, PT ;  /* 0x000000ff1500720c */ /* 0x004fc40003f66270 */
[----:B------:R-:W2:Y:S01]  /*2170*/  LDL.LU R21, [R1+0x1040] ;  /* 0x0010400001157983 */ /* 0x000ea20000300800 */
[----:B------:R-:W-:-:S04]  /*2180*/  IMAD.MOV R7, RZ, RZ, -R7 ;  /* 0x000000ffff077224 */ /* 0x000fc800078e0a07 */
[----:B------:R-:W-:Y:S01]  /*2190*/  IMAD R7, R0, R7, R13 ;  /* 0x0000000700077224 */ /* 0x000fe200078e020d */
[----:B----4-:R-:W-:Y:S02]  /*21a0*/  IABS R13, R11 ;  /* 0x0000000b000d7213 */ /* 0x010fe40000000000 */
[----:B------:R-:W-:Y:S01]  /*21b0*/  IABS R11, R20 ;  /* 0x00000014000b7213 */ /* 0x000fe20000000000 */
[----:B------:R-:W-:Y:S01]  /*21c0*/  @!P4 IMAD.IADD R14, R14, 0x1, -R0 ;  /* 0x000000010e0ec824 */ /* 0x000fe200078e0a00 */
[----:B------:R-:W-:-:S03]  /*21d0*/  ISETP.GT.U32.AND P4, PT, R0, R9, PT ;  /* 0x000000090000720c */ /* 0x000fc60003f84070 */
[----:B------:R-:W-:Y:S02]  /*21e0*/  IMAD.MOV.U32 R10, RZ, RZ, R11 ;  /* 0x000000ffff0a7224 */ /* 0x000fe400078e000b */
[----:B------:R-:W-:Y:S01]  /*21f0*/  IMAD.HI.U32 R11, R2, R13, RZ ;  /* 0x0000000d020b7227 */ /* 0x000fe200078e00ff */
[----:B------:R-:W-:-:S03]  /*2200*/  ISETP.GT.U32.AND P0, PT, R0, R7, PT ;  /* 0x000000070000720c */ /* 0x000fc60003f04070 */
[----:B------:R-:W-:-:S04]  /*2210*/  IMAD.MOV R11, RZ, RZ, -R11 ;  /* 0x000000ffff0b7224 */ /* 0x000fc800078e0a0b */
[----:B------:R-:W-:Y:S02]  /*2220*/  IMAD R11, R0, R11, R13 ;  /* 0x0000000b000b7224 */ /* 0x000fe400078e020d */
[----:B-1----:R-:W-:-:S04]  /*2230*/  IMAD.HI.U32 R8, R2, R10, RZ ;  /* 0x0000000a02087227 */ /* 0x002fc800078e00ff */
[----:B------:R-:W-:Y:S01]  /*2240*/  @!P4 IMAD.IADD R9, R9, 0x1, -R0 ;  /* 0x000000010909c824 */ /* 0x000fe200078e0a00 */
[C---:B------:R-:W-:Y:S01]  /*2250*/  ISETP.GT.U32.AND P4, PT, R0.reuse, R11, PT ;  /* 0x0000000b0000720c */ /* 0x040fe20003f84070 */
[----:B------:R-:W-:Y:S02]  /*2260*/  IMAD.MOV R8, RZ, RZ, -R8 ;  /* 0x000000ffff087224 */ /* 0x000fe400078e0a08 */
[----:B------:R-:W-:Y:S02]  /*2270*/  @!P0 IMAD.IADD R7, R7, 0x1, -R0 ;  /* 0x0000000107078824 */ /* 0x000fe400078e0a00 */
[----:B------:R-:W-:Y:S01]  /*2280*/  IMAD R10, R0, R8, R10 ;  /* 0x00000008000a7224 */ /* 0x000fe200078e020a */
[----:B---3--:R-:W-:Y:S01]  /*2290*/  ISETP.GE.AND P0, PT, R22, RZ, PT ;  /* 0x000000ff1600720c */ /* 0x008fe20003f06270 */
[----:B------:R-:W-:Y:S02]  /*22a0*/  IMAD.MOV.U32 R22, RZ, RZ, R3 ;  /* 0x000000ffff167224 */ /* 0x000fe400078e0003 */
[----:B------:R-:W-:Y:S01]  /*22b0*/  @!P5 IMAD.MOV R6, RZ, RZ, -R6 ;  /* 0x000000ffff06d224 */ /* 0x000fe200078e0a06 */
[C---:B------:R-:W-:Y:S01]  /*22c0*/  ISETP.GT.U32.AND P5, PT, R0.reuse, R10, PT ;  /* 0x0000000a0000720c */ /* 0x040fe20003fa4070 */
[----:B------:R-:W-:Y:S01]  /*22d0*/  @!P1 IMAD.MOV R22, RZ, RZ, -R22 ;  /* 0x000000ffff169224 */ /* 0x000fe200078e0a16 */
[----:B------:R-:W-:Y:S01]  /*22e0*/  ISETP.GT.U32.AND P1, PT, R0, R7, PT ;  /* 0x000000070000720c */ /* 0x000fe20003f24070 */
[----:B------:R-:W-:-:S02]  /*22f0*/  @!P4 IMAD.IADD R11, R11, 0x1, -R0 ;  /* 0x000000010b0bc824 */ /* 0x000fc400078e0a00 */
[----:B------:R-:W-:Y:S01]  /*2300*/  @!P2 IMAD.MOV R14, RZ, RZ, -R14 ;  /* 0x000000ffff0ea224 */ /* 0x000fe200078e0a0e */
[C---:B------:R-:W-:Y:S02]  /*2310*/  ISETP.GT.U32.AND P2, PT, R0.reuse, R9, PT ;  /* 0x000000090000720c */ /* 0x040fe40003f44070 */
[----:B------:R-:W-:Y:S01]  /*2320*/  ISETP.GT.U32.AND P4, PT, R0, R11, PT ;  /* 0x0000000b0000720c */ /* 0x000fe20003f84070 */
[----:B------:R-:W-:Y:S01]  /*2330*/  @!P6 IMAD.MOV R4, RZ, RZ, -R4 ;  /* 0x000000ffff04e224 */ /* 0x000fe200078e0a04 */
[----:B-----5:R-:W-:Y:S01]  /*2340*/  IABS R8, R23 ;  /* 0x0000001700087213 */ /* 0x020fe20000000000 */
[----:B------:R0:W-:Y:S01]  /*2350*/  STL [R1+0x74], R22 ;  /* 0x0000741601007387 */ /* 0x0001e20000100800 */
[----:B------:R-:W-:Y:S01]  /*2360*/  ISETP.GE.AND P6, PT, R12, RZ, PT ;  /* 0x000000ff0c00720c */ /* 0x000fe20003fc6270 */
[--C-:B------:R-:W-:Y:S02]  /*2370*/  @!P5 IMAD.IADD R10, R10, 0x1, -R0.reuse ;  /* 0x000000010a0ad824 */ /* 0x100fe400078e0a00 */
[----:B------:R-:W-:Y:S01]  /*2380*/  @!P1 IMAD.IADD R7, R7, 0x1, -R0 ;  /* 0x0000000107079824 */ /* 0x000fe200078e0a00 */
[----:B------:R1:W-:Y:S01]  /*2390*/  STL [R1+0x6c], R14 ;  /* 0x00006c0e01007387 */ /* 0x0003e20000100800 */
[----:B------:R-:W-:-:S02]  /*23a0*/  ISETP.GE.AND P1, PT, R20, RZ, PT ;  /* 0x000000ff1400720c */ /* 0x000fc40003f26270 */
[----:B------:R-:W-:Y:S01]  /*23b0*/  @!P3 IMAD.MOV R7, RZ, RZ, -R7 ;  /* 0x000000ffff07b224 */ /* 0x000fe200078e0a07 */
[----:B------:R-:W-:Y:S01]  /*23c0*/  STL [R1+0x64], R4 ;  /* 0x0000640401007387 */ /* 0x000fe20000100800 */
[--C-:B------:R-:W-:Y:S01]  /*23d0*/  @!P2 IMAD.IADD R9, R9, 0x1, -R0.reuse ;  /* 0x000000010909a824 */ /* 0x100fe200078e0a00 */
[----:B------:R-:W-:Y:S02]  /*23e0*/  ISETP.GT.U32.AND P3, PT, R0, R10, PT ;  /* 0x0000000a0000720c */ /* 0x000fe40003f64070 */
[----:B------:R3:W-:Y:S01]  /*23f0*/  STL [R1+0x60], R6 ;  /* 0x0000600601007387 */ /* 0x0007e20000100800 */
[----:B------:R-:W-:-:S03]  /*2400*/  @!P4 IMAD.IADD R11, R11, 0x1, -R0 ;  /* 0x000000010b0bc824 */ /* 0x000fc600078e0a00 */
[----:B0-----:R-:W4:Y:S01]  /*2410*/  LDL.LU R22, [R1+0x20] ;  /* 0x0000200001167983 */ /* 0x001f220000300800 */
[----:B-1----:R-:W-:-:S03]  /*2420*/  IMAD.MOV.U32 R14, RZ, RZ, R11 ;  /* 0x000000ffff0e7224 */ /* 0x002fc600078e000b */
[----:B------:R-:W5:Y:S01]  /*2430*/  LDL.LU R20, [R1+0x2c] ;  /* 0x00002c0001147983 */ /* 0x000f620000300800 */
[----:B---3--:R-:W-:-:S04]  /*2440*/  IMAD.HI.U32 R6, R2, R8, RZ ;  /* 0x0000000802067227 */ /* 0x008fc800078e00ff */
[----:B------:R-:W-:Y:S02]  /*2450*/  IMAD.MOV R13, RZ, RZ, -R6 ;  /* 0x000000ffff0d7224 */ /* 0x000fe400078e0a06 */
[----:B------:R-:W-:Y:S02]  /*2460*/  @!P0 IMAD.MOV R9, RZ, RZ, -R9 ;  /* 0x000000ffff098224 */ /* 0x000fe400078e0a09 */
[----:B------:R-:W-:Y:S01]  /*2470*/  @!P6 IMAD.MOV R14, RZ, RZ, -R14 ;  /* 0x000000ffff0ee224 */ /* 0x000fe200078e0a0e */
[----:B------:R-:W-:Y:S01]  /*2480*/  ISETP.GE.AND P5, PT, R23, RZ, PT ;  /* 0x000000ff1700720c */ /* 0x000fe20003fa6270 */
[----:B------:R-:W-:Y:S01]  /*2490*/  @!P3 IMAD.IADD R10, R10, 0x1, -R0 ;  /* 0x000000010a0ab824 */ /* 0x000fe200078e0a00 */
[----:B--2---:R-:W-:Y:S02]  /*24a0*/  IABS R3, R21 ;  /* 0x0000001500037213 */ /* 0x004fe40000000000 */
[----:B------:R-:W-:-:S03]  /*24b0*/  ISETP.GE.AND P2, PT, R21, RZ, PT ;  /* 0x000000ff1500720c */ /* 0x000fc60003f46270 */
[----:B------:R-:W-:Y:S01]  /*24c0*/  IMAD.MOV.U32 R4, RZ, RZ, R3 ;  /* 0x000000ffff047224 */ /* 0x000fe200078e0003 */
[----:B------:R-:W-:Y:S01]  /*24d0*/  IABS R3, R15 ;  /* 0x0000000f00037213 */ /* 0x000fe20000000000 */
[----:B------:R-:W-:Y:S02]  /*24e0*/  IMAD.MOV.U32 R21, RZ, RZ, R19 ;  /* 0x000000ffff157224 */ /* 0x000fe400078e0013 */
[----:B------:R-:W2:Y:S02]  /*24f0*/  LDL R19, [R1+0x24] ;  /* 0x0000240001137983 */ /* 0x000ea40000100800 */
[----:B------:R-:W-:-:S04]  /*2500*/  IMAD.HI.U32 R6, R2, R3, RZ ;  /* 0x0000000302067227 */ /* 0x000fc800078e00ff */
[----:B------:R-:W-:Y:S01]  /*2510*/  IMAD.MOV R6, RZ, RZ, -R6 ;  /* 0x000000ffff067224 */ /* 0x000fe200078e0a06 */
[----:B------:R0:W-:Y:S01]  /*2520*/  STL [R1+0x58], R7 ;  /* 0x0000580701007387 */ /* 0x0001e20000100800 */
[----:B------:R-:W-:Y:S02]  /*2530*/  ISETP.GE.AND P3, PT, R21, RZ, PT ;  /* 0x000000ff1500720c */ /* 0x000fe40003f66270 */
[----:B------:R-:W-:Y:S01]  /*2540*/  IMAD R3, R0, R6, R3 ;  /* 0x0000000600037224 */ /* 0x000fe200078e0203 */
[----:B------:R5:W-:Y:S01]  /*2550*/  STL [R1+0x54], R9 ;  /* 0x0000540901007387 */ /* 0x000be20000100800 */
[----:B------:R-:W-:Y:S01]  /*2560*/  IABS R6, R21 ;  /* 0x0000001500067213 */ /* 0x000fe20000000000 */
[----:B------:R-:W-:Y:S02]  /*2570*/  IMAD.MOV.U32 R21, RZ, RZ, R18 ;  /* 0x000000ffff157224 */ /* 0x000fe400078e0012 */
[----:B------:R1:W-:Y:S04]  /*2580*/  STL [R1+0x50], R14 ;  /* 0x0000500e01007387 */ /* 0x0003e80000100800 */
[----:B------:R-:W3:Y:S04]  /*2590*/  LDL.LU R23, [R1+0x68] ;  /* 0x0000680001177983 */ /* 0x000ee80000300800 */
[----:B------:R-:W3:Y:S01]  /*25a0*/  LDL R18, [R1+0x5c] ;  /* 0x00005c0001127983 */ /* 0x000ee20000100800 */
[----:B------:R-:W-:-:S04]  /*25b0*/  IMAD.HI.U32 R12, R2, R4, RZ ;  /* 0x00000004020c7227 */ /* 0x000fc800078e00ff */
[----:B------:R-:W-:-:S04]  /*25c0*/  IMAD.MOV R12, RZ, RZ, -R12 ;  /* 0x000000ffff0c7224 */ /* 0x000fc800078e0a0c */
[C---:B0-----:R-:W-:Y:S02]  /*25d0*/  IMAD R7, R0.reuse, R12, R4 ;  /* 0x0000000c00077224 */ /* 0x041fe400078e0204 */
[----:B------:R-:W-:-:S03]  /*25e0*/  IMAD R8, R0, R13, R8 ;  /* 0x0000000d00087224 */ /* 0x000fc600078e0208 */
[C---:B------:R-:W-:Y:S02]  /*25f0*/  ISETP.GT.U32.AND P4, PT, R0.reuse, R7, PT ;  /* 0x000000070000720c */ /* 0x040fe40003f84070 */
[----:B------:R-:W-:-:S11]  /*2600*/  ISETP.GT.U32.AND P6, PT, R0, R8, PT ;  /* 0x000000080000720c */ /* 0x000fd60003fc4070 */
[--C-:B------:R-:W-:Y:S02]  /*2610*/  @!P4 IMAD.IADD R7, R7, 0x1, -R0.reuse ;  /* 0x000000010707c824 */ /* 0x100fe400078e0a00 */
[----:B------:R-:W-:-:S03]  /*2620*/  @!P6 IMAD.IADD R8, R8, 0x1, -R0 ;  /* 0x000000010808e824 */ /* 0x000fc600078e0a00 */
[C---:B------:R-:W-:Y:S02]  /*2630*/  ISETP.GT.U32.AND P4, PT, R0.reuse, R7, PT ;  /* 0x000000070000720c */ /* 0x040fe40003f84070 */
[----:B------:R-:W-:Y:S02]  /*2640*/  ISETP.GT.U32.AND P6, PT, R0, R8, PT ;  /* 0x000000080000720c */ /* 0x000fe40003fc4070 */
[----:B----4-:R-:W-:Y:S02]  /*2650*/  IABS R4, R22 ;  /* 0x0000001600047213 */ /* 0x010fe40000000000 */
[----:B------:R-:W-:Y:S01]  /*2660*/  ISETP.GE.AND P0, PT, R15, RZ, PT ;  /* 0x000000ff0f00720c */ /* 0x000fe20003f06270 */
[----:B------:R-:W-:Y:S01]  /*2670*/  IMAD.HI.U32 R15, R2, R6, RZ ;  /* 0x00000006020f7227 */ /* 0x000fe200078e00ff */
[----:B-----5:R-:W-:-:S03]  /*2680*/  IABS R9, R20 ;  /* 0x0000001400097213 */ /* 0x020fc60000000000 */
[----:B------:R-:W-:-:S04]  /*2690*/  IMAD.HI.U32 R12, R2, R4, RZ ;  /* 0x00000004020c7227 */ /* 0x000fc800078e00ff */
[----:B------:R-:W-:Y:S02]  /*26a0*/  IMAD.MOV R15, RZ, RZ, -R15 ;  /* 0x000000ffff0f7224 */ /* 0x000fe400078e0a0f */
[----:B------:R-:W-:Y:S02]  /*26b0*/  @!P4 IMAD.IADD R7, R7, 0x1, -R0 ;  /* 0x000000010707c824 */ /* 0x000fe400078e0a00 */
[----:B------:R-:W-:Y:S02]  /*26c0*/  IMAD.MOV R12, RZ, RZ, -R12 ;  /* 0x000000ffff0c7224 */ /* 0x000fe400078e0a0c */
[----:B------:R-:W-:Y:S02]  /*26d0*/  IMAD R6, R0, R15, R6 ;  /* 0x0000000f00067224 */ /* 0x000fe400078e0206 */
[----:B------:R-:W-:Y:S02]  /*26e0*/  @!P6 IMAD.IADD R8, R8, 0x1, -R0 ;  /* 0x000000010808e824 */ /* 0x000fe400078e0a00 */
[----:B------:R-:W-:-:S02]  /*26f0*/  IMAD.MOV.U32 R15, RZ, RZ, R7 ;  /* 0x000000ffff0f7224 */ /* 0x000fc400078e0007 */
[----:B------:R-:W-:-:S04]  /*2700*/  IMAD.HI.U32 R11, R2, R9, RZ ;  /* 0x00000009020b7227 */ /* 0x000fc800078e00ff */
[----:B------:R-:W-:Y:S02]  /*2710*/  IMAD R4, R0, R12, R4 ;  /* 0x0000000c00047224 */ /* 0x000fe400078e0204 */
[----:B------:R-:W-:Y:S02]  /*2720*/  @!P2 IMAD.MOV R15, RZ, RZ, -R15 ;  /* 0x000000ffff0fa224 */ /* 0x000fe400078e0a0f */
[----:B------:R-:W-:Y:S01]  /*2730*/  IMAD.MOV R11, RZ, RZ, -R11 ;  /* 0x000000ffff0b7224 */ /* 0x000fe200078e0a0b */
[----:B------:R-:W-:Y:S02]  /*2740*/  ISETP.GE.AND P4, PT, R22, RZ, PT ;  /* 0x000000ff1600720c */ /* 0x000fe40003f86270 */
[----:B--2---:R-:W-:Y:S02]  /*2750*/  IABS R13, R19 ;  /* 0x00000013000d7213 */ /* 0x004fe40000000000 */
[----:B------:R-:W2:Y:S04]  /*2760*/  LDL R19, [R1+0x4c] ;  /* 0x00004c0001137983 */ /* 0x000ea80000100800 */
[----:B------:R0:W-:Y:S01]  /*2770*/  STL [R1+0x103c], R20 ;  /* 0x00103c1401007387 */ /* 0x0001e20000100800 */
[----:B-1----:R-:W-:-:S04]  /*2780*/  IMAD.HI.U32 R14, R2, R13, RZ ;  /* 0x0000000d020e7227 */ /* 0x002fc800078e00ff */
[----:B0-----:R-:W-:-:S04]  /*2790*/  IMAD.MOV.U32 R20, RZ, RZ, R10 ;  /* 0x000000ffff147224 */ /* 0x001fc800078e000a */
[----:B------:R-:W-:Y:S02]  /*27a0*/  @!P1 IMAD.MOV R20, RZ, RZ, -R20 ;  /* 0x000000ffff149224 */ /* 0x000fe400078e0a14 */
[----:B------:R-:W-:Y:S01]  /*27b0*/  IMAD.MOV R10, RZ, RZ, -R14 ;  /* 0x000000ffff0a7224 */ /* 0x000fe200078e0a0e */
[----:B---3--:R-:W-:Y:S02]  /*27c0*/  IABS R12, R18 ;  /* 0x00000012000c7213 */ /* 0x008fe40000000000 */
[----:B------:R0:W-:Y:S01]  /*27d0*/  STL [R1+0x48], R20 ;  /* 0x0000481401007387 */ /* 0x0001e20000100800 */
[----:B------:R-:W-:Y:S01]  /*27e0*/  IABS R14, R23 ;  /* 0x00000017000e7213 */ /* 0x000fe20000000000 */
[----:B------:R-:W-:Y:S02]  /*27f0*/  IMAD.MOV.U32 R18, RZ, RZ, R17 ;  /* 0x000000ffff127224 */ /* 0x000fe400078e0011 */
[----:B------:R1:W-:Y:S01]  /*2800*/  STL [R1+0x1038], R23 ;  /* 0x0010381701007387 */ /* 0x0003e20000100800 */
[----:B------:R-:W-:-:S02]  /*2810*/  IMAD R13, R0, R10, R13 ;  /* 0x0000000a000d7224 */ /* 0x000fc400078e020d */
[----:B0-----:R-:W-:Y:S01]  /*2820*/  IMAD.MOV.U32 R20, RZ, RZ, R8 ;  /* 0x000000ffff147224 */ /* 0x001fe200078e0008 */
[----:B-1----:R-:W3:Y:S03]  /*2830*/  LDL.LU R23, [R1+0x24] ;  /* 0x0000240001177983 */ /* 0x002ee60000300800 */
[----:B------:R-:W-:Y:S01]  /*2840*/  @!P5 IMAD.MOV R20, RZ, RZ, -R20 ;  /* 0x000000ffff14d224 */ /* 0x000fe200078e0a14 */
[----:B------:R-:W4:Y:S01]  /*2850*/  LDL.LU R17, [R1+0x70] ;  /* 0x0000700001117983 */ /* 0x000f220000300800 */
[C---:B------:R-:W-:Y:S01]  /*2860*/  IMAD R10, R0.reuse, R11, R9 ;  /* 0x0000000b000a7224 */ /* 0x040fe200078e0209 */
[----:B------:R-:W-:Y:S02]  /*2870*/  IABS R11, R21 ;  /* 0x00000015000b7213 */ /* 0x000fe40000000000 */
[----:B------:R-:W-:Y:S04]  /*2880*/  STL [R1+0x40], R15 ;  /* 0x0000400f01007387 */ /* 0x000fe80000100800 */
[----:B------:R-:W5:Y:S04]  /*2890*/  LDL.LU R22, [R1+0x7c] ;  /* 0x00007c0001167983 */ /* 0x000f680000300800 */
[----:B------:R-:W5:Y:S04]  /*28a0*/  LDL.LU R21, [R1+0x80] ;  /* 0x0000800001157983 */ /* 0x000f680000300800 */
[----:B------:R0:W-:Y:S04]  /*28b0*/  STL [R1+0x3c], R20 ;  /* 0x00003c1401007387 */ /* 0x0001e80000100800 */
[----:B0-----:R-:W5:Y:S01]  /*28c0*/  LDL.LU R20, [R1+0x103c] ;  /* 0x00103c0001147983 */ /* 0x001f620000300800 */
[----:B------:R-:W-:-:S02]  /*28d0*/  ISETP.GT.U32.AND P1, PT, R0, R3, PT ;  /* 0x000000030000720c */ /* 0x000fc40003f24070 */
[----:B------:R-:W-:-:S11]  /*28e0*/  ISETP.GT.U32.AND P6, PT, R0, R6, PT ;  /* 0x000000060000720c */ /* 0x000fd60003fc4070 */
[--C-:B------:R-:W-:Y:S01]  /*28f0*/  @!P1 IMAD.IADD R3, R3, 0x1, -R0.reuse ;  /* 0x0000000103039824 */ /* 0x100fe200078e0a00 */
[----:B------:R-:W-:Y:S01]  /*2900*/  ISETP.GT.U32.AND P1, PT, R0, R4, PT ;  /* 0x000000040000720c */ /* 0x000fe20003f24070 */
[----:B------:R-:W-:-:S03]  /*2910*/  @!P6 IMAD.IADD R6, R6, 0x1, -R0 ;  /* 0x000000010606e824 */ /* 0x000fc600078e0a00 */
[C---:B------:R-:W-:Y:S02]  /*2920*/  ISETP.GT.U32.AND P6, PT, R0.reuse, R3, PT ;  /* 0x000000030000720c */ /* 0x040fe40003fc4070 */
[----:B------:R-:W-:-:S07]  /*2930*/  ISETP.GT.U32.AND P2, PT, R0, R6, PT ;  /* 0x000000060000720c */ /* 0x000fce0003f44070 */
[----:B------:R-:W-:Y:S01]  /*2940*/  @!P1 IMAD.IADD R4, R4, 0x1, -R0 ;  /* 0x0000000104049824 */ /* 0x000fe200078e0a00 */
[----:B------:R-:W-:-:S03]  /*2950*/  ISETP.GT.U32.AND P5, PT, R0, R13, PT ;  /* 0x0000000d0000720c */ /* 0x000fc60003fa4070 */
[--C-:B------:R-:W-:Y:S01]  /*2960*/  @!P6 IMAD.IADD R3, R3, 0x1, -R0.reuse ;  /* 0x000000010303e824 */ /* 0x100fe200078e0a00 */
[----:B------:R-:W-:Y:S01]  /*2970*/  ISETP.GT.U32.AND P1, PT, R0, R4, PT ;  /* 0x000000040000720c */ /* 0x000fe20003f24070 */
[----:B------:R-:W-:-:S08]  /*2980*/  @!P2 IMAD.IADD R6, R6, 0x1, -R0 ;  /* 0x000000010606a824 */ /* 0x000fd000078e0a00 */
[----:B------:R-:W-:-:S04]  /*2990*/  @!P5 IMAD.IADD R13, R13, 0x1, -R0 ;  /* 0x000000010d0dd824 */ /* 0x000fc800078e0a00 */
[----:B------:R-:W-:Y:S01]  /*29a0*/  @!P1 IMAD.IADD R4, R4, 0x1, -R0 ;  /* 0x0000000104049824 */ /* 0x000fe200078e0a00 */
[----:B--2---:R-:W-:Y:S01]  /*29b0*/  IABS R9, R19 ;  /* 0x0000001300097213 */ /* 0x004fe20000000000 */
[----:B------:R-:W-:Y:S02]  /*29c0*/  IMAD.MOV.U32 R19, RZ, RZ, R26 ;  /* 0x000000ffff137224 */ /* 0x000fe400078e001a */
[----:B------:R-:W-:Y:S02]  /*29d0*/  IMAD.MOV.U32 R26, RZ, RZ, R16 ;  /* 0x000000ffff1a7224 */ /* 0x000fe400078e0010 */
[----:B------:R-:W-:-:S04]  /*29e0*/  IMAD.HI.U32 R16, R2, R11, RZ ;  /* 0x0000000b02107227 */ /* 0x000fc800078e00ff */
[----:B------:R-:W-:-:S04]  /*29f0*/  IMAD.HI.U32 R15, R2, R9, RZ ;  /* 0x00000009020f7227 */ /* 0x000fc800078e00ff */
[----:B------:R-:W-:Y:S02]  /*2a00*/  IMAD.MOV R16, RZ, RZ, -R16 ;  /* 0x000000ffff107224 */ /* 0x000fe400078e0a10 */
[----:B------:R-:W-:Y:S02]  /*2a10*/  IMAD.MOV R15, RZ, RZ, -R15 ;  /* 0x000000ffff0f7224 */ /* 0x000fe400078e0a0f */
[C---:B------:R-:W-:Y:S02]  /*2a20*/  IMAD R11, R0.reuse, R16, R11 ;  /* 0x00000010000b7224 */ /* 0x040fe400078e020b */
[----:B------:R-:W-:Y:S02]  /*2a30*/  IMAD.MOV.U32 R16, RZ, RZ, R3 ;  /* 0x000000ffff107224 */ /* 0x000fe400078e0003 */
[----:B------:R-:W-:Y:S02]  /*2a40*/  IMAD R9, R0, R15, R9 ;  /* 0x0000000f00097224 */ /* 0x000fe400078e0209 */
[----:B------:R-:W-:Y:S01]  /*2a50*/  @!P0 IMAD.MOV R16, RZ, RZ, -R16 ;  /* 0x000000ffff108224 */ /* 0x000fe200078e0a10 */
[----:B---3--:R-:W-:Y:S01]  /*2a60*/  ISETP.GE.AND P2, PT, R23, RZ, PT ;  /* 0x000000ff1700720c */ /* 0x008fe20003f46270 */
[----:B------:R-:W-:Y:S01]  /*2a70*/  IMAD.MOV.U32 R23, RZ, RZ, R6 ;  /* 0x000000ffff177224 */ /* 0x000fe200078e0006 */
[----:B----4-:R-:W-:-:S03]  /*2a80*/  IABS R15, R17 ;  /* 0x00000011000f7213 */ /* 0x010fc60000000000 */
[----:B------:R-:W-:Y:S02]  /*2a90*/  @!P3 IMAD.MOV R23, RZ, RZ, -R23 ;  /* 0x000000ffff17b224 */ /* 0x000fe400078e0a17 */
[----:B------:R-:W-:Y:S02]  /*2aa0*/  IMAD.MOV.U32 R3, RZ, RZ, R15 ;  /* 0x000000ffff037224 */ /* 0x000fe400078e000f */
[----:B------:R-:W2:Y:S04]  /*2ab0*/  LDL.LU R15, [R1+0x4c] ;  /* 0x00004c00010f7983 */ /* 0x000ea80000300800 */
[----:B------:R0:W-:Y:S04]  /*2ac0*/  STL [R1+0x38], R16 ;  /* 0x0000381001007387 */ /* 0x0001e80000100800 */
[----:B0-----:R-:W3:Y:S01]  /*2ad0*/  LDL.LU R16, [R1+0x5c] ;  /* 0x00005c0001107983 */ /* 0x001ee20000300800 */
[----:B-----5:R-:W-:-:S03]  /*2ae0*/  ISETP.GE.AND P5, PT, R20, RZ, PT ;  /* 0x000000ff1400720c */ /* 0x020fc60003fa6270 */
[----:B------:R-:W4:Y:S04]  /*2af0*/  LDL.LU R20, [R1+0x88] ;  /* 0x0000880001147983 */ /* 0x000f280000300800 */
[----:B------:R0:W-:Y:S02]  /*2b00*/  STL [R1+0x34], R23 ;  /* 0x0000341701007387 */ /* 0x0001e40000100800 */
[----:B0-----:R-:W-:Y:S02]  /*2b10*/  IMAD.MOV.U32 R23, RZ, RZ, R4 ;  /* 0x000000ffff177224 */ /* 0x001fe400078e0004 */
[----:B------:R-:W5:Y:S02]  /*2b20*/  LDL.LU R4, [R1+0x44] ;  /* 0x0000440001047983 */ /* 0x000f640000300800 */
[----:B------:R-:W-:-:S05]  /*2b30*/  @!P4 IMAD.MOV R23, RZ, RZ, -R23 ;  /* 0x000000ffff17c224 */ /* 0x000fca00078e0a17 */
[----:B------:R0:W-:Y:S04]  /*2b40*/  STL [R1+0x30], R23 ;  /* 0x0000301701007387 */ /* 0x0001e80000100800 */
[----:B0-----:R-:W4:Y:S01]  /*2b50*/  LDL.LU R23, [R1+0x1038] ;  /* 0x0010380001177983 */ /* 0x001f220000300800 */
[C---:B------:R-:W-:Y:S02]  /*2b60*/  ISETP.GT.U32.AND P6, PT, R0.reuse, R10, PT ;  /* 0x0000000a0000720c */ /* 0x040fe40003fc4070 */
[----:B------:R-:W-:-:S11]  /*2b70*/  ISETP.GT.U32.AND P1, PT, R0, R11, PT ;  /* 0x0000000b0000720c */ /* 0x000fd60003f24070 */
[----:B------:R-:W-:Y:S01]  /*2b80*/  @!P6 IMAD.IADD R10, R10, 0x1, -R0 ;  /* 0x000000010a0ae824 */ /* 0x000fe200078e0a00 */
[----:B------:R-:W-:Y:S01]  /*2b90*/  ISETP.GT.U32.AND P6, PT, R0, R9, PT ;  /* 0x000000090000720c */ /* 0x000fe20003fc4070 */
[----:B------:R-:W-:Y:S02]  /*2ba0*/  IMAD.MOV.U32 R7, RZ, RZ, R14 ;  /* 0x000000ffff077224 */ /* 0x000fe400078e000e */
[----:B------:R-:W-:-:S04]  /*2bb0*/  IMAD.HI.U32 R8, R2, R12, RZ ;  /* 0x0000000c02087227 */ /* 0x000fc800078e00ff */
[----:B------:R-:W-:Y:S01]  /*2bc0*/  @!P1 IMAD.IADD R11, R11, 0x1, -R0 ;  /* 0x000000010b0b9824 */ /* 0x000fe200078e0a00 */
[----:B------:R-:W-:Y:S01]  /*2bd0*/  ISETP.GT.U32.AND P1, PT, R0, R13, PT ;  /* 0x0000000d0000720c */ /* 0x000fe20003f24070 */
[----:B------:R-:W-:-:S04]  /*2be0*/  IMAD.HI.U32 R14, R2, R7, RZ ;  /* 0x00000007020e7227 */ /* 0x000fc800078e00ff */
[----:B------:R-:W-:Y:S02]  /*2bf0*/  @!P6 IMAD.IADD R9, R9, 0x1, -R0 ;  /* 0x000000010909e824 */ /* 0x000fe400078e0a00 */
[----:B------:R-:W-:Y:S02]  /*2c00*/  IMAD.MOV R8, RZ, RZ, -R8 ;  /* 0x000000ffff087224 */ /* 0x000fe400078e0a08 */
[----:B------:R-:W-:Y:S01]  /*2c10*/  IMAD.MOV R14, RZ, RZ, -R14 ;  /* 0x000000ffff0e7224 */ /* 0x000fe200078e0a0e */
[----:B------:R-:W-:Y:S01]  /*2c20*/  ISETP.GT.U32.AND P6, PT, R0, R9, PT ;  /* 0x000000090000720c */ /* 0x000fe20003fc4070 */
[----:B------:R-:W-:Y:S01]  /*2c30*/  IMAD.HI.U32 R6, R2, R3, RZ ;  /* 0x0000000302067227 */ /* 0x000fe200078e00ff */
[----:B------:R-:W-:-:S03]  /*2c40*/  ISETP.GT.U32.AND P3, PT, R0, R11, PT ;  /* 0x0000000b0000720c */ /* 0x000fc60003f64070 */
[C---:B------:R-:W-:Y:S01]  /*2c50*/  IMAD R8, R0.reuse, R8, R12 ;  /* 0x0000000800087224 */ /* 0x040fe200078e020c */
[C---:B------:R-:W-:Y:S01]  /*2c60*/  ISETP.GT.U32.AND P0, PT, R0.reuse, R10, PT ;  /* 0x0000000a0000720c */ /* 0x040fe20003f04070 */
[C---:B------:R-:W-:Y:S02]  /*2c70*/  IMAD R7, R0.reuse, R14, R7 ;  /* 0x0000000e00077224 */ /* 0x040fe400078e0207 */
[----:B------:R-:W-:Y:S01]  /*2c80*/  IMAD.MOV R6, RZ, RZ, -R6 ;  /* 0x000000ffff067224 */ /* 0x000fe200078e0a06 */
[C---:B------:R-:W-:Y:S01]  /*2c90*/  ISETP.GT.U32.AND P4, PT, R0.reuse, R8, PT ;  /* 0x000000080000720c */ /* 0x040fe20003f84070 */
[--C-:B------:R-:W-:Y:S01]  /*2ca0*/  @!P1 IMAD.IADD R13, R13, 0x1, -R0.reuse ;  /* 0x000000010d0d9824 */ /* 0x100fe200078e0a00 */
[C---:B------:R-:W-:Y:S01]  /*2cb0*/  ISETP.GT.U32.AND P1, PT, R0.reuse, R7, PT ;  /* 0x000000070000720c */ /* 0x040fe20003f24070 */
[----:B------:R-:W-:Y:S02]  /*2cc0*/  IMAD R3, R0, R6, R3 ;  /* 0x0000000600037224 */ /* 0x000fe400078e0203 */
[----:B------:R-:W-:-:S03]  /*2cd0*/  @!P6 IMAD.IADD R9, R9, 0x1, -R0 ;  /* 0x000000010909e824 */ /* 0x000fc600078e0a00 */
[----:B------:R-:W-:Y:S01]  /*2ce0*/  ISETP.GT.U32.AND P6, PT, R0, R3, PT ;  /* 0x000000030000720c */ /* 0x000fe20003fc4070 */
[--C-:B------:R-:W-:Y:S02]  /*2cf0*/  @!P3 IMAD.IADD R11, R11, 0x1, -R0.reuse ;  /* 0x000000010b0bb824 */ /* 0x100fe400078e0a00 */
[--C-:B------:R-:W-:Y:S02]  /*2d00*/  @!P0 IMAD.IADD R10, R10, 0x1, -R0.reuse ;  /* 0x000000010a0a8824 */ /* 0x100fe400078e0a00 */
[--C-:B------:R-:W-:Y:S02]  /*2d10*/  @!P4 IMAD.IADD R8, R8, 0x1, -R0.reuse ;  /* 0x000000010808c824 */ /* 0x100fe400078e0a00 */
[----:B------:R-:W-:Y:S02]  /*2d20*/  @!P1 IMAD.IADD R7, R7, 0x1, -R0 ;  /* 0x0000000107079824 */ /* 0x000fe400078e0a00 */
[----:B------:R-:W-:-:S04]  /*2d30*/  @!P5 IMAD.MOV R10, RZ, RZ, -R10 ;  /* 0x000000ffff0ad224 */ /* 0x000fc800078e0a0a */
[----:B------:R-:W-:Y:S01]  /*2d40*/  @!P6 IMAD.IADD R3, R3, 0x1, -R0 ;  /* 0x000000010303e824 */ /* 0x000fe200078e0a00 */
[----:B------:R-:W-:-:S04]  /*2d50*/  ISETP.GT.U32.AND P6, PT, R0, R7, PT ;  /* 0x000000070000720c */ /* 0x000fc80003fc4070 */
[----:B------:R-:W-:-:S09]  /*2d60*/  ISETP.GT.U32.AND P5, PT, R0, R3, PT ;  /* 0x000000030000720c */ /* 0x000fd20003fa4070 */
[----:B------:R-:W-:-:S04]  /*2d70*/  @!P6 IMAD.IADD R7, R7, 0x1, -R0 ;  /* 0x000000010707e824 */ /* 0x000fc800078e0a00 */
[----:B------:R-:W-:Y:S01]  /*2d80*/  @!P5 IMAD.IADD R3, R3, 0x1, -R0 ;  /* 0x000000010303d824 */ /* 0x000fe200078e0a00 */
[----:B--2---:R-:W-:Y:S01]  /*2d90*/  ISETP.GE.AND P3, PT, R15, RZ, PT ;  /* 0x000000ff0f00720c */ /* 0x004fe20003f66270 */
[----:B------:R-:W-:-:S04]  /*2da0*/  IMAD.MOV.U32 R15, RZ, RZ, R13 ;  /* 0x000000ffff0f7224 */ /* 0x000fc800078e000d */
[----:B------:R-:W-:Y:S01]  /*2db0*/  @!P2 IMAD.MOV R15, RZ, RZ, -R15 ;  /* 0x000000ffff0fa224 */ /* 0x000fe200078e0a0f */
[----:B------:R-:W-:-:S04]  /*2dc0*/  ISETP.GT.U32.AND P2, PT, R0, R8, PT ;  /* 0x000000080000720c */ /* 0x000fc80003f44070 */
[----:B------:R-:W-:Y:S04]  /*2dd0*/  STL [R1+0x2c], R15 ;  /* 0x00002c0f01007387 */ /* 0x000fe80000100800 */
[----:B------:R0:W-:Y:S01]  /*2de0*/  STL [R1+0x28], R10 ;  /* 0x0000280a01007387 */ /* 0x0001e20000100800 */
[----:B------:R-:W-:Y:S01]  /*2df0*/  @!P3 IMAD.MOV R9, RZ, RZ, -R9 ;  /* 0x000000ffff09b224 */ /* 0x000fe200078e0a09 */
[----:B---3--:R-:W-:Y:S02]  /*2e00*/  ISETP.GE.AND P4, PT, R16, RZ, PT ;  /* 0x000000ff1000720c */ /* 0x008fe40003f86270 */
[----:B------:R-:W-:Y:S01]  /*2e10*/  IABS R13, R28 ;  /* 0x0000001c000d7213 */ /* 0x000fe20000000000 */
[----:B0-----:R-:W-:Y:S01]  /*2e20*/  IMAD.MOV.U32 R10, RZ, RZ, R11 ;  /* 0x000000ffff0a7224 */ /* 0x001fe200078e000b */
[----:B-----5:R-:W-:Y:S01]  /*2e30*/  ISETP.GE.AND P0, PT, R4, RZ, PT ;  /* 0x000000ff0400720c */ /* 0x020fe20003f06270 */
[----:B------:R-:W-:Y:S01]  /*2e40*/  @!P2 IMAD.IADD R8, R8, 0x1, -R0 ;  /* 0x000000010808a824 */ /* 0x000fe200078e0a00 */
[----:B------:R-:W-:-:S11]  /*2e50*/  ISETP.GE.AND P3, PT, R17, RZ, PT ;  /* 0x000000ff1100720c */ /* 0x000fd60003f66270 */
[----:B------:R-:W-:Y:S01]  /*2e60*/  @!P0 IMAD.MOV R10, RZ, RZ, -R10 ;  /* 0x000000ffff0a8224 */ /* 0x000fe200078e0a0a */
[----:B----4-:R-:W-:-:S04]  /*2e70*/  ISETP.GE.AND P1, PT, R23, RZ, PT ;  /* 0x000000ff1700720c */ /* 0x010fc80003f26270 */
[----:B------:R0:W-:Y:S04]  /*2e80*/  STL [R1+0x24], R10 ;  /* 0x0000240a01007387 */ /* 0x0001e80000100800 */
[----:B------:R1:W-:Y:S01]  /*2e90*/  STL [R1+0x20], R9 ;  /* 0x0000200901007387 */ /* 0x0003e20000100800 */
[----:B0-----:R-:W-:Y:S02]  /*2ea0*/  IMAD.MOV.U32 R10, RZ, RZ, R8 ;  /* 0x000000ffff0a7224 */ /* 0x001fe400078e0008 */
[----:B-1----:R-:W-:-:S04]  /*2eb0*/  IMAD.HI.U32 R9, R2, R13, RZ ;  /* 0x0000000d02097227 */ /* 0x002fc800078e00ff */
[----:B------:R-:W-:Y:S02]  /*2ec0*/  IMAD.MOV R8, RZ, RZ, -R9 ;  /* 0x000000ffff087224 */ /* 0x000fe400078e0a09 */
[----:B------:R-:W-:Y:S02]  /*2ed0*/  IMAD.MOV.U32 R9, RZ, RZ, R7 ;  /* 0x000000ffff097224 */ /* 0x000fe400078e0007 */
[----:B------:R-:W-:Y:S02]  /*2ee0*/  @!P4 IMAD.MOV R10, RZ, RZ, -R10 ;  /* 0x000000ffff0ac224 */ /* 0x000fe400078e0a0a */
[----:B------:R-:W-:Y:S02]  /*2ef0*/  @!P1 IMAD.MOV R9, RZ, RZ, -R9 ;  /* 0x000000ffff099224 */ /* 0x000fe400078e0a09 */
[----:B------:R-:W-:Y:S01]  /*2f00*/  @!P3 IMAD.MOV R3, RZ, RZ, -R3 ;  /* 0x000000ffff03b224 */ /* 0x000fe200078e0a03 */
[----:B------:R-:W-:Y:S01]  /*2f10*/  STL [R1+0x18], R10 ;  /* 0x0000180a01007387 */ /* 0x000fe20000100800 */
[----:B------:R-:W-:-:S03]  /*2f20*/  ISETP.GE.AND P3, PT, R28, RZ, PT ;  /* 0x000000ff1c00720c */ /* 0x000fc60003f66270 */
[----:B------:R-:W-:Y:S04]  /*2f30*/  STL [R1+0x14], R9 ;  /* 0x0000140901007387 */ /* 0x000fe80000100800 */
[----:B------:R-:W2:Y:S01]  /*2f40*/  LDL.LU R28, [R1+0xd0] ;  /* 0x0000d000011c7983 */ /* 0x000ea20000300800 */
[----:B------:R-:W-:Y:S02]  /*2f50*/  IABS R14, R22 ;  /* 0x00000016000e7213 */ /* 0x000fe40000000000 */
[----:B------:R-:W-:-:S03]  /*2f60*/  IABS R12, R21 ;  /* 0x00000015000c7213 */ /* 0x000fc60000000000 */
[----:B------:R-:W-:-:S04]  /*2f70*/  IMAD.HI.U32 R4, R2, R14, RZ ;  /* 0x0000000e02047227 */ /* 0x000fc800078e00ff */
[----:B------:R-:W-:-:S04]  /*2f80*/  IMAD.HI.U32 R6, R2, R12, RZ ;  /* 0x0000000c02067227 */ /* 0x000fc800078e00ff */
[----:B------:R-:W-:Y:S02]  /*2f90*/  IMAD.MOV R4, RZ, RZ, -R4 ;  /* 0x000000ffff047224 */ /* 0x000fe400078e0a04 */
[----:B------:R-:W-:Y:S02]  /*2fa0*/  IMAD.MOV R6, RZ, RZ, -R6 ;  /* 0x000000ffff067224 */ /* 0x000fe400078e0a06 */
[C---:B------:R-:W-:Y:S02]  /*2fb0*/  IMAD R4, R0.reuse, R4, R14 ;  /* 0x0000000400047224 */ /* 0x040fe400078e020e */
[----:B------:R-:W-:-:S03]  /*2fc0*/  IMAD R6, R0, R6, R12 ;  /* 0x0000000600067224 */ /* 0x000fc600078e020c */
[C---:B------:R-:W-:Y:S02]  /*2fd0*/  ISETP.GT.U32.AND P0, PT, R0.reuse, R4, PT ;  /* 0x000000040000720c */ /* 0x040fe40003f04070 */
[----:B------:R-:W-:Y:S02]  /*2fe0*/  ISETP.GT.U32.AND P2, PT, R0, R6, PT ;  /* 0x000000060000720c */ /* 0x000fe40003f44070 */
[----:B------:R-:W-:-:S09]  /*2ff0*/  IABS R12, R20 ;  /* 0x00000014000c7213 */ /* 0x000fd20000000000 */
[--C-:B------:R-:W-:Y:S02]  /*3000*/  @!P0 IMAD.IADD R4, R4, 0x1, -R0.reuse ;  /* 0x0000000104048824 */ /* 0x100fe400078e0a00 */
[----:B------:R-:W-:-:S03]  /*3010*/  @!P2 IMAD.IADD R6, R6, 0x1, -R0 ;  /* 0x000000010606a824 */ /* 0x000fc600078e0a00 */
[----:B------:R-:W-:Y:S01]  /*3020*/  ISETP.GT.U32.AND P2, PT, R0, R4, PT ;  /* 0x000000040000720c */ /* 0x000fe20003f44070 */
[----:B------:R-:W-:-:S04]  /*3030*/  IMAD.HI.U32 R17, R2, R12, RZ ;  /* 0x0000000c02117227 */ /* 0x000fc800078e00ff */
[----:B------:R-:W-:Y:S02]  /*3040*/  IMAD.MOV R17, RZ, RZ, -R17 ;  /* 0x000000ffff117224 */ /* 0x000fe400078e0a11 */
[C---:B------:R-:W-:Y:S02]  /*3050*/  IMAD R13, R0.reuse, R8, R13 ;  /* 0x00000008000d7224 */ /* 0x040fe400078e020d */
[----:B------:R-:W-:Y:S01]  /*3060*/  IMAD R17, R0, R17, R12 ;  /* 0x0000001100117224 */ /* 0x000fe200078e020c */
[----:B------:R-:W-:-:S03]  /*3070*/  IABS R14, R18 ;  /* 0x00000012000e7213 */ /* 0x000fc60000000000 */
[----:B------:R-:W-:Y:S01]  /*3080*/  @!P2 IMAD.IADD R4, R4, 0x1, -R0 ;  /* 0x000000010404a824 */ /* 0x000fe200078e0a00 */
[C---:B------:R-:W-:Y:S02]  /*3090*/  ISETP.GT.U32.AND P2, PT, R0.reuse, R13, PT ;  /* 0x0000000d0000720c */ /* 0x040fe40003f44070 */
[----:B------:R-:W-:Y:S01]  /*30a0*/  ISETP.GT.U32.AND P1, PT, R0, R17, PT ;  /* 0x000000110000720c */ /* 0x000fe20003f24070 */
[----:B------:R-:W-:Y:S01]  /*30b0*/  IMAD.HI.U32 R7, R2, R14, RZ ;  /* 0x0000000e02077227 */ /* 0x000fe200078e00ff */
[----:B------:R-:W-:Y:S02]  /*30c0*/  ISETP.GE.AND P6, PT, R22, RZ, PT ;  /* 0x000000ff1600720c */ /* 0x000fe40003fc6270 */
[----:B------:R-:W-:Y:S01]  /*30d0*/  ISETP.GT.U32.AND P4, PT, R0, R6, PT ;  /* 0x000000060000720c */ /* 0x000fe20003f84070 */
[----:B------:R-:W-:Y:S01]  /*30e0*/  IMAD.MOV R7, RZ, RZ, -R7 ;  /* 0x000000ffff077224 */ /* 0x000fe200078e0a07 */
[----:B------:R-:W-:-:S03]  /*30f0*/  ISETP.GE.AND P5, PT, R21, RZ, PT ;  /* 0x000000ff1500720c */ /* 0x000fc60003fa6270 */
[C---:B------:R-:W-:Y:S02]  /*3100*/  IMAD R14, R0.reuse, R7, R14 ;  /* 0x00000007000e7224 */ /* 0x040fe400078e020e */
[----:B------:R-:W-:Y:S01]  /*3110*/  @!P2 IMAD.IADD R13, R13, 0x1, -R0 ;  /* 0x000000010d0da824 */ /* 0x000fe200078e0a00 */
[----:B------:R0:W-:Y:S01]  /*3120*/  STL [R1+0xc], R3 ;  /* 0x00000c0301007387 */ /* 0x0001e20000100800 */
[----:B------:R-:W-:Y:S02]  /*3130*/  IMAD.MOV.U32 R8, RZ, RZ, R4 ;  /* 0x000000ffff087224 */ /* 0x000fe400078e0004 */
[----:B------:R-:W-:Y:S01]  /*3140*/  @!P1 IMAD.IADD R17, R17, 0x1, -R0 ;  /* 0x0000000111119824 */ /* 0x000fe200078e0a00 */
[C---:B------:R-:W-:Y:S02]  /*3150*/  ISETP.GT.U32.AND P1, PT, R0.reuse, R14, PT ;  /* 0x0000000e0000720c */ /* 0x040fe40003f24070 */
[----:B------:R-:W-:Y:S01]  /*3160*/  ISETP.GT.U32.AND P2, PT, R0, R13, PT ;  /* 0x0000000d0000720c */ /* 0x000fe20003f44070 */
[----:B------:R-:W-:Y:S01]  /*3170*/  @!P6 IMAD.MOV R8, RZ, RZ, -R8 ;  /* 0x000000ffff08e224 */ /* 0x000fe200078e0a08 */
[----:B0-----:R-:W-:-:S02]  /*3180*/  IABS R3, R29 ;  /* 0x0000001d00037213 */ /* 0x001fc40000000000 */
[----:B------:R-:W-:Y:S01]  /*3190*/  ISETP.GT.U32.AND P6, PT, R0, R17, PT ;  /* 0x000000110000720c */ /* 0x000fe20003fc4070 */
[----:B------:R-:W-:Y:S02]  /*31a0*/  @!P4 IMAD.IADD R6, R6, 0x1, -R0 ;  /* 0x000000010606c824 */ /* 0x000fe400078e0a00 */
[----:B------:R-:W-:-:S04]  /*31b0*/  IMAD.HI.U32 R4, R2, R3, RZ ;  /* 0x0000000302047227 */ /* 0x000fc800078e00ff */
[----:B------:R-:W-:Y:S02]  /*31c0*/  IMAD.MOV R4, RZ, RZ, -R4 ;  /* 0x000000ffff047224 */ /* 0x000fe400078e0a04 */
[----:B------:R-:W-:Y:S01]  /*31d0*/  @!P5 IMAD.MOV R6, RZ, RZ, -R6 ;  /* 0x000000ffff06d224 */ /* 0x000fe200078e0a06 */
[----:B------:R-:W-:Y:S01]  /*31e0*/  ISETP.GE.AND P4, PT, R18, RZ, PT ;  /* 0x000000ff1200720c */ /* 0x000fe20003f86270 */
[----:B------:R-:W-:Y:S01]  /*31f0*/  IMAD R3, R0, R4, R3 ;  /* 0x0000000400037224 */ /* 0x000fe200078e0203 */
[----:B------:R-:W-:Y:S01]  /*3200*/  ISETP.GE.AND P0, PT, R20, RZ, PT ;  /* 0x000000ff1400720c */ /* 0x000fe20003f06270 */
[----:B------:R-:W-:Y:S01]  /*3210*/  STL [R1+0x8], R8 ;  /* 0x0000080801007387 */ /* 0x000fe20000100800 */
[----:B------:R-:W-:Y:S01]  /*3220*/  IABS R18, R27 ;  /* 0x0000001b00127213 */ /* 0x000fe20000000000 */
[--C-:B------:R-:W-:Y:S01]  /*3230*/  @!P1 IMAD.IADD R14, R14, 0x1, -R0.reuse ;  /* 0x000000010e0e9824 */ /* 0x100fe200078e0a00 */
[----:B------:R-:W-:Y:S01]  /*3240*/  IABS R20, R19 ;  /* 0x0000001300147213 */ /* 0x000fe20000000000 */
[--C-:B------:R-:W-:Y:S01]  /*3250*/  @!P2 IMAD.IADD R13, R13, 0x1, -R0.reuse ;  /* 0x000000010d0da824 */ /* 0x100fe200078e0a00 */
[----:B------:R0:W-:Y:S01]  /*3260*/  STL [R1+0x68], R6 ;  /* 0x0000680601007387 */ /* 0x0001e20000100800 */
[----:B------:R-:W-:Y:S01]  /*3270*/  ISETP.GE.AND P2, PT, R27, RZ, PT ;  /* 0x000000ff1b00720c */ /* 0x000fe20003f46270 */
[----:B------:R-:W-:-:S02]  /*3280*/  @!P6 IMAD.IADD R17, R17, 0x1, -R0 ;  /* 0x000000011111e824 */ /* 0x000fc400078e0a00 */
[----:B------:R-:W3:Y:S01]  /*3290*/  LDL.LU R27, [R1+0xd8] ;  /* 0x0000d800011b7983 */ /* 0x000ee20000300800 */
[----:B------:R-:W-:Y:S01]  /*32a0*/  ISETP.GT.U32.AND P6, PT, R0, R3, PT ;  /* 0x000000030000720c */ /* 0x000fe20003fc4070 */
[----:B------:R-:W-:Y:S01]  /*32b0*/  IMAD.HI.U32 R7, R2, R18, RZ ;  /* 0x0000001202077227 */ /* 0x000fe200078e00ff */
[----:B------:R-:W-:-:S03]  /*32c0*/  ISETP.GT.U32.AND P1, PT, R0, R14, PT ;  /* 0x0000000e0000720c */ /* 0x000fc60003f24070 */
[----:B0-----:R-:W-:-:S04]  /*32d0*/  IMAD.HI.U32 R6, R2, R20, RZ ;  /* 0x0000001402067227 */ /* 0x001fc800078e00ff */
[----:B------:R-:W-:Y:S02]  /*32e0*/  IMAD.MOV R7, RZ, RZ, -R7 ;  /* 0x000000ffff077224 */ /* 0x000fe400078e0a07 */
[----:B------:R-:W-:Y:S02]  /*32f0*/  IMAD.MOV R6, RZ, RZ, -R6 ;  /* 0x000000ffff067224 */ /* 0x000fe400078e0a06 */
[C---:B------:R-:W-:Y:S02]  /*3300*/  IMAD R18, R0.reuse, R7, R18 ;  /* 0x0000000700127224 */ /* 0x040fe400078e0212 */
[C---:B------:R-:W-:Y:S02]  /*3310*/  IMAD R20, R0.reuse, R6, R20 ;  /* 0x0000000600147224 */ /* 0x040fe400078e0214 */
[--C-:B------:R-:W-:Y:S01]  /*3320*/  @!P6 IMAD.IADD R3, R3, 0x1, -R0.reuse ;  /* 0x000000010303e824 */ /* 0x100fe200078e0a00 */
[----:B------:R-:W-:Y:S01]  /*3330*/  ISETP.GT.U32.AND P6, PT, R0, R18, PT ;  /* 0x000000120000720c */ /* 0x000fe20003fc4070 */
[----:B------:R-:W-:Y:S01]  /*3340*/  @!P1 IMAD.IADD R14, R14, 0x1, -R0 ;  /* 0x000000010e0e9824 */ /* 0x000fe200078e0a00 */
[C---:B------:R-:W-:Y:S01]  /*3350*/  ISETP.GT.U32.AND P1, PT, R0.reuse, R20, PT ;  /* 0x000000140000720c */ /* 0x040fe20003f24070 */
[----:B------:R-:W-:Y:S01]  /*3360*/  @!P0 IMAD.MOV R17, RZ, RZ, -R17 ;  /* 0x000000ffff118224 */ /* 0x000fe200078e0a11 */
[----:B------:R-:W-:-:S02]  /*3370*/  ISETP.GT.U32.AND P0, PT, R0, R3, PT ;  /* 0x000000030000720c */ /* 0x000fc40003f04070 */
[----:B------:R-:W-:Y:S02]  /*3380*/  IABS R4, R26 ;  /* 0x0000001a00047213 */ /* 0x000fe40000000000 */
[----:B------:R-:W-:-:S03]  /*3390*/  ISETP.GE.AND P5, PT, R29, RZ, PT ;  /* 0x000000ff1d00720c */ /* 0x000fc60003fa6270 */
[----:B------:R-:W-:-:S04]  /*33a0*/  IMAD.HI.U32 R7, R2, R4, RZ ;  /* 0x0000000402077227 */ /* 0x000fc800078e00ff */
[--C-:B------:R-:W-:Y:S02]  /*33b0*/  @!P6 IMAD.IADD R18, R18, 0x1, -R0.reuse ;  /* 0x000000011212e824 */ /* 0x100fe400078e0a00 */
[--C-:B------:R-:W-:Y:S02]  /*33c0*/  @!P1 IMAD.IADD R20, R20, 0x1, -R0.reuse ;  /* 0x0000000114149824 */ /* 0x100fe400078e0a00 */
[----:B------:R-:W-:Y:S01]  /*33d0*/  IMAD.MOV R7, RZ, RZ, -R7 ;  /* 0x000000ffff077224 */ /* 0x000fe200078e0a07 */
[C---:B------:R-:W-:Y:S01]  /*33e0*/  ISETP.GT.U32.AND P6, PT, R0.reuse, R18, PT ;  /* 0x000000120000720c */ /* 0x040fe20003fc4070 */
[----:B------:R-:W-:Y:S01]  /*33f0*/  @!P0 IMAD.IADD R3, R3, 0x1, -R0 ;  /* 0x0000000103038824 */ /* 0x000fe200078e0a00 */
[C---:B------:R-:W-:Y:S01]  /*3400*/  ISETP.GT.U32.AND P1, PT, R0.reuse, R20, PT ;  /* 0x000000140000720c */ /* 0x040fe20003f24070 */
[----:B------:R-:W-:Y:S02]  /*3410*/  IMAD R4, R0, R7, R4 ;  /* 0x0000000700047224 */ /* 0x000fe400078e0204 */
[----:B------:R-:W-:-:S02]  /*3420*/  IMAD.MOV.U32 R7, RZ, RZ, R3 ;  /* 0x000000ffff077224 */ /* 0x000fc400078e0003 */
[----:B------:R-:W-:Y:S02]  /*3430*/  @!P3 IMAD.MOV R13, RZ, RZ, -R13 ;  /* 0x000000ffff0db224 */ /* 0x000fe400078e0a0d */
[----:B------:R-:W-:Y:S02]  /*3440*/  @!P4 IMAD.MOV R14, RZ, RZ, -R14 ;  /* 0x000000ffff0ec224 */ /* 0x000fe400078e0a0e */
[----:B------:R-:W-:Y:S01]  /*3450*/  @!P5 IMAD.MOV R7, RZ, RZ, -R7 ;  /* 0x000000ffff07d224 */ /* 0x000fe200078e0a07 */
[----:B------:R0:W-:Y:S01]  /*3460*/  STL [R1+0xfb8], R17 ;  /* 0x000fb81101007387 */ /* 0x0001e20000100800 */
[----:B------:R-:W-:-:S03]  /*3470*/  @!P6 IMAD.IADD R18, R18, 0x1, -R0 ;  /* 0x000000011212e824 */ /* 0x000fc600078e0a00 */
[----:B------:R-:W-:Y:S01]  /*3480*/  STL [R1+0xfbc], R13 ;  /* 0x000fbc0d01007387 */ /* 0x000fe20000100800 */
[----:B------:R-:W-:Y:S01]  /*3490*/  @!P1 IMAD.IADD R20, R20, 0x1, -R0 ;  /* 0x0000000114149824 */ /* 0x000fe200078e0a00 */
[----:B------:R-:W-:Y:S02]  /*34a0*/  IABS R21, R5 ;  /* 0x0000000500157213 */ /* 0x000fe40000000000 */
[----:B------:R-:W-:Y:S01]  /*34b0*/  STL [R1+0xfc0], R14 ;  /* 0x000fc00e01007387 */ /* 0x000fe20000100800 */
[----:B------:R-:W-:-:S03]  /*34c0*/  ISETP.GE.AND P1, PT, R5, RZ, PT ;  /* 0x000000ff0500720c */ /* 0x000fc60003f26270 */
[----:B------:R1:W-:Y:S01]  /*34d0*/  STL [R1+0x4c], R7 ;  /* 0x00004c0701007387 */ /* 0x0003e20000100800 */
[----:B--2---:R-:W-:Y:S02]  /*34e0*/  IABS R29, R28 ;  /* 0x0000001c001d7213 */ /* 0x004fe40000000000 */
[----:B------:R-:W-:Y:S02]  /*34f0*/  ISETP.GE.AND P6, PT, R28, RZ, PT ;  /* 0x000000ff1c00720c */ /* 0x000fe40003fc6270 */
[----:B------:R-:W2:Y:S04]  /*3500*/  LDL.LU R28, [R1+0xe8] ;  /* 0x0000e800011c7983 */ /* 0x000ea80000300800 */
[----:B------:R-:W4:Y:S01]  /*3510*/  LDL.LU R5, [R1+0xec] ;  /* 0x0000ec0001057983 */ /* 0x000f220000300800 */
[----:B------:R-:W-:Y:S01]  /*3520*/  ISETP.GT.U32.AND P0, PT, R0, R4, PT ;  /* 0x000000040000720c */ /* 0x000fe20003f04070 */
[----:B------:R-:W-:Y:S01]  /*3530*/  IMAD.HI.U32 R6, R2, R29, RZ ;  /* 0x0000001d02067227 */ /* 0x000fe200078e00ff */
[----:B------:R-:W-:Y:S01]  /*3540*/  ISETP.GE.AND P3, PT, R19, RZ, PT ;  /* 0x000000ff1300720c */ /* 0x000fe20003f66270 */
[----:B0-----:R-:W5:Y:S10]  /*3550*/  LDL.LU R17, [R1+0xf0] ;  /* 0x0000f00001117983 */ /* 0x001f740000300800 */
[----:B------:R-:W-:-:S05]  /*3560*/  @!P0 IMAD.IADD R4, R4, 0x1, -R0 ;  /* 0x0000000104048824 */ /* 0x000fca00078e0a00 */
[----:B------:R-:W-:Y:S01]  /*3570*/  ISETP.GT.U32.AND P0, PT, R0, R4, PT ;  /* 0x000000040000720c */ /* 0x000fe20003f04070 */
[----:B------:R-:W-:Y:S01]  /*3580*/  IMAD.MOV R6, RZ, RZ, -R6 ;  /* 0x000000ffff067224 */ /* 0x000fe200078e0a06 */
[----:B------:R-:W-:-:S03]  /*3590*/  ISETP.GE.AND P4, PT, R26, RZ, PT ;  /* 0x000000ff1a00720c */ /* 0x000fc60003f86270 */
[----:B------:R-:W-:Y:S02]  /*35a0*/  IMAD R29, R0, R6, R29 ;  /* 0x00000006001d7224 */ /* 0x000fe400078e021d */
[----:B------:R-:W-:-:S03]  /*35b0*/  IMAD.HI.U32 R6, R2, R21, RZ ;  /* 0x0000001502067227 */ /* 0x000fc600078e00ff */
[----:B------:R-:W-:-:S03]  /*35c0*/  ISETP.GT.U32.AND P5, PT, R0, R29, PT ;  /* 0x0000001d0000720c */ /* 0x000fc60003fa4070 */
[----:B------:R-:W-:Y:S02]  /*35d0*/  @!P0 IMAD.IADD R4, R4, 0x1, -R0 ;  /* 0x0000000104048824 */ /* 0x000fe400078e0a00 */
[----:B------:R-:W-:Y:S02]  /*35e0*/  @!P2 IMAD.MOV R18, RZ, RZ, -R18 ;  /* 0x000000ffff12a224 */ /* 0x000fe400078e0a12 */
[----:B-1----:R-:W-:Y:S02]  /*35f0*/  IMAD.MOV.U32 R7, RZ, RZ, R4 ;  /* 0x000000ffff077224 */ /* 0x002fe400078e0004 */
[----:B------:R-:W-:Y:S02]  /*3600*/  @!P3 IMAD.MOV R20, RZ, RZ, -R20 ;  /* 0x000000ffff14b224 */ /* 0x000fe400078e0a14 */
[----:B------:R-:W-:Y:S02]  /*3610*/  @!P4 IMAD.MOV R7, RZ, RZ, -R7 ;  /* 0x000000ffff07c224 */ /* 0x000fe400078e0a07 */
[----:B------:R-:W-:Y:S01]  /*3620*/  IMAD.MOV R6, RZ, RZ, -R6 ;  /* 0x000000ffff067224 */ /* 0x000fe200078e0a06 */
[----:B------:R-:W-:Y:S01]  /*3630*/  STL [R1+0xfc4], R18 ;  /* 0x000fc41201007387 */ /* 0x000fe20000100800 */
[----:B------:R-:W-:-:S02]  /*3640*/  @!P5 IMAD.IADD R29, R29, 0x1, -R0 ;  /* 0x000000011d1dd824 */ /* 0x000fc400078e0a00 */
[C---:B------:R-:W-:Y:S01]  /*3650*/  IMAD R21, R0.reuse, R6, R21 ;  /* 0x0000000600157224 */ /* 0x040fe200078e0215 */
[----:B------:R-:W-:Y:S04]  /*3660*/  STL [R1+0xfc8], R20 ;  /* 0x000fc81401007387 */ /* 0x000fe80000100800 */
[----:B------:R-:W-:Y:S04]  /*3670*/  STL [R1+0x44], R7 ;  /* 0x0000440701007387 */ /* 0x000fe80000100800 */
[----:B------:R-:W2:Y:S01]  /*3680*/  LDL R10, [R1+0x100] ;  /* 0x00010000010a7983 */ /* 0x000ea20000100800 */
[----:B------:R-:W-:-:S03]  /*3690*/  ISETP.GT.U32.AND P0, PT, R0, R21, PT ;  /* 0x000000150000720c */ /* 0x000fc60003f04070 */
[----:B------:R-:W2:Y:S01]  /*36a0*/  LDL.LU R22, [R1+0xf4] ;  /* 0x0000f40001167983 */ /* 0x000ea20000300800 */
[----:B------:R-:W-:Y:S02]  /*36b0*/  ISETP.GT.U32.AND P5, PT, R0, R29, PT ;  /* 0x0000001d0000720c */ /* 0x000fe40003fa4070 */
[----:B------:R-:W-:Y:S02]  /*36c0*/  IABS R15, R25 ;  /* 0x00000019000f7213 */ /* 0x000fe40000000000 */
[----:B---3--:R-:W-:-:S05]  /*36d0*/  IABS R12, R27 ;  /* 0x0000001b000c7213 */ /* 0x008fca0000000000 */
[----:B------:R-:W-:-:S04]  /*36e0*/  IMAD.HI.U32 R3, R2, R12, RZ ;  /* 0x0000000c02037227 */ /* 0x000fc800078e00ff */
[----:B------:R-:W-:-:S04]  /*36f0*/  IMAD.MOV R3, RZ, RZ, -R3 ;  /* 0x000000ffff037224 */ /* 0x000fc800078e0a03 */
[----:B------:R-:W-:-:S05]  /*3700*/  IMAD R12, R0, R3, R12 ;  /* 0x00000003000c7224 */ /* 0x000fca00078e020c */
[----:B------:R-:W-:Y:S02]  /*3710*/  ISETP.GT.U32.AND P2, PT, R0, R12, PT ;  /* 0x0000000c0000720c */ /* 0x000fe40003f44070 */
[----:B------:R-:W-:Y:S02]  /*3720*/  ISETP.GE.AND P3, PT, R27, RZ, PT ;  /* 0x000000ff1b00720c */ /* 0x000fe40003f66270 */
[----:B------:R-:W3:Y:S01]  /*3730*/  LDL.LU R27, [R1+0xf8] ;  /* 0x0000f800011b7983 */ /* 0x000ee20000300800 */
[--C-:B------:R-:W-:Y:S01]  /*3740*/  @!P0 IMAD.IADD R21, R21, 0x1, -R0.reuse ;  /* 0x0000000115158824 */ /* 0x100fe200078e0a00 */
[----:B------:R-:W-:Y:S01]  /*3750*/  ISETP.GE.AND P4, PT, R25, RZ, PT ;  /* 0x000000ff1900720c */ /* 0x000fe20003f86270 */
[--C-:B------:R-:W-:Y:S01]  /*3760*/  @!P5 IMAD.IADD R29, R29, 0x1, -R0.reuse ;  /* 0x000000011d1dd824 */ /* 0x100fe200078e0a00 */
[----:B------:R-:W3:Y:S05]  /*3770*/  LDL.LU R25, [R1+0xfc] ;  /* 0x0000fc0001197983 */ /* 0x000eea0000300800 */
[----:B------:R-:W-:Y:S01]  /*3780*/  @!P2 IMAD.IADD R12, R12, 0x1, -R0 ;  /* 0x000000010c0ca824 */ /* 0x000fe200078e0a00 */
[----:B------:R-:W-:Y:S01]  /*3790*/  ISETP.GT.U32.AND P0, PT, R0, R21, PT ;  /* 0x000000150000720c */ /* 0x000fe20003f04070 */
[----:B------:R-:W-:-:S03]  /*37a0*/  @!P6 IMAD.MOV R29, RZ, RZ, -R29 ;  /* 0x000000ffff1de224 */ /* 0x000fc600078e0a1d */
[----:B------:R-:W-:Y:S02]  /*37b0*/  ISETP.GT.U32.AND P2, PT, R0, R12, PT ;  /* 0x0000000c0000720c */ /* 0x000fe40003f44070 */
[----:B------:R0:W-:Y:S04]  /*37c0*/  STL [R1+0xfcc], R29 ;  /* 0x000fcc1d01007387 */ /* 0x0001e80000100800 */
[----:B------:R-:W3:Y:S03]  /*37d0*/  LDL R9, [R1+0x104] ;  /* 0x0001040001097983 */ /* 0x000ee60000100800 */
[----:B------:R-:W-:-:S04]  /*37e0*/  @!P0 IMAD.IADD R21, R21, 0x1, -R0 ;  /* 0x0000000115158824 */ /* 0x000fc800078e0a00 */
[----:B------:R-:W-:Y:S02]  /*37f0*/  @!P2 IMAD.IADD R12, R12, 0x1, -R0 ;  /* 0x000000010c0ca824 */ /* 0x000fe400078e0a00 */
[----:B------:R-:W-:Y:S02]  /*3800*/  @!P1 IMAD.MOV R21, RZ, RZ, -R21 ;  /* 0x000000ffff159224 */ /* 0x000fe400078e0a15 */
[----:B------:R-:W-:Y:S01]  /*3810*/  @!P3 IMAD.MOV R12, RZ, RZ, -R12 ;  /* 0x000000ffff0cb224 */ /* 0x000fe200078e0a0c */
[----:B----4-:R-:W-:Y:S02]  /*3820*/  IABS R26, R5 ;  /* 0x00000005001a7213 */ /* 0x010fe40000000000 */
[----:B------:R-:W-:Y:S02]  /*3830*/  ISETP.GE.AND P2, PT, R5, RZ, PT ;  /* 0x000000ff0500720c */ /* 0x000fe40003f46270 */
[----:B------:R-:W4:Y:S04]  /*3840*/  LDL.LU R5, [R1+0x108] ;  /* 0x0001080001057983 */ /* 0x000f280000300800 */
[----:B0-----:R-:W4:Y:S04]  /*3850*/  LDL.LU R29, [R1+0x114] ;  /* 0x00011400011d7983 */ /* 0x001f280000300800 */
[----:B------:R-:W4:Y:S04]  /*3860*/  LDL.LU R20, [R1+0x118] ;  /* 0x0001180001147983 */ /* 0x000f280000300800 */
[----:B------:R-:W4:Y:S04]  /*3870*/  LDL.LU R18, [R1+0x11c] ;  /* 0x00011c0001127983 */ /* 0x000f280000300800 */
[----:B------:R-:W4:Y:S04]  /*3880*/  LDL.LU R14, [R1+0x120] ;  /* 0x00012000010e7983 */ /* 0x000f280000300800 */
[----:B------:R-:W4:Y:S04]  /*3890*/  LDL.LU R13, [R1+0x124] ;  /* 0x00012400010d7983 */ /* 0x000f280000300800 */
[----:B------:R0:W-:Y:S04]  /*38a0*/  STL [R1+0xfd0], R21 ;  /* 0x000fd01501007387 */ /* 0x0001e80000100800 */
[----:B0-----:R-:W4:Y:S04]  /*38b0*/  LDL.LU R21, [R1+0x110] ;  /* 0x0001100001157983 */ /* 0x001f280000300800 */
[----:B------:R0:W-:Y:S04]  /*38c0*/  STL [R1+0xfd4], R12 ;  /* 0x000fd40c01007387 */ /* 0x0001e80000100800 */
[----:B0-----:R-:W4:Y:S01]  /*38d0*/  LDL.LU R12, [R1+0x10c] ;  /* 0x00010c00010c7983 */ /* 0x001f220000300800 */
[----:B------:R-:W-:-:S04]  /*38e0*/  IMAD.HI.U32 R3, R2, R15, RZ ;  /* 0x0000000f02037227 */ /* 0x000fc800078e00ff */
[----:B------:R-:W-:Y:S01]  /*38f0*/  IMAD.MOV R3, RZ, RZ, -R3 ;  /* 0x000000ffff037224 */ /* 0x000fe200078e0a03 */
[----:B------:R-:W-:-:S03]  /*3900*/  IABS R16, R24 ;  /* 0x0000001800107213 */ /* 0x000fc60000000000 */
[----:B------:R-:W-:Y:S02]  /*3910*/  IMAD R15, R0, R3, R15 ;  /* 0x00000003000f7224 */ /* 0x000fe400078e020f */
[----:B------:R-:W-:-:S03]  /*3920*/  IMAD.HI.U32 R7, R2, R16, RZ ;  /* 0x0000001002077227 */ /* 0x000fc600078e00ff */
[----:B------:R-:W-:Y:S01]  /*3930*/  ISETP.GT.U32.AND P6, PT, R0, R15, PT ;  /* 0x0000000f0000720c */ /* 0x000fe20003fc4070 */
[----:B------:R-:W-:-:S04]  /*3940*/  IMAD.MOV R7, RZ, RZ, -R7 ;  /* 0x000000ffff077224 */ /* 0x000fc800078e0a07 */
[----:B------:R-:W-:Y:S01]  /*3950*/  IMAD R16, R0, R7, R16 ;  /* 0x0000000700107224 */ /* 0x000fe200078e0210 */
[----:B--2---:R-:W-:-:S07]  /*3960*/  IABS R19, R28 ;  /* 0x0000001c00137213 */ /* 0x004fce0000000000 */
[----:B------:R-:W-:Y:S01]  /*3970*/  @!P6 IMAD.IADD R15, R15, 0x1, -R0 ;  /* 0x000000010f0fe824 */ /* 0x000fe200078e0a00 */
[----:B------:R-:W-:Y:S01]  /*3980*/  ISETP.GT.U32.AND P6, PT, R0, R16, PT ;  /* 0x000000100000720c */ /* 0x000fe20003fc4070 */
[----:B------:R-:W-:-:S04]  /*3990*/  IMAD.HI.U32 R6, R2, R19, RZ ;  /* 0x0000001302067227 */ /* 0x000fc800078e00ff */
[----:B------:R-:W-:Y:S02]  /*39a0*/  IMAD.MOV R6, RZ, RZ, -R6 ;  /* 0x000000ffff067224 */ /* 0x000fe400078e0a06 */
[----:B------:R-:W-:Y:S01]  /*39b0*/  IMAD.HI.U32 R4, R2, R26, RZ ;  /* 0x0000001a02047227 */ /* 0x000fe200078e00ff */
[----:B------:R-:W-:Y:S02]  /*39c0*/  ISETP.GE.AND P5, PT, R24, RZ, PT ;  /* 0x000000ff1800720c */ /* 0x000fe40003fa6270 */
[----:B------:R-:W-:Y:S01]  /*39d0*/  IABS R23, R22 ;  /* 0x0000001600177213 */ /* 0x000fe20000000000 */
[----:B------:R-:W-:Y:S02]  /*39e0*/  IMAD R19, R0, R6, R19 ;  /* 0x0000000600137224 */ /* 0x000fe400078e0213 */
[----:B------:R-:W-:Y:S01]  /*39f0*/  @!P6 IMAD.IADD R16, R16, 0x1, -R0 ;  /* 0x000000011010e824 */ /* 0x000fe200078e0a00 */
[----:B------:R-:W-:Y:S01]  /*3a00*/  ISETP.GT.U32.AND P6, PT, R0, R15, PT ;  /* 0x0000000f0000720c */ /* 0x000fe20003fc4070 */
[----:B------:R-:W-:Y:S01]  /*3a10*/  IMAD.MOV R4, RZ, RZ, -R4 ;  /* 0x000000ffff047224 */ /* 0x000fe200078e0a04 */
[----:B-----5:R-:W-:-:S02]  /*3a20*/  IABS R24, R17 ;  /* 0x0000001100187213 */ /* 0x020fc40000000000 */
[C---:B------:R-:W-:Y:S01]  /*3a30*/  ISETP.GT.U32.AND P3, PT, R0.reuse, R19, PT ;  /* 0x000000130000720c */ /* 0x040fe20003f64070 */
[----:B------:R-:W-:Y:S02]  /*3a40*/  IMAD R26, R0, R4, R26 ;  /* 0x00000004001a7224 */ /* 0x000fe400078e021a */
[----:B------:R-:W-:Y:S01]  /*3a50*/  IMAD.HI.U32 R4, R2, R23, RZ ;  /* 0x0000001702047227 */ /* 0x000fe200078e00ff */
[----:B------:R-:W-:-:S03]  /*3a60*/  ISETP.GE.AND P0, PT, R28, RZ, PT ;  /* 0x000000ff1c00720c */ /* 0x000fc60003f06270 */
[----:B------:R-:W-:-:S04]  /*3a70*/  IMAD.HI.U32 R3, R2, R24, RZ ;  /* 0x0000001802037227 */ /* 0x000fc800078e00ff */
[----:B------:R-:W-:Y:S02]  /*3a80*/  IMAD.MOV R4, RZ, RZ, -R4 ;  /* 0x000000ffff047224 */ /* 0x000fe400078e0a04 */
[----:B------:R-:W-:Y:S02]  /*3a90*/  IMAD.MOV R3, RZ, RZ, -R3 ;  /* 0x000000ffff037224 */ /* 0x000fe400078e0a03 */
[C---:B------:R-:W-:Y:S01]  /*3aa0*/  IMAD R23, R0.reuse, R4, R23 ;  /* 0x0000000400177224 */ /* 0x040fe200078e0217 */
[----:B---3--:R-:W-:Y:S01]  /*3ab0*/  IABS R28, R27 ;  /* 0x0000001b001c7213 */ /* 0x008fe20000000000 */
[----:B------:R-:W-:Y:S01]  /*3ac0*/  @!P6 IMAD.IADD R15, R15, 0x1, -R0 ;  /* 0x000000010f0fe824 */ /* 0x000fe200078e0a00 */
[C---:B------:R-:W-:Y:S01]  /*3ad0*/  ISETP.GT.U32.AND P6, PT, R0.reuse, R26, PT ;  /* 0x0000001a0000720c */ /* 0x040fe20003fc4070 */
[----:B------:R-:W-:Y:S02]  /*3ae0*/  IMAD R24, R0, R3, R24 ;  /* 0x0000000300187224 */ /* 0x000fe400078e0218 */
[----:B------:R-:W-:Y:S01]  /*3af0*/  IMAD.HI.U32 R3, R2, R28, RZ ;  /* 0x0000001c02037227 */ /* 0x000fe200078e00ff */
[----:B------:R-:W-:-:S03]  /*3b00*/  IABS R11, R25 ;  /* 0x00000019000b7213 */ /* 0x000fc60000000000 */
[----:B------:R-:W-:Y:S01]  /*3b10*/  @!P3 IMAD.IADD R19, R19, 0x1, -R0 ;  /* 0x000000011313b824 */ /* 0x000fe200078e0a00 */
[----:B------:R-:W-:Y:S01]  /*3b20*/  ISETP.GT.U32.AND P3, PT, R0, R23, PT ;  /* 0x000000170000720c */ /* 0x000fe20003f64070 */
[----:B------:R-:W-:-:S04]  /*3b30*/  IMAD.MOV R3, RZ, RZ, -R3 ;  /* 0x000000ffff037224 */ /* 0x000fc800078e0a03 */
[----:B------:R-:W-:Y:S02]  /*3b40*/  IMAD R28, R0, R3, R28 ;  /* 0x00000003001c7224 */ /* 0x000fe400078e021c */
[----:B------:R-:W-:Y:S01]  /*3b50*/  IMAD.HI.U32 R3, R2, R11, RZ ;  /* 0x0000000b02037227 */ /* 0x000fe200078e00ff */
[----:B------:R-:W-:Y:S02]  /*3b60*/  IABS R10, R10 ;  /* 0x0000000a000a7213 */ /* 0x000fe40000000000 */
[----:B------:R-:W-:Y:S01]  /*3b70*/  IABS R9, R9 ;  /* 0x0000000900097213 */ /* 0x000fe20000000000 */
[--C-:B------:R-:W-:Y:S02]  /*3b80*/  @!P6 IMAD.IADD R26, R26, 0x1, -R0.reuse ;  /* 0x000000011a1ae824 */ /* 0x100fe400078e0a00 */
[----:B------:R-:W-:Y:S01]  /*3b90*/  IMAD.MOV R3, RZ, RZ, -R3 ;  /* 0x000000ffff037224 */ /* 0x000fe200078e0a03 */
[C---:B------:R-:W-:Y:S01]  /*3ba0*/  ISETP.GT.U32.AND P1, PT, R0.reuse, R16, PT ;  /* 0x000000100000720c */ /* 0x040fe20003f24070 */
[----:B------:R-:W-:Y:S01]  /*3bb0*/  @!P3 IMAD.IADD R23, R23, 0x1, -R0 ;  /* 0x000000011717b824 */ /* 0x000fe200078e0a00 */
[C---:B------:R-:W-:Y:S01]  /*3bc0*/  ISETP.GT.U32.AND P3, PT, R0.reuse, R26, PT ;  /* 0x0000001a0000720c */ /* 0x040fe20003f64070 */
[----:B------:R-:W-:-:S02]  /*3bd0*/  IMAD R11, R0, R3, R11 ;  /* 0x00000003000b7224 */ /* 0x000fc400078e020b */
[----:B------:R-:W-:-:S04]  /*3be0*/  IMAD.HI.U32 R4, R2, R10, RZ ;  /* 0x0000000a02047227 */ /* 0x000fc800078e00ff */
[----:B------:R-:W-:-:S04]  /*3bf0*/  IMAD.HI.U32 R3, R2, R9, RZ ;  /* 0x0000000902037227 */ /* 0x000fc800078e00ff */
[----:B------:R-:W-:Y:S02]  /*3c00*/  IMAD.MOV R4, RZ, RZ, -R4 ;  /* 0x000000ffff047224 */ /* 0x000fe400078e0a04 */
[----:B------:R-:W-:Y:S02]  /*3c10*/  IMAD.MOV R3, RZ, RZ, -R3 ;  /* 0x000000ffff037224 */ /* 0x000fe400078e0a03 */
[C---:B------:R-:W-:Y:S02]  /*3c20*/  IMAD R10, R0.reuse, R4, R10 ;  /* 0x00000004000a7224 */ /* 0x040fe400078e020a */
[----:B------:R-:W-:Y:S02]  /*3c30*/  IMAD R9, R0, R3, R9 ;  /* 0x0000000300097224 */ /* 0x000fe400078e0209 */
[--C-:B------:R-:W-:Y:S01]  /*3c40*/  @!P1 IMAD.IADD R16, R16, 0x1, -R0.reuse ;  /* 0x0000000110109824 */ /* 0x100fe200078e0a00 */
[----:B------:R-:W-:Y:S01]  /*3c50*/  ISETP.GT.U32.AND P1, PT, R0, R24, PT ;  /* 0x000000180000720c */ /* 0x000fe20003f24070 */
[----:B------:R-:W-:Y:S01]  /*3c60*/  @!P3 IMAD.IADD R26, R26, 0x1, -R0 ;  /* 0x000000011a1ab824 */ /* 0x000fe200078e0a00 */
[C---:B------:R-:W-:Y:S01]  /*3c70*/  ISETP.GT.U32.AND P3, PT, R0.reuse, R10, PT ;  /* 0x0000000a0000720c */ /* 0x040fe20003f64070 */
[----:B------:R-:W-:Y:S01]  /*3c80*/  @!P4 IMAD.MOV R15, RZ, RZ, -R15 ;  /* 0x000000ffff0fc224 */ /* 0x000fe200078e0a0f */
[----:B------:R-:W-:Y:S01]  /*3c90*/  ISETP.GT.U32.AND P4, PT, R0, R23, PT ;  /* 0x000000170000720c */ /* 0x000fe20003f84070 */
[----:B------:R-:W-:-:S08]  /*3ca0*/  @!P5 IMAD.MOV R16, RZ, RZ, -R16 ;  /* 0x000000ffff10d224 */ /* 0x000fd000078e0a10 */
[--C-:B------:R-:W-:Y:S01]  /*3cb0*/  @!P1 IMAD.IADD R24, R24, 0x1, -R0.reuse ;  /* 0x0000000118189824 */ /* 0x100fe200078e0a00 */
[----:B------:R-:W-:Y:S01]  /*3cc0*/  ISETP.GT.U32.AND P1, PT, R0, R19, PT ;  /* 0x000000130000720c */ /* 0x000fe20003f24070 */
[--C-:B------:R-:W-:Y:S01]  /*3cd0*/  @!P3 IMAD.IADD R10, R10, 0x1, -R0.reuse ;  /* 0x000000010a0ab824 */ /* 0x100fe200078e0a00 */
[----:B------:R-:W-:Y:S01]  /*3ce0*/  ISETP.GE.AND P3, PT, R27, RZ, PT ;  /* 0x000000ff1b00720c */ /* 0x000fe20003f66270 */
[----:B------:R-:W-:Y:S01]  /*3cf0*/  @!P4 IMAD.IADD R23, R23, 0x1, -R0 ;  /* 0x000000011717c824 */ /* 0x000fe200078e0a00 */
[----:B------:R-:W-:-:S09]  /*3d00*/  ISETP.GE.AND P4, PT, R17, RZ, PT ;  /* 0x000000ff1100720c */ /* 0x000fd20003f86270 */
[----:B------:R-:W-:-:S04]  /*3d10*/  @!P1 IMAD.IADD R19, R19, 0x1, -R0 ;  /* 0x0000000113139824 */ /* 0x000fc800078e0a00 */
[----:B------:R-:W-:Y:S01]  /*3d20*/  @!P0 IMAD.MOV R19, RZ, RZ, -R19 ;  /* 0x000000ffff138224 */ /* 0x000fe200078e0a13 */
[----:B----4-:R-:W-:-:S05]  /*3d30*/  IABS R8, R5 ;  /* 0x0000000500087213 */ /* 0x010fca0000000000 */
[----:B------:R-:W-:-:S04]  /*3d40*/  IMAD.HI.U32 R3, R2, R8, RZ ;  /* 0x0000000802037227 */ /* 0x000fc800078e00ff */
[----:B------:R-:W-:-:S04]  /*3d50*/  IMAD.MOV R3, RZ, RZ, -R3 ;  /* 0x000000ffff037224 */ /* 0x000fc800078e0a03 */
[----:B------:R-:W-:Y:S01]  /*3d60*/  IMAD R8, R0, R3, R8 ;  /* 0x0000000300087224 */ /* 0x000fe200078e0208 */
[----:B------:R-:W-:Y:S01]  /*3d70*/  IABS R4, R29 ;  /* 0x0000001d00047213 */ /* 0x000fe20000000000 */
[----:B------:R-:W-:Y:S01]  /*3d80*/  STL [R1+0x1030], R5 ;  /* 0x0010300501007387 */ /* 0x000fe20000100800 */
[----:B------:R-:W-:-:S03]  /*3d90*/  IABS R27, R18 ;  /* 0x00000012001b7213 */ /* 0x000fc60000000000 */
[----:B------:R-:W-:Y:S04]  /*3da0*/  STL [R1+0xfd8], R15 ;  /* 0x000fd80f01007387 */ /* 0x000fe80000100800 */
[----:B------:R0:W-:Y:S01]  /*3db0*/  STL [R1+0xfdc], R16 ;  /* 0x000fdc1001007387 */ /* 0x0001e20000100800 */
[----:B------:R-:W-:-:S05]  /*3dc0*/  IABS R7, R12 ;  /* 0x0000000c00077213 */ /* 0x000fca0000000000 */
[----:B------:R-:W-:-:S04]  /*3dd0*/  IMAD.HI.U32 R3, R2, R7, RZ ;  /* 0x0000000702037227 */ /* 0x000fc800078e00ff */
[----:B------:R-:W-:-:S04]  /*3de0*/  IMAD.MOV R3, RZ, RZ, -R3 ;  /* 0x000000ffff037224 */ /* 0x000fc800078e0a03 */
[----:B------:R-:W-:Y:S01]  /*3df0*/  IMAD R7, R0, R3, R7 ;  /* 0x0000000300077224 */ /* 0x000fe200078e0207 */
[----:B------:R-:W-:Y:S01]  /*3e00*/  IABS R3, R20 ;  /* 0x0000001400037213 */ /* 0x000fe20000000000 */
[----:B------:R1:W-:Y:S01]  /*3e10*/  STL [R1+0x1034], R12 ;  /* 0x0010340c01007387 */ /* 0x0003e20000100800 */
[----:B0-----:R-:W-:-:S03]  /*3e20*/  IMAD.HI.U32 R16, R2, R27, RZ ;  /* 0x0000001b02107227 */ /* 0x001fc600078e00ff */
[----:B------:R-:W2:Y:S01]  /*3e30*/  LDL R17, [R1+0x374] ;  /* 0x0003740001117983 */ /* 0x000ea20000100800 */
[----:B------:R-:W-:-:S04]  /*3e40*/  IMAD.HI.U32 R5, R2, R3, RZ ;  /* 0x0000000302057227 */ /* 0x000fc800078e00ff */
[----:B-1----:R-:W-:-:S04]  /*3e50*/  IMAD.HI.U32 R12, R2, R4, RZ ;  /* 0x00000004020c7227 */ /* 0x002fc800078e00ff */
[----:B------:R-:W-:Y:S02]  /*3e60*/  IMAD.MOV R12, RZ, RZ, -R12 ;  /* 0x000000ffff0c7224 */ /* 0x000fe400078e0a0c */
[----:B------:R-:W-:Y:S02]  /*3e70*/  IMAD.MOV R5, RZ, RZ, -R5 ;  /* 0x000000ffff057224 */ /* 0x000fe400078e0a05 */
[----:B------:R-:W-:Y:S02]  /*3e80*/  IMAD.MOV R16, RZ, RZ, -R16 ;  /* 0x000000ffff107224 */ /* 0x000fe400078e0a10 */
[C---:B------:R-:W-:Y:S02]  /*3e90*/  IMAD R4, R0.reuse, R12, R4 ;  /* 0x0000000c00047224 */ /* 0x040fe400078e0204 */
[----:B------:R-:W3:Y:S01]  /*3ea0*/  LDL.LU R12, [R1+0x1034] ;  /* 0x00103400010c7983 */ /* 0x000ee20000300800 */
[C---:B------:R-:W-:Y:S02]  /*3eb0*/  IMAD R3, R0.reuse, R5, R3 ;  /* 0x0000000500037224 */ /* 0x040fe400078e0203 */
[C---:B------:R-:W-:Y:S01]  /*3ec0*/  IMAD R27, R0.reuse, R16, R27 ;  /* 0x00000010001b7224 */ /* 0x040fe200078e021b */
[----:B------:R-:W4:Y:S04]  /*3ed0*/  LDL.LU R5, [R1+0x1030] ;  /* 0x0010300001057983 */ /* 0x000f280000300800 */
[----:B------:R-:W5:Y:S04]  /*3ee0*/  LDL.LU R16, [R1+0x104] ;  /* 0x0001040001107983 */ /* 0x000f680000300800 */
[----:B------:R0:W-:Y:S04]  /*3ef0*/  STL [R1+0xfe0], R19 ;  /* 0x000fe01301007387 */ /* 0x0001e80000100800 */
[----:B0-----:R-:W2:Y:S01]  /*3f00*/  LDL.LU R19, [R1+0x100] ;  /* 0x0001000001137983 */ /* 0x001ea20000300800 */
[----:B------:R-:W-:-:S02]  /*3f10*/  ISETP.GT.U32.AND P6, PT, R0, R28, PT ;  /* 0x0000001c0000720c */ /* 0x000fc40003fc4070 */
[----:B------:R-:W-:-:S11]  /*3f20*/  ISETP.GT.U32.AND P1, PT, R0, R11, PT ;  /* 0x0000000b0000720c */ /* 0x000fd60003f24070 */
[--C-:B------:R-:W-:Y:S02]  /*3f30*/  @!P6 IMAD.IADD R28, R28, 0x1, -R0.reuse ;  /* 0x000000011c1ce824 */ /* 0x100fe400078e0a00 */
[----:B------:R-:W-:Y:S01]  /*3f40*/  @!P1 IMAD.IADD R11, R11, 0x1, -R0 ;  /* 0x000000010b0b9824 */ /* 0x000fe200078e0a00 */
[C---:B------:R-:W-:Y:S02]  /*3f50*/  ISETP.GT.U32.AND P1, PT, R0.reuse, R8, PT ;  /* 0x000000080000720c */ /* 0x040fe40003f24070 */
[C---:B------:R-:W-:Y:S02]  /*3f60*/  ISETP.GT.U32.AND P6, PT, R0.reuse, R28, PT ;  /* 0x0000001c0000720c */ /* 0x040fe40003fc4070 */
[----:B------:R-:W-:Y:S02]  /*3f70*/  IABS R6, R21 ;  /* 0x0000001500067213 */ /* 0x000fe40000000000 */
[----:B------:R-:W-:-:S07]  /*3f80*/  ISETP.GT.U32.AND P5, PT, R0, R24, PT ;  /* 0x000000180000720c */ /* 0x000fce0003fa4070 */
[--C-:B------:R-:W-:Y:S01]  /*3f90*/  @!P1 IMAD.IADD R8, R8, 0x1, -R0.reuse ;  /* 0x0000000108089824 */ /* 0x100fe200078e0a00 */
[----:B------:R-:W-:Y:S01]  /*3fa0*/  ISETP.GT.U32.AND P1, PT, R0, R7, PT ;  /* 0x000000070000720c */ /* 0x000fe20003f24070 */
[----:B------:R-:W-:Y:S01]  /*3fb0*/  @!P6 IMAD.IADD R28, R28, 0x1, -R0 ;  /* 0x000000011c1ce824 */ /* 0x000fe200078e0a00 */
[----:B------:R-:W-:Y:S01]  /*3fc0*/  ISETP.GE.AND P6, PT, R22, RZ, PT ;  /* 0x000000ff1600720c */ /* 0x000fe20003fc6270 */
[----:B------:R-:W-:-:S04]  /*3fd0*/  IMAD.HI.U32 R22, R2, R6, RZ ;  /* 0x0000000602167227 */ /* 0x000fc800078e00ff */
[----:B------:R-:W-:Y:S02]  /*3fe0*/  IMAD.MOV R22, RZ, RZ, -R22 ;  /* 0x000000ffff167224 */ /* 0x000fe400078e0a16 */
[----:B------:R-:W-:Y:S02]  /*3ff0*/  @!P5 IMAD.IADD R24, R24, 0x1, -R0 ;  /* 0x000000011818d824 */ /* 0x000fe400078e0a00 */
[C---:B------:R-:W-:Y:S01]  /*4000*/  IMAD R6, R0.reuse, R22, R6 ;  /* 0x0000001600067224 */ /* 0x040fe200078e0206 */
[----:B------:R-:W-:Y:S01]  /*4010*/  ISETP.GT.U32.AND P5, PT, R0, R9, PT ;  /* 0x000000090000720c */ /* 0x000fe20003fa4070 */
[----:B------:R-:W-:-:S03]  /*4020*/  @!P1 IMAD.IADD R7, R7, 0x1, -R0 ;  /* 0x0000000107079824 */ /* 0x000fc600078e0a00 */
[C---:B------:R-:W-:Y:S02]  /*4030*/  ISETP.GT.U32.AND P1, PT, R0.reuse, R6, PT ;  /* 0x000000060000720c */ /* 0x040fe40003f24070 */
[----:B------:R-:W-:Y:S01]  /*4040*/  ISETP.GT.U32.AND P0, PT, R0, R11, PT ;  /* 0x0000000b0000720c */ /* 0x000fe20003f04070 */
[----:B------:R-:W-:-:S06]  /*4050*/  @!P2 IMAD.MOV R26, RZ, RZ, -R26 ;  /* 0x000000ffff1aa224 */ /* 0x000fcc00078e0a1a */
[----:B------:R-:W-:-:S04]  /*4060*/  @!P5 IMAD.IADD R9, R9, 0x1, -R0 ;  /* 0x000000010909d824 */ /* 0x000fc800078e0a00 */
[--C-:B------:R-:W-:Y:S01]  /*4070*/  @!P1 IMAD.IADD R6, R6, 0x1, -R0.reuse ;  /* 0x0000000106069824 */ /* 0x100fe200078e0a00 */
[C---:B------:R-:W-:Y:S02]  /*4080*/  ISETP.GT.U32.AND P1, PT, R0.reuse, R10, PT ;  /* 0x0000000a0000720c */ /* 0x040fe40003f24070 */
[C---:B------:R-:W-:Y:S01]  /*4090*/  ISETP.GT.U32.AND P2, PT, R0.reuse, R9, PT ;  /* 0x000000090000720c */ /* 0x040fe20003f44070 */
[----:B------:R-:W-:Y:S01]  /*40a0*/  @!P0 IMAD.IADD R11, R11, 0x1, -R0 ;  /* 0x000000010b0b8824 */ /* 0x000fe200078e0a00 */
[C---:B------:R-:W-:Y:S01]  /*40b0*/  ISETP.GT.U32.AND P0, PT, R0.reuse, R4, PT ;  /* 0x000000040000720c */ /* 0x040fe20003f04070 */
[----:B------:R-:W-:Y:S01]  /*40c0*/  @!P6 IMAD.MOV R23, RZ, RZ, -R23 ;  /* 0x000000ffff17e224 */ /* 0x000fe200078e0a17 */
[----:B------:R-:W-:-:S07]  /*40d0*/  ISETP.GT.U32.AND P6, PT, R0, R7, PT ;  /* 0x000000070000720c */ /* 0x000fce0003fc4070 */
[--C-:B------:R-:W-:Y:S01]  /*40e0*/  @!P1 IMAD.IADD R10, R10, 0x1, -R0.reuse ;  /* 0x000000010a0a9824 */ /* 0x100fe200078e0a00 */
[C---:B------:R-:W-:Y:S01]  /*40f0*/  ISETP.GT.U32.AND P1, PT, R0.reuse, R3, PT ;  /* 0x000000030000720c */ /* 0x040fe20003f24070 */
[--C-:B------:R-:W-:Y:S01]  /*4100*/  @!P2 IMAD.IADD R9, R9, 0x1, -R0.reuse ;  /* 0x000000010909a824 */ /* 0x100fe200078e0a00 */
[----:B------:R-:W-:Y:S01]  /*4110*/  ISETP.GT.U32.AND P2, PT, R0, R27, PT ;  /* 0x0000001b0000720c */ /* 0x000fe20003f44070 */
[----:B------:R-:W-:Y:S01]  /*4120*/  @!P0 IMAD.IADD R4, R4, 0x1, -R0 ;  /* 0x0000000104048824 */ /* 0x000fe200078e0a00 */
[----:B------:R-:W-:Y:S01]  /*4130*/  ISETP.GE.AND P5, PT, R25, RZ, PT ;  /* 0x000000ff1900720c */ /* 0x000fe20003fa6270 */
[----:B------:R-:W-:Y:S01]  /*4140*/  @!P4 IMAD.MOV R24, RZ, RZ, -R24 ;  /* 0x000000ffff18c224 */ /* 0x000fe200078e0a18 */
[----:B------:R-:W-:Y:S01]  /*4150*/  ISETP.GT.U32.AND P4, PT, R0, R8, PT ;  /* 0x000000080000720c */ /* 0x000fe20003f84070 */
[----:B------:R-:W-:-:S06]  /*4160*/  @!P6 IMAD.IADD R7, R7, 0x1, -R0 ;  /* 0x000000010707e824 */ /* 0x000fcc00078e0a00 */
[--C-:B------:R-:W-:Y:S02]  /*4170*/  @!P1 IMAD.IADD R3, R3, 0x1, -R0.reuse ;  /* 0x0000000103039824 */ /* 0x100fe400078e0a00 */
[----:B------:R-:W-:Y:S02]  /*4180*/  @!P2 IMAD.IADD R27, R27, 0x1, -R0 ;  /* 0x000000011b1ba824 */ /* 0x000fe400078e0a00 */
[----:B------:R-:W-:Y:S01]  /*4190*/  @!P5 IMAD.MOV R11, RZ, RZ, -R11 ;  /* 0x000000ffff0bd224 */ /* 0x000fe200078e0a0b */
[----:B------:R-:W-:Y:S01]  /*41a0*/  ISETP.GT.U32.AND P5, PT, R0, R3, PT ;  /* 0x000000030000720c */ /* 0x000fe20003fa4070 */
[----:B------:R-:W-:Y:S01]  /*41b0*/  @!P3 IMAD.MOV R28, RZ, RZ, -R28 ;  /* 0x000000ffff1cb224 */ /* 0x000fe200078e0a1c */
[----:B------:R0:W-:Y:S01]  /*41c0*/  STL [R1+0xfe4], R26 ;  /* 0x000fe41a01007387 */ /* 0x0001e20000100800 */
[----:B------:R-:W-:-:S03]  /*41d0*/  @!P4 IMAD.IADD R8, R8, 0x1, -R0 ;  /* 0x000000010808c824 */ /* 0x000fc600078e0a00 */
[----:B------:R-:W-:Y:S04]  /*41e0*/  STL [R1+0xfe8], R24 ;  /* 0x000fe81801007387 */ /* 0x000fe80000100800 */
[----:B------:R-:W-:Y:S04]  /*41f0*/  STL [R1+0xfec], R23 ;  /* 0x000fec1701007387 */ /* 0x000fe80000100800 */
[----:B------:R-:W-:Y:S01]  /*4200*/  STL [R1+0xff0], R28 ;  /* 0x000ff01c01007387 */ /* 0x000fe20000100800 */
[----:B------:R-:W-:Y:S01]  /*4210*/  @!P5 IMAD.IADD R3, R3, 0x1, -R0 ;  /* 0x000000010303d824 */ /* 0x000fe200078e0a00 */
[----:B------:R-:W-:-:S02]  /*4220*/  ISETP.GE.AND P5, PT, R20, RZ, PT ;  /* 0x000000ff1400720c */ /* 0x000fc40003fa6270 */
[----:B-----5:R-:W-:Y:S02]  /*4230*/  ISETP.GE.AND P0, PT, R16, RZ, PT ;  /* 0x000000ff1000720c */ /* 0x020fe40003f06270 */
[----:B----4-:R-:W-:Y:S02]  /*4240*/  ISETP.GE.AND P1, PT, R5, RZ, PT ;  /* 0x000000ff0500720c */ /* 0x010fe40003f26270 */
[----:B---3--:R-:W-:Y:S01]  /*4250*/  ISETP.GE.AND P2, PT, R12, RZ, PT ;  /* 0x000000ff0c00720c */ /* 0x008fe20003f46270 */
[----:B------:R-:W3:Y:S01]  /*4260*/  LDL.LU R5, [R1+0x102c] ;  /* 0x00102c0001057983 */ /* 0x000ee20000300800 */
[----:B--2---:R-:W-:-:S07]  /*4270*/  ISETP.GE.AND P6, PT, R19, RZ, PT ;  /* 0x000000ff1300720c */ /* 0x004fce0003fc6270 */
[----:B------:R-:W-:Y:S01]  /*4280*/  @!P0 IMAD.MOV R9, RZ, RZ, -R9 ;  /* 0x000000ffff098224 */ /* 0x000fe200078e0a09 */
[----:B------:R-:W-:Y:S01]  /*4290*/  ISETP.GT.U32.AND P0, PT, R0, R27, PT ;  /* 0x0000001b0000720c */ /* 0x000fe20003f04070 */
[----:B------:R-:W-:Y:S01]  /*42a0*/  @!P1 IMAD.MOV R8, RZ, RZ, -R8 ;  /* 0x000000ffff089224 */ /* 0x000fe200078e0a08 */
[----:B------:R-:W-:Y:S01]  /*42b0*/  STL [R1+0xff4], R11 ;  /* 0x000ff40b01007387 */ /* 0x000fe20000100800 */
[----:B------:R-:W-:Y:S01]  /*42c0*/  @!P2 IMAD.MOV R7, RZ, RZ, -R7 ;  /* 0x000000ffff07a224 */ /* 0x000fe200078e0a07 */
[----:B------:R-:W-:Y:S01]  /*42d0*/  IABS R22, R13 ;  /* 0x0000000d00167213 */ /* 0x000fe20000000000 */
[----:B------:R-:W1:Y:S01]  /*42e0*/  LDC R12, c[0x0][0x3ac] ;  /* 0x0000eb00ff0c7b82 */ /* 0x000e620000000800 */
[----:B------:R-:W-:-:S07]  /*42f0*/  @!P6 IMAD.MOV R10, RZ, RZ, -R10 ;  /* 0x000000ffff0ae224 */ /* 0x000fce00078e0a0a */
[----:B------:R-:W-:Y:S01]  /*4300*/  @!P0 IMAD.IADD R27, R27, 0x1, -R0 ;  /* 0x000000011b1b8824 */ /* 0x000fe200078e0a00 */
[----:B------:R-:W-:Y:S01]  /*4310*/  STL [R1+0xff8], R10 ;  /* 0x000ff80a01007387 */ /* 0x000fe20000100800 */
[----:B------:R-:W-:-:S03]  /*4320*/  ISETP.GE.AND P0, PT, R18, RZ, PT ;  /* 0x000000ff1200720c */ /* 0x000fc60003f06270 */
[----:B------:R-:W-:Y:S04]  /*4330*/  STL [R1+0xffc], R9 ;  /* 0x000ffc0901007387 */ /* 0x000fe80000100800 */
[----:B------:R-:W-:Y:S04]  /*4340*/  STL [R1+0x1000], R8 ;  /* 0x0010000801007387 */ /* 0x000fe80000100800 */
[----:B------:R1:W-:Y:S04]  /*4350*/  STL [R1+0x1004], R7 ;  /* 0x0010040701007387 */ /* 0x0003e80000100800 */
[----:B------:R-:W2:Y:S04]  /*4360*/  LDL.LU R20, [R1+0xbc] ;  /* 0x0000bc0001147983 */ /* 0x000ea80000300800 */
[----:B------:R-:W4:Y:S01]  /*4370*/  LDL.LU R18, [R1+0xb8] ;  /* 0x0000b80001127983 */ /* 0x000f220000300800 */
[----:B------:R-:W-:Y:S01]  /*4380*/  ISETP.GT.U32.AND P3, PT, R0, R6, PT ;  /* 0x000000060000720c */ /* 0x000fe20003f64070 */
[----:B0-----:R-:W-:Y:S01]  /*4390*/  IMAD.HI.U32 R26, R2, R22, RZ ;  /* 0x00000016021a7227 */ /* 0x001fe200078e00ff */
[----:B------:R-:W-:-:S03]  /*43a0*/  IABS R25, R14 ;  /* 0x0000000e00197213 */ /* 0x000fc60000000000 */
[----:B------:R-:W-:-:S04]  /*43b0*/  IMAD.MOV R26, RZ, RZ, -R26 ;  /* 0x000000ffff1a7224 */ /* 0x000fc800078e0a1a */
[----:B------:R-:W-:Y:S02]  /*43c0*/  IMAD R22, R0, R26, R22 ;  /* 0x0000001a00167224 */ /* 0x000fe400078e0216 */
[----:B------:R-:W-:-:S04]  /*43d0*/  IMAD.HI.U32 R15, R2, R25, RZ ;  /* 0x00000019020f7227 */ /* 0x000fc800078e00ff */
[----:B------:R-:W-:Y:S01]  /*43e0*/  @!P3 IMAD.IADD R6, R6, 0x1, -R0 ;  /* 0x000000010606b824 */ /* 0x000fe200078e0a00 */
[----:B------:R-:W-:Y:S01]  /*43f0*/  ISETP.GT.U32.AND P3, PT, R0, R22, PT ;  /* 0x000000160000720c */ /* 0x000fe20003f64070 */
[----:B------:R-:W-:-:S04]  /*4400*/  IMAD.MOV R15, RZ, RZ, -R15 ;  /* 0x000000ffff0f7224 */ /* 0x000fc800078e0a0f */
[----:B------:R-:W-:Y:S01]  /*4410*/  IMAD R25, R0, R15, R25 ;  /* 0x0000000f00197224 */ /* 0x000fe200078e0219 */
[----:B------:R-:W-:-:S04]  /*4420*/  IABS R15, R17 ;  /* 0x00000011000f7213 */ /* 0x000fc80000000000 */
[----:B------:R-:W-:Y:S01]  /*4430*/  ISETP.GT.U32.AND P4, PT, R0, R25, PT ;  /* 0x000000190000720c */ /* 0x000fe20003f84070 */
[----:B------:R-:W-:-:S04]  /*4440*/  IMAD.HI.U32 R2, R2, R15, RZ ;  /* 0x0000000f02027227 */ /* 0x000fc800078e00ff */
[----:B------:R-:W-:Y:S01]  /*4450*/  @!P3 IMAD.IADD R22, R22, 0x1, -R0 ;  /* 0x000000011616b824 */ /* 0x000fe200078e0a00 */
[----:B------:R-:W-:Y:S01]  /*4460*/  ISETP.GT.U32.AND P3, PT, R0, R4, PT ;  /* 0x000000040000720c */ /* 0x000fe20003f64070 */
[----:B------:R-:W-:-:S04]  /*4470*/  IMAD.MOV R2, RZ, RZ, -R2 ;  /* 0x000000ffff027224 */ /* 0x000fc800078e0a02 */
[----:B------:R-:W-:Y:S02]  /*4480*/  IMAD R2, R0, R2, R15 ;  /* 0x0000000200027224 */ /* 0x000fe400078e020f */
[----:B------:R-:W-:-:S03]  /*4490*/  @!P4 IMAD.IADD R25, R25, 0x1, -R0 ;  /* 0x000000011919c824 */ /* 0x000fc600078e0a00 */
[----:B------:R-:W-:-:S03]  /*44a0*/  ISETP.GT.U32.AND P4, PT, R0, R2, PT ;  /* 0x000000020000720c */ /* 0x000fc60003f84070 */
[----:B------:R-:W-:Y:S01]  /*44b0*/  @!P3 IMAD.IADD R4, R4, 0x1, -R0 ;  /* 0x000000010404b824 */ /* 0x000fe200078e0a00 */
[----:B------:R-:W-:Y:S02]  /*44c0*/  ISETP.GE.AND P3, PT, R29, RZ, PT ;  /* 0x000000ff1d00720c */ /* 0x000fe40003f66270 */
[----:B------:R-:W0:Y:S01]  /*44d0*/  S2R R29, SR_TID.X ;  /* 0x00000000001d7919 */ /* 0x000e220000002100 */
[C---:B------:R-:W-:Y:S02]  /*44e0*/  ISETP.GT.U32.AND P6, PT, R0.reuse, R25, PT ;  /* 0x000000190000720c */ /* 0x040fe40003fc4070 */
[----:B------:R-:W-:-:S04]  /*44f0*/  ISETP.GT.U32.AND P1, PT, R0, R22, PT ;  /* 0x000000160000720c */ /* 0x000fc80003f24070 */
[----:B------:R-:W-:Y:S01]  /*4500*/  @!P4 IMAD.IADD R2, R2, 0x1, -R0 ;  /* 0x000000010202c824 */ /* 0x000fe200078e0a00 */
[----:B------:R-:W-:-:S04]  /*4510*/  ISETP.GE.AND P4, PT, R21, RZ, PT ;  /* 0x000000ff1500720c */ /* 0x000fc80003f86270 */
[----:B------:R-:W-:Y:S02]  /*4520*/  ISETP.GT.U32.AND P2, PT, R0, R2, PT ;  /* 0x000000020000720c */ /* 0x000fe40003f44070 */
[--C-:B------:R-:W-:Y:S01]  /*4530*/  @!P6 IMAD.IADD R25, R25, 0x1, -R0.reuse ;  /* 0x000000011919e824 */ /* 0x100fe200078e0a00 */
[----:B------:R-:W-:Y:S01]  /*4540*/  ISETP.GE.AND P6, PT, R14, RZ, PT ;  /* 0x000000ff0e00720c */ /* 0x000fe20003fc6270 */
[----:B------:R-:W-:Y:S01]  /*4550*/  @!P1 IMAD.IADD R22, R22, 0x1, -R0 ;  /* 0x0000000116169824 */ /* 0x000fe200078e0a00 */
[----:B------:R-:W-:Y:S01]  /*4560*/  ISETP.GE.AND P1, PT, R13, RZ, PT ;  /* 0x000000ff0d00720c */ /* 0x000fe20003f26270 */
[----:B------:R-:W-:Y:S01]  /*4570*/  @!P3 IMAD.MOV R4, RZ, RZ, -R4 ;  /* 0x000000ffff04b224 */ /* 0x000fe200078e0a04 */
[----:B------:R-:W5:Y:S02]  /*4580*/  LDL.LU R14, [R1+0xb4] ;  /* 0x0000b400010e7983 */ /* 0x000f640000300800 */
[----:B------:R-:W-:Y:S01]  /*4590*/  @!P4 IMAD.MOV R6, RZ, RZ, -R6 ;  /* 0x000000ffff06c224 */ /* 0x000fe200078e0a06 */
[----:B------:R-:W-:Y:S01]  /*45a0*/  ISETP.GE.AND P4, PT, R17, RZ, PT ;  /* 0x000000ff1100720c */ /* 0x000fe20003f86270 */
[----:B------:R-:W-:Y:S01]  /*45b0*/  @!P5 IMAD.MOV R3, RZ, RZ, -R3 ;  /* 0x000000ffff03d224 */ /* 0x000fe200078e0a03 */
[----:B------:R-:W5:Y:S01]  /*45c0*/  LDL.LU R13, [R1+0xb0] ;  /* 0x0000b000010d7983 */ /* 0x000f620000300800 */
[----:B------:R-:W-:-:S02]  /*45d0*/  @!P2 IMAD.IADD R2, R2, 0x1, -R0 ;  /* 0x000000010202a824 */ /* 0x000fc400078e0a00 */
[----:B------:R-:W-:Y:S01]  /*45e0*/  @!P0 IMAD.MOV R27, RZ, RZ, -R27 ;  /* 0x000000ffff1b8224 */ /* 0x000fe200078e0a1b */
[----:B------:R-:W-:Y:S01]  /*45f0*/  STL [R1+0x1008], R6 ;  /* 0x0010080601007387 */ /* 0x000fe20000100800 */
[----:B------:R-:W-:Y:S01]  /*4600*/  @!P6 IMAD.MOV R25, RZ, RZ, -R25 ;  /* 0x000000ffff19e224 */ /* 0x000fe200078e0a19 */
[----:B0-----:R-:W-:Y:S02]  /*4610*/  LOP3.LUT R29, R29, 0x3f, RZ, 0xc0, !PT ;  /* 0x0000003f1d1d7812 */ /* 0x001fe400078ec0ff */
[----:B------:R-:W5:Y:S01]  /*4620*/  LDL.LU R17, [R1+0xac] ;  /* 0x0000ac0001117983 */ /* 0x000f620000300800 */
[----:B------:R-:W-:Y:S02]  /*4630*/  @!P1 IMAD.MOV R22, RZ, RZ, -R22 ;  /* 0x000000ffff169224 */ /* 0x000fe400078e0a16 */
[----:B------:R-:W-:Y:S01]  /*4640*/  @!P4 IMAD.MOV R2, RZ, RZ, -R2 ;  /* 0x000000ffff02c224 */ /* 0x000fe200078e0a02 */
[----:B------:R-:W-:Y:S01]  /*4650*/  STL [R1+0x100c], R4 ;  /* 0x00100c0401007387 */ /* 0x000fe20000100800 */
[----:B-1----:R-:W-:-:S03]  /*4660*/  IMAD R7, R29, R12, RZ ;  /* 0x0000000c1d077224 */ /* 0x002fc600078e02ff */
[----:B------:R-:W-:Y:S01]  /*4670*/  STL [R1+0x1010], R3 ;  /* 0x0010100301007387 */ /* 0x000fe20000100800 */
[----:B------:R-:W-:-:S03]  /*4680*/  IMAD R0, R12, 0x40, R7 ;  /* 0x000000400c007824 */ /* 0x000fc600078e0207 */
[----:B------:R-:W-:Y:S04]  /*4690*/  STL [R1+0x1014], R27 ;  /* 0x0010141b01007387 */ /* 0x000fe80000100800 */
[----:B------:R-:W-:Y:S04]  /*46a0*/  STL [R1+0x1018], R25 ;  /* 0x0010181901007387 */ /* 0x000fe80000100800 */
[----:B------:R-:W-:Y:S04]  /*46b0*/  STL [R1+0x101c], R22 ;  /* 0x00101c1601007387 */ /* 0x000fe80000100800 */
[----:B------:R4:W-:Y:S01]  /*46c0*/  STL [R1+0x1020], R2 ;  /* 0x0010200201007387 */ /* 0x0009e20000100800 */
[----:B---3--:R-:W-:-:S02]  /*46d0*/  ISETP.NE.AND P2, PT, R5, RZ, PT ;  /* 0x000000ff0500720c */ /* 0x008fc40003f45270 */
[----:B------:R-:W-:-:S04]  /*46e0*/  LOP3.LUT R5, RZ, R5, RZ, 0x33, !PT ;  /* 0x00000005ff057212 */ /* 0x000fc800078e33ff */
[C---:B--2---:R-:W-:Y:S02]  /*46f0*/  SEL R0, R5.reuse, R20, !P2 ;  /* 0x0000001405007207 */ /* 0x044fe40005000000 */
[----:B----4-:R-:W-:-:S03]  /*4700*/  SEL R2, R5, R18, !P2 ;  /* 0x0000001205027207 */ /* 0x010fc60005000000 */
[----:B------:R-:W-:Y:S04]  /*4710*/  STL [R1+0x5c], R0 ;  /* 0x00005c0001007387 */ /* 0x000fe80000100800 */
[----:B------:R0:W-:Y:S04]  /*4720*/  STL [R1+0x70], R2 ;  /* 0x0000700201007387 */ /* 0x0001e80000100800 */
[----:B0-----:R-:W2:Y:S01]  /*4730*/  LDL.LU R2, [R1+0xa4] ;  /* 0x0000a40001027983 */ /* 0x001ea20000300800 */
[C---:B-----5:R-:W-:Y:S02]  /*4740*/  SEL R3, R5.reuse, R14, !P2 ;  /* 0x0000000e05037207 */ /* 0x060fe40005000000 */
[----:B------:R-:W-:-:S03]  /*4750*/  SEL R0, R5, R13, !P2 ;  /* 0x0000000d05007207 */ /* 0x000fc60005000000 */
[----:B------:R-:W-:Y:S04]  /*4760*/  STL [R1+0x80], R3 ;  /* 0x0000800301007387 */ /* 0x000fe80000100800 */
[----:B--2---:R0:W-:Y:S04]  /*4770*/  STL [R1+0x1024], R2 ;  /* 0x0010240201007387 */ /* 0x0041e80000100800 */
[----:B------:R-:W-:Y:S04]  /*4780*/  STL [R1+0x88], R0 ;  /* 0x0000880001007387 */ /* 0x000fe80000100800 */
[----:B0-----:R-:W2:Y:S01]  /*4790*/  LDL.LU R2, [R1+0x9c] ;  /* 0x00009c0001027983 */ /* 0x001ea20000300800 */
[----:B------:R-:W-:-:S03]  /*47a0*/  SEL R4, R5, R17, !P2 ;  /* 0x0000001105047207 */ /* 0x000fc60005000000 */
[----:B--2---:R0:W-:Y:S04]  /*47b0*/  STL [R1+0x1028], R2 ;  /* 0x0010280201007387 */ /* 0x0041e80000100800 */
[----:B0-----:R-:W2:Y:S04]  /*47c0*/  LDL.LU R2, [R1+0x94] ;  /* 0x0000940001027983 */ /* 0x001ea80000300800 */
[----:B------:R-:W3:Y:S04]  /*47d0*/  LDL.LU R22, [R1+0xa0] ;  /* 0x0000a00001167983 */ /* 0x000ee80000300800 */
[----:B------:R-:W4:Y:S04]  /*47e0*/  LDL.LU R25, [R1+0x98] ;  /* 0x0000980001197983 */ /* 0x000f280000300800 */
[----:B------:R-:W5:Y:S04]  /*47f0*/  LDL.LU R0, [R1+0x8c] ;  /* 0x00008c0001007983 */ /* 0x000f680000300800 */
[----:B------:R-:W3:Y:S04]  /*4800*/  LDL.LU R27, [R1+0x84] ;  /* 0x00008400011b7983 */ /* 0x000ee80000300800 */
[----:B------:R-:W3:Y:S04]  /*4810*/  LDL.LU R3, [R1+0x78] ;  /* 0x0000780001037983 */ /* 0x000ee80000300800 */
[----:B------:R0:W-:Y:S04]  /*4820*/  STL [R1+0x90], R4 ;  /* 0x0000900401007387 */ /* 0x0001e80000100800 */
[----:B0-----:R-:W3:Y:S04]  /*4830*/  LDL.LU R4, [R1+0x74] ;  /* 0x0000740001047983 */ /* 0x001ee80000300800 */
[----:B------:R-:W3:Y:S04]  /*4840*/  LDL.LU R6, [R1+0x6c] ;  /* 0x00006c0001067983 */ /* 0x000ee80000300800 */
        /* <DEDUP_REMOVED lines=19> */
[----:B------:R-:W3:Y:S01]  /*4980*/  LDL.LU R17, [R1+0x68] ;  /* 0x0000680001117983 */ /* 0x000ee20000300800 */
[----:B--2---:R-:W-:-:S05]  /*4990*/  SEL R2, R5, R2, !P2 ;  /* 0x0000000205027207 */ /* 0x004fca0005000000 */
[----:B------:R0:W-:Y:S04]  /*49a0*/  STL [R1+0x94], R2 ;  /* 0x0000940201007387 */ /* 0x0001e80000100800 */
[----:B0-----:R-:W2:Y:S02]  /*49b0*/  LDL.LU R2, [R1+0x1028] ;  /* 0x0010280001027983 */ /* 0x001ea40000300800 */
[----:B--2---:R-:W-:-:S05]  /*49c0*/  SEL R2, R5, R2, !P2 ;  /* 0x0000000205027207 */ /* 0x004fca0005000000 */
[----:B------:R0:W-:Y:S04]  /*49d0*/  STL [R1+0x9c], R2 ;  /* 0x00009c0201007387 */ /* 0x0001e80000100800 */
[----:B0-----:R-:W2:Y:S01]  /*49e0*/  LDL.LU R2, [R1+0x1024] ;  /* 0x0010240001027983 */ /* 0x001ea20000300800 */
[C---:B---3--:R-:W-:Y:S02]  /*49f0*/  SEL R22, R5.reuse, R22, !P2 ;  /* 0x0000001605167207 */ /* 0x048fe40005000000 */
[C---:B----4-:R-:W-:Y:S02]  /*4a00*/  SEL R25, R5.reuse, R25, !P2 ;  /* 0x0000001905197207 */ /* 0x050fe40005000000 */
[C---:B-----5:R-:W-:Y:S02]  /*4a10*/  SEL R0, R5.reuse, R0, !P2 ;  /* 0x0000000005007207 */ /* 0x060fe40005000000 */
[----:B------:R-:W-:-:S02]  /*4a20*/  SEL R27, R5, R27, !P2 ;  /* 0x0000001b051b7207 */ /* 0x000fc40005000000 */
[C---:B------:R-:W-:Y:S02]  /*4a30*/  SEL R3, R5.reuse, R3, !P2 ;  /* 0x0000000305037207 */ /* 0x040fe40005000000 */
[C---:B------:R-:W-:Y:S02]  /*4a40*/  SEL R4, R5.reuse, R4, !P2 ;  /* 0x0000000405047207 */ /* 0x040fe40005000000 */
[C---:B------:R-:W-:Y:S02]  /*4a50*/  SEL R6, R5.reuse, R6, !P2 ;  /* 0x0000000605067207 */ /* 0x040fe40005000000 */
[C---:B------:R-:W-:Y:S02]  /*4a60*/  SEL R7, R5.reuse, R7, !P2 ;  /* 0x0000000705077207 */ /* 0x040fe40005000000 */
[C---:B------:R-:W-:Y:S02]  /*4a70*/  SEL R8, R5.reuse, R8, !P2 ;  /* 0x0000000805087207 */ /* 0x040fe40005000000 */
        /* <DEDUP_REMOVED lines=18> */
[----:B--2---:R-:W-:-:S05]  /*4ba0*/  SEL R2, R5, R2, !P2 ;  /* 0x0000000205027207 */ /* 0x004fca0005000000 */
[----:B------:R0:W-:Y:S04]  /*4bb0*/  STL [R1+0xa4], R2 ;  /* 0x0000a40201007387 */ /* 0x0001e80000100800 */
[----:B0-----:R-:W2:Y:S04]  /*4bc0*/  LDL.LU R2, [R1+0x1020] ;  /* 0x0010200001027983 */ /* 0x001ea80000300800 */
[----:B------:R0:W-:Y:S04]  /*4bd0*/  STL [R1+0xa8], R22 ;  /* 0x0000a81601007387 */ /* 0x0001e80000100800 */
[----:B0-----:R-:W3:Y:S04]  /*4be0*/  LDL.LU R22, [R1+0x101c] ;  /* 0x00101c0001167983 */ /* 0x001ee80000300800 */
[----:B------:R0:W-:Y:S04]  /*4bf0*/  STL [R1+0xb0], R25 ;  /* 0x0000b01901007387 */ /* 0x0001e80000100800 */
[----:B0-----:R-:W4:Y:S04]  /*4c00*/  LDL.LU R25, [R1+0x1018] ;  /* 0x0010180001197983 */ /* 0x001f280000300800 */
[----:B------:R0:W-:Y:S04]  /*4c10*/  STL [R1+0xb8], R0 ;  /* 0x0000b80001007387 */ /* 0x0001e80000100800 */
[----:B0-----:R-:W5:Y:S04]  /*4c20*/  LDL.LU R0, [R1+0x44] ;  /* 0x0000440001007983 */ /* 0x001f680000300800 */
[----:B------:R0:W-:Y:S04]  /*4c30*/  STL [R1+0xdc], R27 ;  /* 0x0000dc1b01007387 */ /* 0x0001e80000100800 */
[----:B0-----:R-:W2:Y:S04]  /*4c40*/  LDL.LU R27, [R1+0x1014] ;  /* 0x00101400011b7983 */ /* 0x001ea80000300800 */
        /* <DEDUP_REMOVED lines=45> */
[----:B0-----:R-:W2:Y:S02]  /*4f20*/  LDL.LU R17, [R1+0xfb8] ;  /* 0x000fb80001117983 */ /* 0x001ea40000300800 */
[----:B--2---:R-:W-:-:S05]  /*4f30*/  SEL R17, R5, R17, !P2 ;  /* 0x0000001105117207 */ /* 0x004fca0005000000 */
[----:B------:R0:W-:Y:S04]  /*4f40*/  STL [R1+0x40], R17 ;  /* 0x0000401101007387 */ /* 0x0001e80000100800 */
[----:B0-----:R-:W2:Y:S01]  /*4f50*/  LDL.LU R17, [R1+0x4c] ;  /* 0x00004c0001117983 */ /* 0x001ea20000300800 */
[C---:B------:R-:W-:Y:S02]  /*4f60*/  SEL R13, R5.reuse, R13, !P2 ;  /* 0x0000000d050d7207 */ /* 0x040fe40005000000 */
[----:B------:R-:W-:-:S03]  /*4f70*/  SEL R14, R5, R14, !P2 ;  /* 0x0000000e050e7207 */ /* 0x000fc60005000000 */
[----:B------:R-:W-:Y:S04]  /*4f80*/  STL [R1+0x3c], R13 ;  /* 0x00003c0d01007387 */ /* 0x000fe80000100800 */
[----:B------:R0:W-:Y:S02]  /*4f90*/  STL [R1+0x38], R14 ;  /* 0x0000380e01007387 */ /* 0x0001e40000100800 */
[C---:B0-----:R-:W-:Y:S02]  /*4fa0*/  SEL R14, R5.reuse, R20, !P2 ;  /* 0x00000014050e7207 */ /* 0x041fe40005000000 */
[C---:B--2---:R-:W-:Y:S02]  /*4fb0*/  SEL R13, R5.reuse, R17, !P2 ;  /* 0x00000011050d7207 */ /* 0x044fe40005000000 */
[----:B------:R-:W-:-:S03]  /*4fc0*/  SEL R17, R5, R18, !P2 ;  /* 0x0000001205117207 */ /* 0x000fc60005000000 */
[----:B------:R5:W-:Y:S04]  /*4fd0*/  STL [R1+0x34], R13 ;  /* 0x0000340d01007387 */ /* 0x000be80000100800 */
[----:B------:R0:W-:Y:S01]  /*4fe0*/  STL [R1+0x30], R17 ;  /* 0x0000301101007387 */ /* 0x0001e20000100800 */
[----:B-----5:R-:W-:-:S03]  /*4ff0*/  SEL R13, R5, R0, !P2 ;  /* 0x00000000050d7207 */ /* 0x020fc60005000000 */
[----:B------:R-:W2:Y:S01]  /*5000*/  LDL.LU R0, [R1+0xe0] ;  /* 0x0000e00001007983 */ /* 0x000ea20000300800 */
[----:B0-----:R-:W-:-:S03]  /*5010*/  SEL R17, R5, R29, !P2 ;  /* 0x0000001d05117207 */ /* 0x001fc60005000000 */
[----:B------:R0:W-:Y:S04]  /*5020*/  STL [R1+0x2c], R14 ;  /* 0x00002c0e01007387 */ /* 0x0001e80000100800 */
[----:B------:R1:W-:Y:S04]  /*5030*/  STL [R1+0x28], R13 ;  /* 0x0000280d01007387 */ /* 0x0003e80000100800 */
[----:B------:R5:W-:Y:S01]  /*5040*/  STL [R1+0x24], R17 ;  /* 0x0000241101007387 */ /* 0x000be20000100800 */
[C---:B0-----:R-:W-:Y:S02]  /*5050*/  SEL R14, R5.reuse, R12, !P2 ;  /* 0x0000000c050e7207 */ /* 0x041fe40005000000 */
[----:B-1----:R-:W-:-:S02]  /*5060*/  SEL R13, R5, R21, !P2 ;  /* 0x00000015050d7207 */ /* 0x002fc40005000000 */
[C---:B------:R-:W-:Y:S01]  /*5070*/  SEL R12, R5.reuse, R15, !P2 ;  /* 0x0000000f050c7207 */ /* 0x040fe20005000000 */
[----:B-----5:R-:W0:Y:S01]  /*5080*/  S2R R17, SR_TID.X ;  /* 0x0000000000117919 */ /* 0x020e220000002100 */
[----:B------:R-:W1:Y:S01]  /*5090*/  LDC R15, c[0x0][0x3ac] ;  /* 0x0000eb00ff0f7b82 */ /* 0x000e620000000800 */
[----:B------:R5:W-:Y:S04]  /*50a0*/  STL [R1+0x20], R13 ;  /* 0x0000200d01007387 */ /* 0x000be80000100800 */
[----:B------:R3:W-:Y:S01]  /*50b0*/  STL [R1+0x1c], R14 ;  /* 0x00001c0e01007387 */ /* 0x0007e20000100800 */
[----:B-----5:R-:W-:-:S03]  /*50c0*/  SEL R13, R5, R16, !P2 ;  /* 0x00000010050d7207 */ /* 0x020fc60005000000 */
[----:B------:R5:W-:Y:S01]  /*50d0*/  STL [R1+0x18], R12 ;  /* 0x0000180c01007387 */ /* 0x000be20000100800 */
[----:B---3--:R-:W-:-:S03]  /*50e0*/  SEL R14, R5, R19, !P2 ;  /* 0x00000013050e7207 */ /* 0x008fc60005000000 */
[----:B------:R3:W-:Y:S01]  /*50f0*/  STL [R1+0x14], R13 ;  /* 0x0000140d01007387 */ /* 0x0007e20000100800 */
[----:B-----5:R-:W-:-:S03]  /*5100*/  SEL R12, R5, R26, !P2 ;  /* 0x0000001a050c7207 */ /* 0x020fc60005000000 */
[----:B------:R-:W-:Y:S01]  /*5110*/  STL [R1+0x10], R14 ;  /* 0x0000100e01007387 */ /* 0x000fe20000100800 */
[----:B---3--:R-:W-:-:S03]  /*5120*/  SEL R13, R5, R24, !P2 ;  /* 0x00000018050d7207 */ /* 0x008fc60005000000 */
[----:B------:R-:W-:Y:S04]  /*5130*/  STL [R1+0xc], R12 ;  /* 0x00000c0c01007387 */ /* 0x000fe80000100800 */
[----:B------:R3:W-:Y:S04]  /*5140*/  STL [R1+0x8], R13 ;  /* 0x0000080d01007387 */ /* 0x0007e80000100800 */
[----:B---3--:R-:W3:Y:S01]  /*5150*/  LDL.LU R13, [R1+0x5c] ;  /* 0x00005c00010d7983 */ /* 0x008ee20000300800 */
[C---:B------:R-:W-:Y:S02]  /*5160*/  SEL R14, R5.reuse, R23, !P2 ;  /* 0x00000017050e7207 */ /* 0x040fe40005000000 */
[----:B------:R-:W-:-:S02]  /*5170*/  SEL R12, R5, R28, !P2 ;  /* 0x0000001c050c7207 */ /* 0x000fc40005000000 */
[C---:B------:R-:W-:Y:S01]  /*5180*/  SEL R29, R5.reuse, R11, !P2 ;  /* 0x0000000b051d7207 */ /* 0x040fe20005000000 */
[----:B------:R-:W-:Y:S01]  /*5190*/  STL [R1+0x4], R14 ;  /* 0x0000040e01007387 */ /* 0x000fe20000100800 */
[C---:B------:R-:W-:Y:S02]  /*51a0*/  SEL R28, R5.reuse, R10, !P2 ;  /* 0x0000000a051c7207 */ /* 0x040fe40005000000 */
[C---:B------:R-:W-:Y:S01]  /*51b0*/  SEL R26, R5.reuse, R9, !P2 ;  /* 0x00000009051a7207 */ /* 0x040fe20005000000 */
[----:B------:R0:W-:Y:S01]  /*51c0*/  STL [R1], R12 ;  /* 0x0000000c01007387 */ /* 0x0001e20000100800 */
[C---:B------:R-:W-:Y:S02]  /*51d0*/  SEL R23, R5.reuse, R8, !P2 ;  /* 0x0000000805177207 */ /* 0x040fe40005000000 */
[C---:B------:R-:W-:Y:S01]  /*51e0*/  SEL R18, R5.reuse, R7, !P2 ;  /* 0x0000000705127207 */ /* 0x040fe20005000000 */
[----:B------:R-:W-:Y:S01]  /*51f0*/  STL [R1+0xf4c], R29 ;  /* 0x000f4c1d01007387 */ /* 0x000fe20000100800 */
[----:B------:R-:W-:-:S02]  /*5200*/  SEL R19, R5, R6, !P2 ;  /* 0x0000000605137207 */ /* 0x000fc40005000000 */
[----:B------:R-:W-:Y:S02]  /*5210*/  SEL R20, R5, R4, !P2 ;  /* 0x0000000405147207 */ /* 0x000fe40005000000 */
[----:B0-----:R-:W-:Y:S01]  /*5220*/  LOP3.LUT R12, R17, 0x3f, RZ, 0xc0, !PT ;  /* 0x0000003f110c7812 */ /* 0x001fe200078ec0ff */
[----:B------:R-:W-:Y:S01]  /*5230*/  STL [R1+0xf50], R28 ;  /* 0x000f501c01007387 */ /* 0x000fe20000100800 */
[C---:B------:R-:W-:Y:S02]  /*5240*/  SEL R21, R5.reuse, R3, !P2 ;  /* 0x0000000305157207 */ /* 0x040fe40005000000 */
[C---:B------:R-:W-:Y:S01]  /*5250*/  SEL R27, R5.reuse, R27, !P2 ;  /* 0x0000001b051b7207 */ /* 0x040fe20005000000 */
[----:B------:R-:W-:Y:S01]  /*5260*/  STL [R1+0xf54], R26 ;  /* 0x000f541a01007387 */ /* 0x000fe20000100800 */
[C---:B-1----:R-:W-:Y:S01]  /*5270*/  IMAD R17, R12.reuse, R15, RZ ;  /* 0x0000000f0c117224 */ /* 0x042fe200078e02ff */
[C---:B----4-:R-:W-:Y:S01]  /*5280*/  SEL R25, R5.reuse, R25, !P2 ;  /* 0x0000001905197207 */ /* 0x050fe20005000000 */
[----:B------:R-:W-:Y:S01]  /*5290*/  IMAD R12, R12, R15, RZ ;  /* 0x0000000f0c0c7224 */ /* 0x000fe200078e02ff */
[----:B------:R-:W-:Y:S01]  /*52a0*/  STL [R1+0xf58], R23 ;  /* 0x000f581701007387 */ /* 0x000fe20000100800 */
[----:B------:R-:W-:-:S03]  /*52b0*/  SEL R22, R5, R22, !P2 ;  /* 0x0000001605167207 */ /* 0x000fc60005000000 */
[----:B------:R-:W-:Y:S01]  /*52c0*/  STL [R1+0xf5c], R18 ;  /* 0x000f5c1201007387 */ /* 0x000fe20000100800 */
[----:B------:R-:W-:-:S03]  /*52d0*/  SEL R24, R5, R2, !P2 ;  /* 0x0000000205187207 */ /* 0x000fc60005000000 */
[----:B------:R-:W-:Y:S01]  /*52e0*/  STL [R1+0xf60], R19 ;  /* 0x000f601301007387 */ /* 0x000fe20000100800 */
[----:B------:R-:W-:Y:S01]  /*52f0*/  IADD3 R8, P1, PT, R17, UR10, RZ ;  /* 0x0000000a11087c10 */ /* 0x000fe2000ff3e0ff */
[----:B------:R-:W-:Y:S02]  /*5300*/  IMAD R12, R15, 0x40, R12 ;  /* 0x000000400f0c7824 */ /* 0x000fe400078e020c */
[----:B------:R-:W-:Y:S04]  /*5310*/  STL [R1+0xf64], R20 ;  /* 0x000f641401007387 */ /* 0x000fe80000100800 */
[----:B------:R-:W-:Y:S04]  /*5320*/  STL [R1+0xf68], R21 ;  /* 0x000f681501007387 */ /* 0x000fe80000100800 */
[----:B------:R-:W-:Y:S04]  /*5330*/  STL [R1+0xf6c], R27 ;  /* 0x000f6c1b01007387 */ /* 0x000fe80000100800 */
[----:B------:R-:W4:Y:S01]  /*5340*/  LDL.LU R14, [R1+0x70] ;  /* 0x00007000010e7983 */ /* 0x000f220000300800 */
[----:B------:R-:W-:-:S03]  /*5350*/  IADD3 R11, P2, PT, R12, UR10, RZ ;  /* 0x0000000a0c0b7c10 */ /* 0x000fc6000ff5e0ff */
[----:B------:R-:W-:Y:S04]  /*5360*/  STL [R1+0xf70], R25 ;  /* 0x000f701901007387 */ /* 0x000fe80000100800 */
[----:B------:R0:W-:Y:S04]  /*5370*/  STL [R1+0xf74], R22 ;  /* 0x000f741601007387 */ /* 0x0001e80000100800 */
[----:B------:R-:W-:Y:S01]  /*5380*/  STL [R1+0xf78], R24 ;  /* 0x000f781801007387 */ /* 0x000fe20000100800 */
[----:B------:R-:W-:-:S03]  /*5390*/  LEA.HI.X.SX32 R9, R17, UR11, 0x1, P1 ;  /* 0x0000000b11097c11 */ /* 0x000fc600088f0eff */
[----:B------:R-:W-:Y:S01]  /*53a0*/  STL [R1+0xec4], R8 ;  /* 0x000ec40801007387 */ /* 0x000fe20000100800 */
[----:B------:R-:W-:Y:S01]  /*53b0*/  LEA.HI.X.SX32 R7, R12, UR11, 0x1, P2 ;  /* 0x0000000b0c077c11 */ /* 0x000fe200090f0eff */
[----:B--2---:R-:W-:-:S05]  /*53c0*/  IMAD R0, R0, UR4, RZ ;  /* 0x0000000400007c24 */ /* 0x004fca000f8e02ff */
[----:B------:R-:W-:-:S05]  /*53d0*/  IADD3 R2, P0, PT, R0, UR8, RZ ;  /* 0x0000000800027c10 */ /* 0x000fca000ff1e0ff */
[----:B------:R-:W-:Y:S01]  /*53e0*/  STL [R1+0x2e4], R2 ;  /* 0x0002e40201007387 */ /* 0x000fe20000100800 */
[----:B------:R-:W-:-:S03]  /*53f0*/  LEA.HI.X.SX32 R0, R0, UR9, 0x1, P0 ;  /* 0x0000000900007c11 */ /* 0x000fc600080f0eff */
[----:B------:R-:W2:Y:S04]  /*5400*/  LDL.LU R15, [R1+0x80] ;  /* 0x00008000010f7983 */ /* 0x000ea80000300800 */
[----:B------:R-:W5:Y:S04]  /*5410*/  LDL.LU R16, [R1+0x88] ;  /* 0x0000880001107983 */ /* 0x000f680000300800 */
[----:B------:R-:W5:Y:S04]  /*5420*/  LDL.LU R10, [R1+0x90] ;  /* 0x00009000010a7983 */ /* 0x000f680000300800 */
[----:B------:R-:W-:Y:S04]  /*5430*/  STL [R1+0xec8], R11 ;  /* 0x000ec80b01007387 */ /* 0x000fe80000100800 */
[----:B------:R-:W5:Y:S04]  /*5440*/  LDL.LU R4, [R1+0x94] ;  /* 0x0000940001047983 */ /* 0x000f680000300800 */
[----:B------:R-:W5:Y:S04]  /*5450*/  LDL.LU R17, [R1+0x9c] ;  /* 0x00009c0001117983 */ /* 0x000f680000300800 */
[----:B------:R-:W-:Y:S04]  /*5460*/  STL [R1+0xec0], R9 ;  /* 0x000ec00901007387 */ /* 0x000fe80000100800 */
[----:B0-----:R-:W5:Y:S04]  /*5470*/  LDL.LU R22, [R1+0xa4] ;  /* 0x0000a40001167983 */ /* 0x001f680000300800 */
[----:B------:R0:W-:Y:S04]  /*5480*/  STL [R1+0x2e0], R0 ;  /* 0x0002e00001007387 */ /* 0x0001e80000100800 */
[----:B------:R-:W5:Y:S04]  /*5490*/  LDL.LU R12, [R1+0xa8] ;  /* 0x0000a800010c7983 */ /* 0x000f680000300800 */
[----:B------:R-:W5:Y:S04]  /*54a0*/  LDL.LU R6, [R1+0xb0] ;  /* 0x0000b00001067983 */ /* 0x000f680000300800 */
[----:B------:R-:W0:Y:S04]  /*54b0*/  LDL.LU R25, [R1+0xb8] ;  /* 0x0000b80001197983 */ /* 0x000e280000300800 */
[----:B------:R-:W-:Y:S01]  /*54c0*/  STL [R1+0xecc], R7 ;  /* 0x000ecc0701007387 */ /* 0x000fe20000100800 */
[----:B---3--:R-:W-:-:S03]  /*54d0*/  IMAD R13, R13, UR5, RZ ;  /* 0x000000050d0d7c24 */ /* 0x008fc6000f8e02ff */
[----:B------:R-:W3:Y:S04]  /*54e0*/  LDL.LU R3, [R1+0xdc] ;  /* 0x0000dc0001037983 */ /* 0x000ee80000300800 */
[----:B------:R-:W3:Y:S04]  /*54f0*/  LDL.LU R27, [R1+0xd8] ;  /* 0x0000d800011b7983 */ /* 0x000ee80000300800 */
[----:B------:R-:W-:Y:S04]  /*5500*/  STL [R1+0xf7c], R13 ;  /* 0x000f7c0d01007387 */ /* 0x000fe80000100800 */
        /* <DEDUP_REMOVED lines=8> */
[----:B----4-:R-:W-:-:S05]  /*5590*/  IMAD R14, R14, UR5, RZ ;  /* 0x000000050e0e7c24 */ /* 0x010fca000f8e02ff */
[----:B------:R-:W-:Y:S01]  /*55a0*/  STL [R1+0xf80], R14 ;  /* 0x000f800e01007387 */ /* 0x000fe20000100800 */
[----:B--2---:R-:W-:Y:S02]  /*55b0*/  IMAD R15, R15, UR5, RZ ;  /* 0x000000050f0f7c24 */ /* 0x004fe4000f8e02ff */
[----:B-----5:R-:W-:-:S03]  /*55c0*/  IMAD R16, R16, UR5, RZ ;  /* 0x0000000510107c24 */ /* 0x020fc6000f8e02ff */
[----:B------:R-:W-:Y:S01]  /*55d0*/  STL [R1+0xf84], R15 ;  /* 0x000f840f01007387 */ /* 0x000fe20000100800 */
[----:B------:R-:W-:-:S03]  /*55e0*/  IMAD R10, R10, UR5, RZ ;  /* 0x000000050a0a7c24 */ /* 0x000fc6000f8e02ff */
        /* <DEDUP_REMOVED lines=11> */
[----:B0-----:R-:W-:-:S03]  /*56a0*/  IMAD R0, R25, UR5, RZ ;  /* 0x0000000519007c24 */ /* 0x001fc6000f8e02ff */
[----:B------:R-:W-:Y:S04]  /*56b0*/  STL [R1+0xfa0], R6 ;  /* 0x000fa00601007387 */ /* 0x000fe80000100800 */
[----:B------:R-:W-:Y:S01]  /*56c0*/  STL [R1+0xfa4], R0 ;  /* 0x000fa40001007387 */ /* 0x000fe20000100800 */
[----:B---3--:R-:W-:Y:S02]  /*56d0*/  IMAD R3, R3, UR5, RZ ;  /* 0x0000000503037c24 */ /* 0x008fe4000f8e02ff */
[----:B------:R-:W-:-:S03]  /*56e0*/  IMAD R2, R27, UR5, RZ ;  /* 0x000000051b027c24 */ /* 0x000fc6000f8e02ff */
[----:B------:R0:W-:Y:S04]  /*56f0*/  STL [R1+0xfa8], R3 ;  /* 0x000fa80301007387 */ /* 0x0001e80000100800 */
[----:B------:R1:W-:Y:S01]  /*5700*/  STL [R1+0xfac], R2 ;  /* 0x000fac0201007387 */ /* 0x0003e20000100800 */
[----:B0-----:R-:W-:Y:S02]  /*5710*/  IMAD R3, R21, UR5, RZ ;  /* 0x0000000515037c24 */ /* 0x001fe4000f8e02ff */
[----:B------:R-:W-:Y:S02]  /*5720*/  IMAD R0, R20, UR5, RZ ;  /* 0x0000000514007c24 */ /* 0x000fe4000f8e02ff */
[----:B-1----:R-:W-:Y:S01]  /*5730*/  IMAD R2, R19, UR5, RZ ;  /* 0x0000000513027c24 */ /* 0x002fe2000f8e02ff */
[----:B------:R0:W-:Y:S04]  /*5740*/  STL [R1+0x44], R3 ;  /* 0x0000440301007387 */ /* 0x0001e80000100800 */
[----:B------:R1:W-:Y:S04]  /*5750*/  STL [R1+0x4c], R0 ;  /* 0x00004c0001007387 */ /* 0x0003e80000100800 */
[----:B------:R2:W-:Y:S01]  /*5760*/  STL [R1+0x5c], R2 ;  /* 0x00005c0201007387 */ /* 0x0005e20000100800 */
[----:B0-----:R-:W-:-:S02]  /*5770*/  IMAD R3, R18, UR5, RZ ;  /* 0x0000000512037c24 */ /* 0x001fc4000f8e02ff */
[----:B-1----:R-:W-:-:S03]  /*5780*/  IMAD R0, R23, UR5, RZ ;  /* 0x0000000517007c24 */ /* 0x002fc6000f8e02ff */
[----:B------:R-:W-:Y:S01]  /*5790*/  STL [R1+0x68], R3 ;  /* 0x0000680301007387 */ /* 0x000fe20000100800 */
[----:B--2---:R-:W-:-:S03]  /*57a0*/  IMAD R2, R26, UR5, RZ ;  /* 0x000000051a027c24 */ /* 0x004fc6000f8e02ff */
[----:B------:R-:W-:Y:S04]  /*57b0*/  STL [R1+0x70], R0 ;  /* 0x0000700001007387 */ /* 0x000fe80000100800 */
[----:B------:R0:W-:Y:S04]  /*57c0*/  STL [R1+0x7c], R2 ;  /* 0x00007c0201007387 */ /* 0x0001e80000100800 */
[----:B0-----:R-:W2:Y:S01]  /*57d0*/  LDL.LU R2, [R1+0x98] ;  /* 0x0000980001027983 */ /* 0x001ea20000300800 */
[----:B------:R-:W-:Y:S02]  /*57e0*/  IMAD R3, R28, UR5, RZ ;  /* 0x000000051c037c24 */ /* 0x000fe4000f8e02ff */
[----:B------:R-:W-:-:S03]  /*57f0*/  IMAD R0, R29, UR5, RZ ;  /* 0x000000051d007c24 */ /* 0x000fc6000f8e02ff */
[----:B------:R-:W-:Y:S04]  /*5800*/  STL [R1+0x80], R3 ;  /* 0x0000800301007387 */ /* 0x000fe80000100800 */
[----:B--2---:R0:W-:Y:S04]  /*5810*/  STL [R1+0xfb0], R2 ;  /* 0x000fb00201007387 */ /* 0x0041e80000100800 */
[----:B------:R-:W-:Y:S04]  /*5820*/  STL [R1+0x88], R0 ;  /* 0x0000880001007387 */ /* 0x000fe80000100800 */
[----:B0-----:R-:W2:Y:S04]  /*5830*/  LDL.LU R2, [R1+0xa0] ;  /* 0x0000a00001027983 */ /* 0x001ea80000300800 */
[----:B--2---:R0:W-:Y:S04]  /*5840*/  STL [R1+0xfb4], R2 ;  /* 0x000fb40201007387 */ /* 0x0041e80000100800 */
[----:B0-----:R-:W2:Y:S04]  /*5850*/  LDL.LU R2, [R1+0xac] ;  /* 0x0000ac0001027983 */ /* 0x001ea80000300800 */
[----:B------:R-:W3:Y:S04]  /*5860*/  LDL.LU R3, [R1+0x8c] ;  /* 0x00008c0001037983 */ /* 0x000ee80000300800 */
[----:B------:R-:W4:Y:S04]  /*5870*/  LDL.LU R0, [R1+0x84] ;  /* 0x0000840001007983 */ /* 0x000f280000300800 */
[----:B------:R-:W5:Y:S04]  /*5880*/  LDL.LU R6, [R1+0x78] ;  /* 0x0000780001067983 */ /* 0x000f680000300800 */
        /* <DEDUP_REMOVED lines=24> */
[----:B------:R-:W3:Y:S01]  /*5a10*/  LDL.LU R8, [R1] ;  /* 0x0000000001087983 */ /* 0x000ee20000300800 */
[----:B--2---:R-:W-:-:S05]  /*5a20*/  IMAD R2, R2, UR5, RZ ;  /* 0x0000000502027c24 */ /* 0x004fca000f8e02ff */
[----:B------:R0:W-:Y:S04]  /*5a30*/  STL [R1+0x90], R2 ;  /* 0x0000900201007387 */ /* 0x0001e80000100800 */
[----:B0-----:R-:W2:Y:S02]  /*5a40*/  LDL.LU R2, [R1+0xfb4] ;  /* 0x000fb40001027983 */ /* 0x001ea40000300800 */
[----:B--2---:R-:W-:-:S05]  /*5a50*/  IMAD R2, R2, UR5, RZ ;  /* 0x0000000502027c24 */ /* 0x004fca000f8e02ff */
[----:B------:R0:W-:Y:S04]  /*5a60*/  STL [R1+0x94], R2 ;  /* 0x0000940201007387 */ /* 0x0001e80000100800 */
[----:B0-----:R-:W2:Y:S01]  /*5a70*/  LDL.LU R2, [R1+0xfb0] ;  /* 0x000fb00001027983 */ /* 0x001ea20000300800 */
[----:B---3--:R-:W-:Y:S02]  /*5a80*/  IMAD R3, R3, UR5, RZ ;  /* 0x0000000503037c24 */ /* 0x008fe4000f8e02ff */
[----:B----4-:R-:W-:Y:S02]  /*5a90*/  IMAD R0, R0, UR5, RZ ;  /* 0x0000000500007c24 */ /* 0x010fe4000f8e02ff */
[----:B-----5:R-:W-:Y:S02]  /*5aa0*/  IMAD R6, R6, UR5, RZ ;  /* 0x0000000506067c24 */ /* 0x020fe4000f8e02ff */
[----:B------:R-:W-:-:S02]  /*5ab0*/  IMAD R12, R12, UR5, RZ ;  /* 0x000000050c0c7c24 */ /* 0x000fc4000f8e02ff */
[----:B------:R-:W-:Y:S02]  /*5ac0*/  IMAD R5, R5, UR5, RZ ;  /* 0x0000000505057c24 */ /* 0x000fe4000f8e02ff */
[----:B------:R-:W-:Y:S02]  /*5ad0*/  IMAD R17, R17, UR5, RZ ;  /* 0x0000000511117c24 */ /* 0x000fe4000f8e02ff */
[----:B------:R-:W-:Y:S02]  /*5ae0*/  IMAD R4, R4, UR5, RZ ;  /* 0x0000000504047c24 */ /* 0x000fe4000f8e02ff */
[----:B------:R-:W-:Y:S02]  /*5af0*/  IMAD R10, R10, UR5, RZ ;  /* 0x000000050a0a7c24 */ /* 0x000fe4000f8e02ff */
[----:B------:R-:W-:Y:S02]  /*5b00*/  IMAD R16, R16, UR5, RZ ;  /* 0x0000000510107c24 */ /* 0x000fe4000f8e02ff */
        /* <DEDUP_REMOVED lines=15> */
[----:B--2---:R-:W-:-:S05]  /*5c00*/  IMAD R2, R2, UR5, RZ ;  /* 0x0000000502027c24 */ /* 0x004fca000f8e02ff */
        /* <DEDUP_REMOVED lines=35> */
[----:B0-----:R-:W3:Y:S04]  /*5e40*/  LDL.LU R21, [R1+0xf68] ;  /* 0x000f680001157983 */ /* 0x001ee80000300800 */
        /* <DEDUP_REMOVED lines=11> */
[----:B0-----:R-:W4:Y:S04]  /*5f00*/  LDL.LU R28, [R1+0xf50] ;  /* 0x000f5000011c7983 */ /* 0x001f280000300800 */
[----:B------:R0:W-:Y:S04]  /*5f10*/  STL [R1+0xf0], R29 ;  /* 0x0000f01d01007387 */ /* 0x0001e80000100800 */
[----:B0-----:R-:W5:Y:S01]  /*5f20*/  LDL.LU R29, [R1+0xf4c] ;  /* 0x000f4c00011d7983 */ /* 0x001f620000300800 */
[----:B------:R-:W-:-:S02]  /*5f30*/  IMAD R7, R7, UR5, RZ ;  /* 0x0000000507077c24 */ /* 0x000fc4000f8e02ff */
[----:B------:R-:W-:-:S03]  /*5f40*/  IMAD R9, R9, UR5, RZ ;  /* 0x0000000509097c24 */ /* 0x000fc6000f8e02ff */
[----:B------:R0:W-:Y:S04]  /*5f50*/  STL [R1+0xf8], R7 ;  /* 0x0000f80701007387 */ /* 0x0001e80000100800 */
[----:B------:R1:W-:Y:S01]  /*5f60*/  STL [R1+0x100], R9 ;  /* 0x0001000901007387 */ /* 0x0003e20000100800 */
[----:B0-----:R-:W-:Y:S02]  /*5f70*/  IMAD R7, R11, UR5, RZ ;  /* 0x000000050b077c24 */ /* 0x001fe4000f8e02ff */
[----:B-1----:R-:W-:-:S03]  /*5f80*/  IMAD R9, R8, UR5, RZ ;  /* 0x0000000508097c24 */ /* 0x002fc6000f8e02ff */
[----:B------:R-:W-:Y:S04]  /*5f90*/  STL [R1+0x104], R7 ;  /* 0x0001040701007387 */ /* 0x000fe80000100800 */
[----:B------:R3:W-:Y:S01]  /*5fa0*/  STL [R1+0x10c], R9 ;  /* 0x00010c0901007387 */ /* 0x0007e20000100800 */
[----:B--2---:R-:W-:Y:S01]  /*5fb0*/  IMAD R11, R27, UR5, RZ ;  /* 0x000000051b0b7c24 */ /* 0x004fe2000f8e02ff */
[----:B------:R-:W-:Y:S01]  /*5fc0*/  SHF.R.S32.HI R27, RZ, 0x1f, R4 ;  /* 0x0000001fff1b7819 */ /* 0x000fe20000011404 */
[----:B---3--:R-:W-:Y:S02]  /*5fd0*/  IMAD R9, R26, UR5, RZ ;  /* 0x000000051a097c24 */ /* 0x008fe4000f8e02ff */
[----:B----4-:R-:W-:Y:S02]  /*5fe0*/  IMAD R7, R28, UR5, RZ ;  /* 0x000000051c077c24 */ /* 0x010fe4000f8e02ff */
[----:B-----5:R-:W-:-:S05]  /*5ff0*/  IMAD R8, R29, UR5, RZ ;  /* 0x000000051d087c24 */ /* 0x020fca000f8e02ff */
[----:B------:R0:W-:Y:S04]  /*6000*/  STL [R1+0x110], R8 ;  /* 0x0001100801007387 */ /* 0x0001e80000100800 */
[----:B------:R1:W-:Y:S01]  /*6010*/  STL [R1+0x118], R7 ;  /* 0x0001180701007387 */ /* 0x0003e20000100800 */
[----:B0-----:R-:W-:-:S03]  /*6020*/  IMAD R8, R23, UR5, RZ ;  /* 0x0000000517087c24 */ /* 0x001fc6000f8e02ff */
[----:B------:R0:W-:Y:S01]  /*6030*/  STL [R1+0x120], R9 ;  /* 0x0001200901007387 */ /* 0x0001e20000100800 */
[----:B-1----:R-:W-:-:S03]  /*6040*/  IMAD R7, R18, UR5, RZ ;  /* 0x0000000512077c24 */ /* 0x002fc6000f8e02ff */
[----:B------:R1:W-:Y:S04]  /*6050*/  STL [R1+0x124], R8 ;  /* 0x0001240801007387 */ /* 0x0003e80000100800 */
[----:B------:R2:W-:Y:S01]  /*6060*/  STL [R1+0x12c], R7 ;  /* 0x00012c0701007387 */ /* 0x0005e20000100800 */
[----:B0-----:R-:W-:Y:S02]  /*6070*/  IMAD R9, R19, UR5, RZ ;  /* 0x0000000513097c24 */ /* 0x001fe4000f8e02ff */
[----:B-1----:R-:W-:-:S03]  /*6080*/  IMAD R8, R20, UR5, RZ ;  /* 0x0000000514087c24 */ /* 0x002fc6000f8e02ff */
[----:B------:R-:W-:Y:S01]  /*6090*/  STL [R1+0x130], R9 ;  /* 0x0001300901007387 */ /* 0x000fe20000100800 */
[----:B--2---:R-:W-:-:S03]  /*60a0*/  IMAD R7, R21, UR5, RZ ;  /* 0x0000000515077c24 */ /* 0x004fc6000f8e02ff */
[----:B------:R0:W-:Y:S04]  /*60b0*/  STL [R1+0x138], R8 ;  /* 0x0001380801007387 */ /* 0x0001e80000100800 */
[----:B------:R-:W-:Y:S04]  /*60c0*/  STL [R1+0x140], R7 ;  /* 0x0001400701007387 */ /* 0x000fe80000100800 */
[----:B------:R1:W-:Y:S01]  /*60d0*/  STL [R1+0xed0], R7 ;  /* 0x000ed00701007387 */ /* 0x0003e20000100800 */
[----:B0-----:R-:W-:-:S03]  /*60e0*/  IMAD R8, R25, UR5, RZ ;  /* 0x0000000519087c24 */ /* 0x001fc6000f8e02ff */
[----:B------:R-:W-:Y:S01]  /*60f0*/  STL [R1+0x144], R11 ;  /* 0x0001440b01007387 */ /* 0x000fe20000100800 */
[----:B-1----:R-:W-:-:S03]  /*6100*/  IMAD R7, R24, UR5, RZ ;  /* 0x0000000518077c24 */ /* 0x002fc6000f8e02ff */
[----:B------:R-:W-:Y:S04]  /*6110*/  STL [R1+0xed4], R11 ;  /* 0x000ed40b01007387 */ /* 0x000fe80000100800 */
[----:B------:R0:W-:Y:S01]  /*6120*/  STL [R1+0x158], R7 ;  /* 0x0001580701007387 */ /* 0x0001e20000100800 */
[----:B------:R-:W-:-:S03]  /*6130*/  IMAD R9, R22, UR5, RZ ;  /* 0x0000000516097c24 */ /* 0x000fc6000f8e02ff */
[----:B------:R-:W-:Y:S01]  /*6140*/  STL [R1+0xed8], R13 ;  /* 0x000ed80d01007387 */ /* 0x000fe20000100800 */
[----:B0-----:R-:W-:-:S03]  /*6150*/  SHF.R.S32.HI R7, RZ, 0x1f, R13 ;  /* 0x0000001fff077819 */ /* 0x001fc6000001140d */
[----:B------:R-:W-:Y:S04]  /*6160*/  STL [R1+0x14c], R8 ;  /* 0x00014c0801007387 */ /* 0x000fe80000100800 */
[----:B------:R0:W-:Y:S04]  /*6170*/  STL [R1+0x8], R7 ;  /* 0x0000080701007387 */ /* 0x0001e80000100800 */
[----:B------:R-:W-:Y:S01]  /*6180*/  STL [R1+0xedc], R8 ;  /* 0x000edc0801007387 */ /* 0x000fe20000100800 */
[----:B0-----:R-:W-:-:S03]  /*6190*/  SHF.R.S32.HI R7, RZ, 0x1f, R14 ;  /* 0x0000001fff077819 */ /* 0x001fc6000001140e */
[----:B------:R-:W-:Y:S04]  /*61a0*/  STL [R1+0xee0], R14 ;  /* 0x000ee00e01007387 */ /* 0x000fe80000100800 */
[----:B------:R-:W-:Y:S04]  /*61b0*/  STL [R1+0x150], R9 ;  /* 0x0001500901007387 */ /* 0x000fe80000100800 */
[----:B------:R0:W-:Y:S01]  /*61c0*/  STL [R1+0x4], R7 ;  /* 0x0000040701007387 */ /* 0x0001e20000100800 */
[----:B------:R-:W-:-:S03]  /*61d0*/  SHF.R.S32.HI R29, RZ, 0x1f, R16 ;  /* 0x0000001fff1d7819 */ /* 0x000fc60000011410 */
[----:B------:R1:W-:Y:S04]  /*61e0*/  STL [R1+0xee4], R9 ;  /* 0x000ee40901007387 */ /* 0x0003e80000100800 */
[----:B------:R-:W2:Y:S01]  /*61f0*/  LDL R25, [R1+0x44] ;  /* 0x0000440001197983 */ /* 0x000ea20000100800 */
[----:B0-----:R-:W-:-:S03]  /*6200*/  SHF.R.S32.HI R7, RZ, 0x1f, R15 ;  /* 0x0000001fff077819 */ /* 0x001fc6000001140f */
[----:B------:R-:W3:Y:S01]  /*6210*/  LDL R26, [R1+0x4c] ;  /* 0x00004c00011a7983 */ /* 0x000ee20000100800 */
[----:B------:R-:W-:-:S03]  /*6220*/  SHF.R.S32.HI R28, RZ, 0x1f, R10 ;  /* 0x0000001fff1c7819 */ /* 0x000fc6000001140a */
[----:B------:R0:W-:Y:S04]  /*6230*/  STL [R1], R7 ;  /* 0x0000000701007387 */ /* 0x0001e80000100800 */
[----:B-1----:R-:W4:Y:S04]  /*6240*/  LDL R9, [R1+0x94] ;  /* 0x0000940001097983 */ /* 0x002f280000100800 */
[----:B------:R-:W5:Y:S04]  /*6250*/  LDL R14, [R1+0x98] ;  /* 0x00009800010e7983 */ /* 0x000f680000100800 */
[----:B------:R-:W4:Y:S04]  /*6260*/  LDL R8, [R1+0x8c] ;  /* 0x00008c0001087983 */ /* 0x000f280000100800 */
[----:B------:R-:W4:Y:S04]  /*6270*/  LDL R13, [R1+0x84] ;  /* 0x00008400010d7983 */ /* 0x000f280000100800 */
[----:B------:R-:W4:Y:S04]  /*6280*/  LDL R11, [R1+0x78] ;  /* 0x00007800010b7983 */ /* 0x000f280000100800 */
[----:B0-----:R-:W4:Y:S04]  /*6290*/  LDL R7, [R1+0x74] ;  /* 0x0000740001077983 */ /* 0x001f280000100800 */
[----:B------:R0:W-:Y:S04]  /*62a0*/  STL [R1+0xee8], R15 ;  /* 0x000ee80f01007387 */ /* 0x0001e80000100800 */
        /* <DEDUP_REMOVED lines=10> */
[----:B0-----:R-:W5:Y:S04]  /*6350*/  LDL R27, [R1+0x68] ;  /* 0x00006800011b7983 */ /* 0x001f680000100800 */
[----:B------:R0:W-:Y:S04]  /*6360*/  STL [R1+0xefc], R4 ;  /* 0x000efc0401007387 */ /* 0x0001e80000100800 */
[----:B0-----:R-:W5:Y:S01]  /*6370*/  LDL R4, [R1+0x5c] ;  /* 0x00005c0001047983 */ /* 0x001f620000100800 */
[----:B------:R-:W-:-:S02]  /*6380*/  SHF.R.S32.HI R18, RZ, 0x1f, R17 ;  /* 0x0000001fff127819 */ /* 0x000fc40000011411 */
[----:B------:R-:W-:Y:S02]  /*6390*/  SHF.R.S32.HI R19, RZ, 0x1f, R5 ;  /* 0x0000001fff137819 */ /* 0x000fe40000011405 */
[----:B------:R-:W-:Y:S01]  /*63a0*/  SHF.R.S32.HI R20, RZ, 0x1f, R12 ;  /* 0x0000001fff147819 */ /* 0x000fe2000001140c */
[----:B------:R-:W-:Y:S01]  /*63b0*/  STL [R1+0xf08], R18 ;  /* 0x000f081201007387 */ /* 0x000fe20000100800 */
[----:B------:R-:W-:-:S03]  /*63c0*/  SHF.R.S32.HI R21, RZ, 0x1f, R6 ;  /* 0x0000001fff157819 */ /* 0x000fc60000011406 */
[----:B------:R-:W-:Y:S01]  /*63d0*/  STL [R1+0xf04], R17 ;  /* 0x000f041101007387 */ /* 0x000fe20000100800 */
[----:B------:R-:W-:-:S03]  /*63e0*/  SHF.R.S32.HI R22, RZ, 0x1f, R0 ;  /* 0x0000001fff167819 */ /* 0x000fc60000011400 */
[----:B------:R-:W-:Y:S01]  /*63f0*/  STL [R1+0xf10], R19 ;  /* 0x000f101301007387 */ /* 0x000fe20000100800 */
[----:B------:R-:W-:-:S03]  /*6400*/  SHF.R.S32.HI R23, RZ, 0x1f, R3 ;  /* 0x0000001fff177819 */ /* 0x000fc60000011403 */
[----:B------:R-:W-:Y:S01]  /*6410*/  STL [R1+0xf0c], R5 ;  /* 0x000f0c0501007387 */ /* 0x000fe20000100800 */
[----:B------:R-:W-:-:S03]  /*6420*/  SHF.R.S32.HI R24, RZ, 0x1f, R2 ;  /* 0x0000001fff187819 */ /* 0x000fc60000011402 */
[----:B------:R-:W-:Y:S04]  /*6430*/  STL [R1+0xf18], R20 ;  /* 0x000f181401007387 */ /* 0x000fe80000100800 */
        /* <DEDUP_REMOVED lines=8> */
[----:B------:R4:W-:Y:S01]  /*64c0*/  STL [R1+0xf34], R2 ;  /* 0x000f340201007387 */ /* 0x0009e20000100800 */
[----:B--2---:R-:W-:-:S02]  /*64d0*/  SHF.R.S32.HI R25, RZ, 0x1f, R25 ;  /* 0x0000001fff197819 */ /* 0x004fc40000011419 */
[----:B---3--:R-:W-:-:S03]  /*64e0*/  SHF.R.S32.HI R26, RZ, 0x1f, R26 ;  /* 0x0000001fff1a7819 */ /* 0x008fc6000001141a */
[----:B------:R-:W-:Y:S04]  /*64f0*/  STL [R1+0xf3c], R25 ;  /* 0x000f3c1901007387 */ /* 0x000fe80000100800 */
[----:B------:R-:W-:Y:S01]  /*6500*/  STL [R1+0xf40], R26 ;  /* 0x000f401a01007387 */ /* 0x000fe20000100800 */
[----:B----4-:R-:W-:Y:S02]  /*6510*/  SHF.R.S32.HI R2, RZ, 0x1f, R10 ;  /* 0x0000001fff027819 */ /* 0x010fe4000001140a */
[----:B-----5:R-:W-:Y:S02]  /*6520*/  SHF.R.S32.HI R3, RZ, 0x1f, R27 ;  /* 0x0000001fff037819 */ /* 0x020fe4000001141b */
[----:B------:R-:W-:-:S05]  /*6530*/  SHF.R.S32.HI R0, RZ, 0x1f, R4 ;  /* 0x0000001fff007819 */ /* 0x000fca0000011404 */
[----:B------:R0:W-:Y:S04]  /*6540*/  STL [R1+0xc], R0 ;  /* 0x00000c0001007387 */ /* 0x0001e80000100800 */
[----:B------:R1:W-:Y:S01]  /*6550*/  STL [R1+0x10], R3 ;  /* 0x0000100301007387 */ /* 0x0003e20000100800 */
[----:B0-----:R-:W-:-:S03]  /*6560*/  SHF.R.S32.HI R0, RZ, 0x1f, R28 ;  /* 0x0000001fff007819 */ /* 0x001fc6000001141c */
[----:B------:R0:W-:Y:S01]  /*6570*/  STL [R1+0x14], R2 ;  /* 0x0000140201007387 */ /* 0x0001e20000100800 */
[----:B-1----:R-:W-:-:S03]  /*6580*/  SHF.R.S32.HI R3, RZ, 0x1f, R16 ;  /* 0x0000001fff037819 */ /* 0x002fc60000011410 */
[----:B------:R1:W-:Y:S04]  /*6590*/  STL [R1+0x18], R0 ;  /* 0x0000180001007387 */ /* 0x0003e80000100800 */
[----:B------:R2:W-:Y:S01]  /*65a0*/  STL [R1+0x1c], R3 ;  /* 0x00001c0301007387 */ /* 0x0005e20000100800 */
[----:B0-----:R-:W-:Y:S02]  /*65b0*/  SHF.R.S32.HI R2, RZ, 0x1f, R29 ;  /* 0x0000001fff027819 */ /* 0x001fe4000001141d */
[----:B-1----:R-:W-:-:S03]  /*65c0*/  SHF.R.S32.HI R0, RZ, 0x1f, R15 ;  /* 0x0000001fff007819 */ /* 0x002fc6000001140f */
[----:B------:R0:W-:Y:S01]  /*65d0*/  STL [R1+0x20], R2 ;  /* 0x0000200201007387 */ /* 0x0001e20000100800 */
[----:B--2---:R-:W-:-:S03]  /*65e0*/  SHF.R.S32.HI R3, RZ, 0x1f, R9 ;  /* 0x0000001fff037819 */ /* 0x004fc60000011409 */
[----:B------:R1:W-:Y:S04]  /*65f0*/  STL [R1+0x24], R0 ;  /* 0x0000240001007387 */ /* 0x0003e80000100800 */
[----:B------:R2:W-:Y:S01]  /*6600*/  STL [R1+0x28], R3 ;  /* 0x0000280301007387 */ /* 0x0005e20000100800 */
[----:B0-----:R-:W-:Y:S02]  /*6610*/  SHF.R.S32.HI R2, RZ, 0x1f, R14 ;  /* 0x0000001fff027819 */ /* 0x001fe4000001140e */
[----:B-1----:R-:W-:-:S03]  /*6620*/  SHF.R.S32.HI R0, RZ, 0x1f, R8 ;  /* 0x0000001fff007819 */ /* 0x002fc60000011408 */
[----:B------:R0:W-:Y:S01]  /*6630*/  STL [R1+0x2c], R2 ;  /* 0x00002c0201007387 */ /* 0x0001e20000100800 */
[----:B--2---:R-:W-:-:S03]  /*6640*/  SHF.R.S32.HI R3, RZ, 0x1f, R13 ;  /* 0x0000001fff037819 */ /* 0x004fc6000001140d */
[----:B------:R1:W-:Y:S04]  /*6650*/  STL [R1+0x30], R0 ;  /* 0x0000300001007387 */ /* 0x0003e80000100800 */
[----:B------:R-:W-:Y:S04]  /*6660*/  STL [R1+0x34], R3 ;  /* 0x0000340301007387 */ /* 0x000fe80000100800 */
[----:B------:R-:W2:Y:S01]  /*6670*/  LDL R26, [R1+0x60] ;  /* 0x00006000011a7983 */ /* 0x000ea20000100800 */
[----:B0-----:R-:W-:Y:S02]  /*6680*/  SHF.R.S32.HI R2, RZ, 0x1f, R11 ;  /* 0x0000001fff027819 */ /* 0x001fe4000001140b */
[----:B-1----:R-:W-:-:S03]  /*6690*/  SHF.R.S32.HI R0, RZ, 0x1f, R7 ;  /* 0x0000001fff007819 */ /* 0x002fc60000011407 */
[----:B------:R-:W-:Y:S04]  /*66a0*/  STL [R1+0x38], R2 ;  /* 0x0000380201007387 */ /* 0x000fe80000100800 */
[----:B--2---:R0:W-:Y:S04]  /*66b0*/  STL [R1+0xf44], R26 ;  /* 0x000f441a01007387 */ /* 0x0041e80000100800 */
[----:B------:R-:W-:Y:S04]  /*66c0*/  STL [R1+0x3c], R0 ;  /* 0x00003c0001007387 */ /* 0x000fe80000100800 */
[----:B0-----:R-:W2:Y:S04]  /*66d0*/  LDL R26, [R1+0x64] ;  /* 0x00006400011a7983 */ /* 0x001ea80000100800 */
[----:B--2---:R0:W-:Y:S04]  /*66e0*/  STL [R1+0xf48], R26 ;  /* 0x000f481a01007387 */ /* 0x0041e80000100800 */
[----:B------:R-:W2:Y:S04]  /*66f0*/  LDL R25, [R1+0x58] ;  /* 0x0000580001197983 */ /* 0x000ea80000100800 */
[----:B------:R-:W3:Y:S04]  /*6700*/  LDL R24, [R1+0x54] ;  /* 0x0000540001187983 */ /* 0x000ee80000100800 */
[----:B0-----:R-:W4:Y:S04]  /*6710*/  LDL R26, [R1+0x6c] ;  /* 0x00006c00011a7983 */ /* 0x001f280000100800 */
[----:B------:R-:W5:Y:S04]  /*6720*/  LDL R2, [R1+0x50] ;  /* 0x0000500001027983 */ /* 0x000f680000100800 */
[----:B------:R-:W2:Y:S04]  /*6730*/  LDL R23, [R1+0xa0] ;  /* 0x0000a00001177983 */ /* 0x000ea80000100800 */
        /* <DEDUP_REMOVED lines=23> */
[----:B------:R-:W2:Y:S01]  /*68b0*/  LDL R7, [R1+0x138] ;  /* 0x0001380001077983 */ /* 0x000ea20000100800 */
[----:B----4-:R-:W-:-:S05]  /*68c0*/  SHF.R.S32.HI R26, RZ, 0x1f, R26 ;  /* 0x0000001fff1a7819 */ /* 0x010fca000001141a */
[----:B------:R0:W-:Y:S04]  /*68d0*/  STL [R1+0x40], R26 ;  /* 0x0000401a01007387 */ /* 0x0001e80000100800 */
[----:B0-----:R-:W4:Y:S02]  /*68e0*/  LDL.LU R26, [R1+0xf48] ;  /* 0x000f4800011a7983 */ /* 0x001f240000300800 */
[----:B----4-:R-:W-:-:S05]  /*68f0*/  SHF.R.S32.HI R26, RZ, 0x1f, R26 ;  /* 0x0000001fff1a7819 */ /* 0x010fca000001141a */
[----:B------:R0:W-:Y:S04]  /*6900*/  STL [R1+0x48], R26 ;  /* 0x0000481a01007387 */ /* 0x0001e80000100800 */
[----:B0-----:R-:W4:Y:S01]  /*6910*/  LDL.LU R26, [R1+0xf44] ;  /* 0x000f4400011a7983 */ /* 0x001f220000300800 */
[----:B--2---:R-:W-:Y:S02]  /*6920*/  SHF.R.S32.HI R25, RZ, 0x1f, R25 ;  /* 0x0000001fff197819 */ /* 0x004fe40000011419 */
[----:B---3--:R-:W-:Y:S02]  /*6930*/  SHF.R.S32.HI R24, RZ, 0x1f, R24 ;  /* 0x0000001fff187819 */ /* 0x008fe40000011418 */
[----:B-----5:R-:W-:Y:S02]  /*6940*/  SHF.R.S32.HI R2, RZ, 0x1f, R2 ;  /* 0x0000001fff027819 */ /* 0x020fe40000011402 */
[----:B------:R-:W-:-:S02]  /*6950*/  SHF.R.S32.HI R23, RZ, 0x1f, R23 ;  /* 0x0000001fff177819 */ /* 0x000fc40000011417 */
[----:B------:R-:W-:Y:S02]  /*6960*/  SHF.R.S32.HI R3, RZ, 0x1f, R3 ;  /* 0x0000001fff037819 */ /* 0x000fe40000011403 */
[----:B------:R-:W-:Y:S02]  /*6970*/  SHF.R.S32.HI R22, RZ, 0x1f, R22 ;  /* 0x0000001fff167819 */ /* 0x000fe40000011416 */
[----:B------:R-:W-:Y:S02]  /*6980*/  SHF.R.S32.HI R0, RZ, 0x1f, R0 ;  /* 0x0000001fff007819 */ /* 0x000fe40000011400 */
[----:B------:R-:W-:Y:S02]  /*6990*/  SHF.R.S32.HI R21, RZ, 0x1f, R21 ;  /* 0x0000001fff157819 */ /* 0x000fe40000011415 */
[----:B------:R-:W-:Y:S02]  /*69a0*/  SHF.R.S32.HI R6, RZ, 0x1f, R6 ;  /* 0x0000001fff067819 */ /* 0x000fe40000011406 */
        /* <DEDUP_REMOVED lines=19> */
[----:B----4-:R-:W-:-:S05]  /*6ae0*/  SHF.R.S32.HI R26, RZ, 0x1f, R26 ;  /* 0x0000001fff1a7819 */ /* 0x010fca000001141a */
        /* <DEDUP_REMOVED lines=57> */
[----:B0-----:R-:W4:Y:S01]  /*6e80*/  LDL.LU R7, [R1+0xed0] ;  /* 0x000ed00001077983 */ /* 0x001f220000300800 */
[----:B--2---:R-:W-:-:S02]  /*6e90*/  SHF.R.S32.HI R8, RZ, 0x1f, R8 ;  /* 0x0000001fff087819 */ /* 0x004fc40000011408 */
[----:B---3--:R-:W-:Y:S02]  /*6ea0*/  SHF.R.S32.HI R11, RZ, 0x1f, R11 ;  /* 0x0000001fff0b7819 */ /* 0x008fe4000001140b */
[----:B----4-:R-:W-:-:S05]  /*6eb0*/  SHF.R.S32.HI R7, RZ, 0x1f, R7 ;  /* 0x0000001fff077819 */ /* 0x010fca0000011407 */
[----:B------:R0:W-:Y:S04]  /*6ec0*/  STL [R1+0x188], R7 ;  /* 0x0001880701007387 */ /* 0x0001e80000100800 */
[----:B0-----:R-:W2:Y:S04]  /*6ed0*/  LDL.LU R7, [R1+0xecc] ;  /* 0x000ecc0001077983 */ /* 0x001ea80000300800 */
[----:B------:R0:W-:Y:S04]  /*6ee0*/  STL [R1+0x18c], R11 ;  /* 0x00018c0b01007387 */ /* 0x0001e80000100800 */
[----:B0-----:R-:W3:Y:S04]  /*6ef0*/  LDL.LU R11, [R1+0xec8] ;  /* 0x000ec800010b7983 */ /* 0x001ee80000300800 */
[----:B------:R0:W-:Y:S04]  /*6f00*/  STL [R1+0x190], R8 ;  /* 0x0001900801007387 */ /* 0x0001e80000100800 */
[----:B0-----:R-:W4:Y:S01]  /*6f10*/  LDL.LU R8, [R1+0xec4] ;  /* 0x000ec40001087983 */ /* 0x001f220000300800 */
[----:B------:R-:W-:-:S05]  /*6f20*/  SHF.R.S32.HI R9, RZ, 0x1f, R9 ;  /* 0x0000001fff097819 */ /* 0x000fca0000011409 */
[----:B------:R3:W-:Y:S02]  /*6f30*/  STL [R1+0x194], R9 ;  /* 0x0001940901007387 */ /* 0x0007e40000100800 */
[----:B---3--:R-:W-:-:S05]  /*6f40*/  IADD3 R9, P4, PT, R13, R11, RZ ;  /* 0x0000000b0d097210 */ /* 0x008fca0007f9e0ff */
[----:B------:R4:W-:Y:S02]  /*6f50*/  STL [R1+0xdb0], R9 ;  /* 0x000db00901007387 */ /* 0x0009e40000100800 */
[----:B----4-:R-:W-:Y:S02]  /*6f60*/  IADD3 R9, P6, PT, R13, R8, RZ ;  /* 0x000000080d097210 */ /* 0x010fe40007fde0ff */
[----:B------:R-:W3:Y:S04]  /*6f70*/  LDL.LU R13, [R1] ;  /* 0x00000000010d7983 */ /* 0x000ee80000300800 */
[----:B------:R0:W-:Y:S02]  /*6f80*/  STL [R1+0xda8], R9 ;  /* 0x000da80901007387 */ /* 0x0001e40000100800 */
[----:B0-----:R-:W-:-:S05]  /*6f90*/  IADD3 R9, P3, PT, R14, R11, RZ ;  /* 0x0000000b0e097210 */ /* 0x001fca0007f7e0ff */
[----:B------:R0:W-:Y:S02]  /*6fa0*/  STL [R1+0xdac], R9 ;  /* 0x000dac0901007387 */ /* 0x0001e40000100800 */
[----:B0-----:R-:W-:Y:S02]  /*6fb0*/  IADD3 R9, P2, PT, R14, R8, RZ ;  /* 0x000000080e097210 */ /* 0x001fe40007f5e0ff */
[----:B------:R-:W4:Y:S04]  /*6fc0*/  LDL.LU R14, [R1+0x4] ;  /* 0x00000400010e7983 */ /* 0x000f280000300800 */
[----:B------:R0:W-:Y:S02]  /*6fd0*/  STL [R1+0xda0], R9 ;  /* 0x000da00901007387 */ /* 0x0001e40000100800 */
[----:B0-----:R-:W-:-:S05]  /*6fe0*/  IADD3 R9, P1, PT, R15, R11, RZ ;  /* 0x0000000b0f097210 */ /* 0x001fca0007f3e0ff */
[----:B------:R0:W-:Y:S02]  /*6ff0*/  STL [R1+0xda4], R9 ;  /* 0x000da40901007387 */ /* 0x0001e40000100800 */
[----:B0-----:R-:W-:Y:S02]  /*7000*/  IADD3 R9, P0, PT, R15, R8, RZ ;  /* 0x000000080f097210 */ /* 0x001fe40007f1e0ff */
[----:B------:R-:W2:Y:S04]  /*7010*/  LDL.LU R15, [R1+0x8] ;  /* 0x00000800010f7983 */ /* 0x000ea80000300800 */
[----:B------:R2:W-:Y:S02]  /*7020*/  STL [R1+0xd98], R9 ;  /* 0x000d980901007387 */ /* 0x0005e40000100800 */
[----:B--2---:R-:W-:-:S05]  /*7030*/  IMAD.X R9, R15, 0x1, R7, P4 ;  /* 0x000000010f097824 */ /* 0x004fca00020e0607 */
[----:B------:R0:W-:Y:S02]  /*7040*/  STL [R1+0xd94], R9 ;  /* 0x000d940901007387 */ /* 0x0001e40000100800 */
[----:B0-----:R-:W-:-:S05]  /*7050*/  IADD3 R9, P5, PT, R16, R11, RZ ;  /* 0x0000000b10097210 */ /* 0x001fca0007fbe0ff */
[----:B------:R0:W-:Y:S04]  /*7060*/  STL [R1+0xd9c], R9 ;  /* 0x000d9c0901007387 */ /* 0x0001e80000100800 */
[----:B0-----:R-:W2:Y:S02]  /*7070*/  LDL.LU R9, [R1+0xec0] ;  /* 0x000ec00001097983 */ /* 0x001ea40000300800 */
[----:B--2---:R-:W-:-:S05]  /*7080*/  IMAD.X R15, R15, 0x1, R9, P6 ;  /* 0x000000010f0f7824 */ /* 0x004fca00030e0609 */
[----:B------:R0:W-:Y:S02]  /*7090*/  STL [R1+0xd90], R15 ;  /* 0x000d900f01007387 */ /* 0x0001e40000100800 */
[----:B0-----:R-:W-:Y:S01]  /*70a0*/  IADD3 R15, P4, PT, R16, R8, RZ ;  /* 0x00000008100f7210 */ /* 0x001fe20007f9e0ff */
[C---:B----4-:R-:W-:Y:S02]  /*70b0*/  IMAD.X R16, R14.reuse, 0x1, R7, P3 ;  /* 0x000000010e107824 */ /* 0x050fe400018e0607 */
[----:B------:R-:W-:Y:S02]  /*70c0*/  IMAD.X R14, R14, 0x1, R9, P2 ;  /* 0x000000010e0e7824 */ /* 0x000fe400010e0609 */
[----:B------:R0:W-:Y:S04]  /*70d0*/  STL [R1+0xd88], R15 ;  /* 0x000d880f01007387 */ /* 0x0001e80000100800 */
[----:B------:R-:W-:Y:S01]  /*70e0*/  STL [R1+0xd84], R16 ;  /* 0x000d841001007387 */ /* 0x000fe20000100800 */
[----:B0-----:R-:W-:-:S02]  /*70f0*/  IADD3 R15, P3, PT, R10, R11, RZ ;  /* 0x0000000b0a0f7210 */ /* 0x001fc40007f7e0ff */
[----:B------:R-:W-:-:S03]  /*7100*/  IADD3 R10, P2, PT, R10, R8, RZ ;  /* 0x000000080a0a7210 */ /* 0x000fc60007f5e0ff */
[----:B------:R3:W-:Y:S04]  /*7110*/  STL [R1+0xd8c], R15 ;  /* 0x000d8c0f01007387 */ /* 0x0007e80000100800 */
[----:B------:R0:W-:Y:S04]  /*7120*/  STL [R1+0xd80], R14 ;  /* 0x000d800e01007387 */ /* 0x0001e80000100800 */
[----:B------:R1:W-:Y:S01]  /*7130*/  STL [R1+0xd78], R10 ;  /* 0x000d780a01007387 */ /* 0x0003e20000100800 */
[----:B---3--:R-:W-:Y:S01]  /*7140*/  IMAD.X R15, R13, 0x1, R7, P1 ;  /* 0x000000010d0f7824 */ /* 0x008fe200008e0607 */
[----:B0-----:R-:W-:-:S04]  /*7150*/  IADD3 R14, P1, PT, R4, R11, RZ ;  /* 0x0000000b040e7210 */ /* 0x001fc80007f3e0ff */
[----:B------:R-:W-:Y:S01]  /*7160*/  STL [R1+0xd74], R15 ;  /* 0x000d740f01007387 */ /* 0x000fe20000100800 */
[----:B-1----:R-:W-:Y:S01]  /*7170*/  IMAD.X R10, R13, 0x1, R9, P0 ;  /* 0x000000010d0a7824 */ /* 0x002fe200000e0609 */
[----:B------:R-:W-:Y:S02]  /*7180*/  IADD3 R13, P0, PT, R4, R8, RZ ;  /* 0x00000008040d7210 */ /* 0x000fe40007f1e0ff */
[----:B------:R-:W-:Y:S01]  /*7190*/  STL [R1+0xd7c], R14 ;  /* 0x000d7c0e01007387 */ /* 0x000fe20000100800 */
[----:B------:R-:W-:-:S03]  /*71a0*/  IMAD.X R4, R29, 0x1, R7, P5 ;  /* 0x000000011d047824 */ /* 0x000fc600028e0607 */
[----:B------:R0:W-:Y:S04]  /*71b0*/  STL [R1+0xd70], R10 ;  /* 0x000d700a01007387 */ /* 0x0001e80000100800 */
[----:B------:R1:W-:Y:S01]  /*71c0*/  STL [R1+0xd68], R13 ;  /* 0x000d680d01007387 */ /* 0x0003e20000100800 */
[----:B0-----:R-:W-:-:S03]  /*71d0*/  IADD3 R10, P5, PT, R17, R11, RZ ;  /* 0x0000000b110a7210 */ /* 0x001fc60007fbe0ff */
[----:B------:R0:W-:Y:S01]  /*71e0*/  STL [R1+0xd64], R4 ;  /* 0x000d640401007387 */ /* 0x0001e20000100800 */
[----:B-1----:R-:W-:-:S03]  /*71f0*/  IMAD.X R13, R29, 0x1, R9, P4 ;  /* 0x000000011d0d7824 */ /* 0x002fc600020e0609 */
[----:B------:R1:W-:Y:S04]  /*7200*/  STL [R1+0xd6c], R10 ;  /* 0x000d6c0a01007387 */ /* 0x0003e80000100800 */
[----:B------:R2:W-:Y:S01]  /*7210*/  STL [R1+0xd60], R13 ;  /* 0x000d600d01007387 */ /* 0x0005e20000100800 */
[----:B0-----:R-:W-:-:S03]  /*7220*/  IADD3 R4, P4, PT, R17, R8, RZ ;  /* 0x0000000811047210 */ /* 0x001fc60007f9e0ff */
[----:B------:R-:W3:Y:S01]  /*7230*/  LDL.LU R15, [R1+0x44] ;  /* 0x00004400010f7983 */ /* 0x000ee20000300800 */
[----:B-1----:R-:W-:-:S03]  /*7240*/  IMAD.X R10, R28, 0x1, R7, P3 ;  /* 0x000000011c0a7824 */ /* 0x002fc600018e0607 */
[----:B------:R0:W-:Y:S01]  /*7250*/  STL [R1+0xd58], R4 ;  /* 0x000d580401007387 */ /* 0x0001e20000100800 */
[----:B--2---:R-:W-:-:S03]  /*7260*/  IMAD.X R13, R28, 0x1, R9, P2 ;  /* 0x000000011c0d7824 */ /* 0x004fc600010e0609 */
[----:B------:R1:W-:Y:S01]  /*7270*/  STL [R1+0xd54], R10 ;  /* 0x000d540a01007387 */ /* 0x0003e20000100800 */
[C---:B0-----:R-:W-:Y:S02]  /*7280*/  IADD3 R4, P3, PT, R5.reuse, R11, RZ ;  /* 0x0000000b05047210 */ /* 0x041fe40007f7e0ff */
[----:B-1----:R-:W-:-:S03]  /*7290*/  IADD3 R10, P2, PT, R5, R8, RZ ;  /* 0x00000008050a7210 */ /* 0x002fc60007f5e0ff */
[----:B------:R0:W-:Y:S04]  /*72a0*/  STL [R1+0xd5c], R4 ;  /* 0x000d5c0401007387 */ /* 0x0001e80000100800 */
[----:B------:R-:W-:Y:S04]  /*72b0*/  STL [R1+0xd50], R13 ;  /* 0x000d500d01007387 */ /* 0x000fe80000100800 */
[----:B------:R1:W-:Y:S01]  /*72c0*/  STL [R1+0xd48], R10 ;  /* 0x000d480a01007387 */ /* 0x0003e20000100800 */
[----:B0-----:R-:W-:Y:S01]  /*72d0*/  IMAD.X R4, R27, 0x1, R7, P1 ;  /* 0x000000011b047824 */ /* 0x001fe200008e0607 */
[----:B------:R-:W-:-:S02]  /*72e0*/  IADD3 R5, P1, PT, R12, R11, RZ ;  /* 0x0000000b0c057210 */ /* 0x000fc40007f3e0ff */
[----:B------:R-:W2:Y:S04]  /*72f0*/  LDL.LU R14, [R1+0x4c] ;  /* 0x00004c00010e7983 */ /* 0x000ea80000300800 */
[----:B------:R0:W-:Y:S01]  /*7300*/  STL [R1+0xd44], R4 ;  /* 0x000d440401007387 */ /* 0x0001e20000100800 */
[----:B-1----:R-:W-:-:S03]  /*7310*/  IMAD.X R10, R18, 0x1, R7, P5 ;  /* 0x00000001120a7824 */ /* 0x002fc600028e0607 */
[----:B------:R1:W-:Y:S01]  /*7320*/  STL [R1+0xd4c], R5 ;  /* 0x000d4c0501007387 */ /* 0x0003e20000100800 */
[----:B0-----:R-:W-:Y:S01]  /*7330*/  IMAD.X R4, R27, 0x1, R9, P0 ;  /* 0x000000011b047824 */ /* 0x001fe200000e0609 */
[----:B-1----:R-:W-:-:S04]  /*7340*/  IADD3 R5, P0, PT, R12, R8, RZ ;  /* 0x000000080c057210 */ /* 0x002fc80007f1e0ff */
[----:B------:R0:W-:Y:S04]  /*7350*/  STL [R1+0xd40], R4 ;  /* 0x000d400401007387 */ /* 0x0001e80000100800 */
[----:B------:R1:W-:Y:S04]  /*7360*/  STL [R1+0xd38], R5 ;  /* 0x000d380501007387 */ /* 0x0003e80000100800 */
[----:B------:R-:W-:Y:S04]  /*7370*/  STL [R1+0xd34], R10 ;  /* 0x000d340a01007387 */ /* 0x000fe80000100800 */
[----:B------:R-:W4:Y:S01]  /*7380*/  LDL.LU R13, [R1+0x5c] ;  /* 0x00005c00010d7983 */ /* 0x000f220000300800 */
[----:B0-----:R-:W-:Y:S01]  /*7390*/  IADD3 R4, P5, PT, R6, R11, RZ ;  /* 0x0000000b06047210 */ /* 0x001fe20007fbe0ff */
[----:B-1----:R-:W-:-:S04]  /*73a0*/  IMAD.X R5, R18, 0x1, R9, P4 ;  /* 0x0000000112057824 */ /* 0x002fc800020e0609 */
[----:B------:R0:W-:Y:S04]  /*73b0*/  STL [R1+0xd3c], R4 ;  /* 0x000d3c0401007387 */ /* 0x0001e80000100800 */
[----:B------:R1:W-:Y:S01]  /*73c0*/  STL [R1+0xd30], R5 ;  /* 0x000d300501007387 */ /* 0x0003e20000100800 */
[----:B0-----:R-:W-:Y:S01]  /*73d0*/  IADD3 R4, P4, PT, R6, R8, RZ ;  /* 0x0000000806047210 */ /* 0x001fe20007f9e0ff */
[----:B------:R-:W-:Y:S01]  /*73e0*/  IMAD.X R6, R19, 0x1, R7, P3 ;  /* 0x0000000113067824 */ /* 0x000fe200018e0607 */
[----:B-1----:R-:W-:-:S03]  /*73f0*/  IADD3 R5, P3, PT, R0, R11, RZ ;  /* 0x0000000b00057210 */ /* 0x002fc60007f7e0ff */
[----:B------:R0:W-:Y:S04]  /*7400*/  STL [R1+0xd28], R4 ;  /* 0x000d280401007387 */ /* 0x0001e80000100800 */
[----:B------:R-:W-:Y:S04]  /*7410*/  STL [R1+0xd24], R6 ;  /* 0x000d240601007387 */ /* 0x000fe80000100800 */
[----:B------:R1:W-:Y:S01]  /*7420*/  STL [R1+0xd2c], R5 ;  /* 0x000d2c0501007387 */ /* 0x0003e20000100800 */
[----:B0-----:R-:W-:Y:S01]  /*7430*/  IMAD.X R4, R19, 0x1, R9, P2 ;  /* 0x0000000113047824 */ /* 0x001fe200010e0609 */
[----:B------:R-:W-:-:S02]  /*7440*/  IADD3 R0, P2, PT, R0, R8, RZ ;  /* 0x0000000800007210 */ /* 0x000fc40007f5e0ff */
[----:B------:R-:W4:Y:S04]  /*7450*/  LDL.LU R17, [R1+0x68] ;  /* 0x0000680001117983 */ /* 0x000f280000300800 */
[----:B------:R0:W-:Y:S01]  /*7460*/  STL [R1+0xd20], R4 ;  /* 0x000d200401007387 */ /* 0x0001e20000100800 */
[----:B-1----:R-:W-:-:S03]  /*7470*/  IMAD.X R5, R20, 0x1, R7, P1 ;  /* 0x0000000114057824 */ /* 0x002fc600008e0607 */
[----:B------:R1:W-:Y:S01]  /*7480*/  STL [R1+0xd18], R0 ;  /* 0x000d180001007387 */ /* 0x0003e20000100800 */
[----:B0-----:R-:W-:Y:S01]  /*7490*/  IMAD.X R4, R20, 0x1, R9, P0 ;  /* 0x0000000114047824 */ /* 0x001fe200000e0609 */
[C---:B-1----:R-:W-:Y:S02]  /*74a0*/  IADD3 R0, P1, PT, R3.reuse, R11, RZ ;  /* 0x0000000b03007210 */ /* 0x042fe40007f3e0ff */
[----:B------:R-:W-:Y:S01]  /*74b0*/  STL [R1+0xd14], R5 ;  /* 0x000d140501007387 */ /* 0x000fe20000100800 */
[----:B------:R-:W-:-:S03]  /*74c0*/  IADD3 R3, P0, PT, R3, R8, RZ ;  /* 0x0000000803037210 */ /* 0x000fc60007f1e0ff */
[----:B------:R0:W-:Y:S04]  /*74d0*/  STL [R1+0xd1c], R0 ;  /* 0x000d1c0001007387 */ /* 0x0001e80000100800 */
[----:B------:R-:W-:Y:S04]  /*74e0*/  STL [R1+0xd10], R4 ;  /* 0x000d100401007387 */ /* 0x000fe80000100800 */
[----:B------:R-:W4:Y:S01]  /*74f0*/  LDL.LU R29, [R1+0x70] ;  /* 0x00007000011d7983 */ /* 0x000f220000300800 */
[----:B0-----:R-:W-:-:S03]  /*7500*/  IMAD.X R0, R21, 0x1, R7, P5 ;  /* 0x0000000115007824 */ /* 0x001fc600028e0607 */
[----:B------:R5:W-:Y:S04]  /*7510*/  STL [R1+0xd08], R3 ;  /* 0x000d080301007387 */ /* 0x000be80000100800 */
[----:B------:R0:W-:Y:S01]  /*7520*/  STL [R1+0xd04], R0 ;  /* 0x000d040001007387 */ /* 0x0001e20000100800 */
[C---:B-----5:R-:W-:Y:S01]  /*7530*/  IADD3 R3, P5, PT, R2.reuse, R11, RZ ;  /* 0x0000000b02037210 */ /* 0x060fe20007fbe0ff */
[----:B0-----:R-:W-:Y:S01]  /*7540*/  IMAD.X R0, R21, 0x1, R9, P4 ;  /* 0x0000000115007824 */ /* 0x001fe200020e0609 */
[----:B------:R-:W-:-:S03]  /*7550*/  IADD3 R2, P4, PT, R2, R8, RZ ;  /* 0x0000000802027210 */ /* 0x000fc60007f9e0ff */
[----:B------:R-:W-:Y:S04]  /*7560*/  STL [R1+0xd0c], R3 ;  /* 0x000d0c0301007387 */ /* 0x000fe80000100800 */
[----:B------:R-:W5:Y:S04]  /*7570*/  LDL.LU R4, [R1+0xc] ;  /* 0x00000c0001047983 */ /* 0x000f680000300800 */
[----:B------:R0:W-:Y:S04]  /*7580*/  STL [R1+0xd00], R0 ;  /* 0x000d000001007387 */ /* 0x0001e80000100800 */
[----:B------:R-:W-:Y:S04]  /*7590*/  STL [R1+0xcf8], R2 ;  /* 0x000cf80201007387 */ /* 0x000fe80000100800 */
[----:B------:R-:W5:Y:S01]  /*75a0*/  LDL.LU R10, [R1+0x7c] ;  /* 0x00007c00010a7983 */ /* 0x000f620000300800 */
[----:B0-----:R-:W-:-:S05]  /*75b0*/  IMAD.X R0, R22, 0x1, R7, P3 ;  /* 0x0000000116007824 */ /* 0x001fca00018e0607 */
[----:B------:R0:W-:Y:S02]  /*75c0*/  STL [R1+0xcf4], R0 ;  /* 0x000cf40001007387 */ /* 0x0001e40000100800 */
[----:B0-----:R-:W-:Y:S01]  /*75d0*/  IMAD.X R0, R22, 0x1, R9, P2 ;  /* 0x0000000116007824 */ /* 0x001fe200010e0609 */
[C---:B---3--:R-:W-:Y:S02]  /*75e0*/  IADD3 R3, P3, PT, R15.reuse, R11, RZ ;  /* 0x0000000b0f037210 */ /* 0x048fe40007f7e0ff */
[----:B------:R-:W-:-:S03]  /*75f0*/  IADD3 R2, P2, PT, R15, R8, RZ ;  /* 0x000000080f027210 */ /* 0x000fc60007f5e0ff */
[----:B------:R-:W-:Y:S04]  /*7600*/  STL [R1+0xcfc], R3 ;  /* 0x000cfc0301007387 */ /* 0x000fe80000100800 */
[----:B------:R-:W3:Y:S04]  /*7610*/  LDL.LU R27, [R1+0x10] ;  /* 0x00001000011b7983 */ /* 0x000ee80000300800 */
[----:B------:R0:W-:Y:S04]  /*7620*/  STL [R1+0xce4], R0 ;  /* 0x000ce40001007387 */ /* 0x0001e80000100800 */
[----:B------:R-:W-:Y:S04]  /*7630*/  STL [R1+0xcec], R2 ;  /* 0x000cec0201007387 */ /* 0x000fe80000100800 */
[----:B------:R-:W3:Y:S01]  /*7640*/  LDL.LU R16, [R1+0x80] ;  /* 0x0000800001107983 */ /* 0x000ee20000300800 */
[----:B0-----:R-:W-:-:S05]  /*7650*/  IMAD.X R0, R23, 0x1, R7, P1 ;  /* 0x0000000117007824 */ /* 0x001fca00008e0607 */
[----:B------:R0:W-:Y:S01]  /*7660*/  STL [R1+0xce8], R0 ;  /* 0x000ce80001007387 */ /* 0x0001e20000100800 */
[----:B--2---:R-:W-:-:S05]  /*7670*/  IADD3 R3, P1, PT, R14, R11, RZ ;  /* 0x0000000b0e037210 */ /* 0x004fca0007f3e0ff */
[----:B------:R-:W-:Y:S01]  /*7680*/  STL [R1+0xcf0], R3 ;  /* 0x000cf00301007387 */ /* 0x000fe20000100800 */
[----:B0-----:R-:W-:Y:S01]  /*7690*/  IMAD.X R0, R23, 0x1, R9, P0 ;  /* 0x0000000117007824 */ /* 0x001fe200000e0609 */
[----:B------:R-:W-:Y:S02]  /*76a0*/  IADD3 R2, P0, PT, R14, R8, RZ ;  /* 0x000000080e027210 */ /* 0x000fe40007f1e0ff */
[----:B------:R-:W2:Y:S04]  /*76b0*/  LDL.LU R15, [R1+0x14] ;  /* 0x00001400010f7983 */ /* 0x000ea80000300800 */
[----:B------:R0:W-:Y:S04]  /*76c0*/  STL [R1+0xcd4], R0 ;  /* 0x000cd40001007387 */ /* 0x0001e80000100800 */
[----:B------:R-:W-:Y:S04]  /*76d0*/  STL [R1+0xcdc], R2 ;  /* 0x000cdc0201007387 */ /* 0x000fe80000100800 */
[----:B------:R-:W2:Y:S01]  /*76e0*/  LDL.LU R14, [R1+0x88] ;  /* 0x00008800010e7983 */ /* 0x000ea20000300800 */
[----:B0-----:R-:W-:-:S05]  /*76f0*/  IMAD.X R0, R24, 0x1, R7, P5 ;  /* 0x0000000118007824 */ /* 0x001fca00028e0607 */
[----:B------:R0:W-:Y:S01]  /*7700*/  STL [R1+0xcd8], R0 ;  /* 0x000cd80001007387 */ /* 0x0001e20000100800 */
[----:B----4-:R-:W-:-:S05]  /*7710*/  IADD3 R3, P5, PT, R13, R11, RZ ;  /* 0x0000000b0d037210 */ /* 0x010fca0007fbe0ff */
[----:B------:R-:W-:Y:S01]  /*7720*/  STL [R1+0xce0], R3 ;  /* 0x000ce00301007387 */ /* 0x000fe20000100800 */
[----:B0-----:R-:W-:Y:S01]  /*7730*/  IMAD.X R0, R24, 0x1, R9, P4 ;  /* 0x0000000118007824 */ /* 0x001fe200020e0609 */
[----:B------:R-:W-:Y:S02]  /*7740*/  IADD3 R2, P4, PT, R13, R8, RZ ;  /* 0x000000080d027210 */ /* 0x000fe40007f9e0ff */
[----:B------:R-:W4:Y:S04]  /*7750*/  LDL.LU R5, [R1+0x18] ;  /* 0x0000180001057983 */ /* 0x000f280000300800 */
[----:B------:R0:W-:Y:S04]  /*7760*/  STL [R1+0xcc4], R0 ;  /* 0x000cc40001007387 */ /* 0x0001e80000100800 */
[----:B------:R-:W-:Y:S04]  /*7770*/  STL [R1+0xccc], R2 ;  /* 0x000ccc0201007387 */ /* 0x000fe80000100800 */
[----:B------:R-:W4:Y:S01]  /*7780*/  LDL.LU R13, [R1+0x90] ;  /* 0x00009000010d7983 */ /* 0x000f220000300800 */
[----:B0-----:R-:W-:-:S05]  /*7790*/  IMAD.X R0, R25, 0x1, R7, P3 ;  /* 0x0000000119007824 */ /* 0x001fca00018e0607 */
[----:B------:R0:W-:Y:S01]  /*77a0*/  STL [R1+0xcc8], R0 ;  /* 0x000cc80001007387 */ /* 0x0001e20000100800 */
[----:B------:R-:W-:Y:S01]  /*77b0*/  IADD3 R3, P3, PT, R17, R11, RZ ;  /* 0x0000000b11037210 */ /* 0x000fe20007f7e0ff */
[----:B0-----:R-:W-:Y:S01]  /*77c0*/  IMAD.X R0, R25, 0x1, R9, P2 ;  /* 0x0000000119007824 */ /* 0x001fe200010e0609 */
[----:B------:R-:W-:-:S03]  /*77d0*/  IADD3 R2, P2, PT, R17, R8, RZ ;  /* 0x0000000811027210 */ /* 0x000fc60007f5e0ff */
[----:B------:R-:W-:Y:S04]  /*77e0*/  STL [R1+0xcd0], R3 ;  /* 0x000cd00301007387 */ /* 0x000fe80000100800 */
[----:B------:R-:W4:Y:S04]  /*77f0*/  LDL.LU R28, [R1+0x1c] ;  /* 0x00001c00011c7983 */ /* 0x000f280000300800 */
[----:B------:R0:W-:Y:S04]  /*7800*/  STL [R1+0xcb4], R0 ;  /* 0x000cb40001007387 */ /* 0x0001e80000100800 */
[----:B------:R-:W-:Y:S04]  /*7810*/  STL [R1+0xcbc], R2 ;  /* 0x000cbc0201007387 */ /* 0x000fe80000100800 */
[----:B------:R-:W4:Y:S01]  /*7820*/  LDL.LU R17, [R1+0x94] ;  /* 0x0000940001117983 */ /* 0x000f220000300800 */
[----:B0-----:R-:W-:-:S05]  /*7830*/  IMAD.X R0, R26, 0x1, R7, P1 ;  /* 0x000000011a007824 */ /* 0x001fca00008e0607 */
[----:B------:R0:W-:Y:S01]  /*7840*/  STL [R1+0xcb8], R0 ;  /* 0x000cb80001007387 */ /* 0x0001e20000100800 */
[----:B------:R-:W-:-:S05]  /*7850*/  IADD3 R3, P1, PT, R29, R11, RZ ;  /* 0x0000000b1d037210 */ /* 0x000fca0007f3e0ff */
[----:B------:R-:W-:Y:S01]  /*7860*/  STL [R1+0xcc0], R3 ;  /* 0x000cc00301007387 */ /* 0x000fe20000100800 */
[----:B0-----:R-:W-:Y:S01]  /*7870*/  IMAD.X R0, R26, 0x1, R9, P0 ;  /* 0x000000011a007824 */ /* 0x001fe200000e0609 */
[----:B------:R-:W-:Y:S02]  /*7880*/  IADD3 R2, P0, PT, R29, R8, RZ ;  /* 0x000000081d027210 */ /* 0x000fe40007f1e0ff */
[----:B------:R-:W4:Y:S04]  /*7890*/  LDL.LU R12, [R1+0x20] ;  /* 0x00002000010c7983 */ /* 0x000f280000300800 */
[----:B------:R5:W-:Y:S04]  /*78a0*/  STL [R1+0x9d8], R0 ;  /* 0x0009d80001007387 */ /* 0x000be80000100800 */
[----:B------:R-:W-:Y:S04]  /*78b0*/  STL [R1+0x9f4], R2 ;  /* 0x0009f40201007387 */ /* 0x000fe80000100800 */
[----:B------:R-:W4:Y:S01]  /*78c0*/  LDL.LU R29, [R1+0x98] ;  /* 0x00009800011d7983 */ /* 0x000f220000300800 */
[----:B-----5:R-:W-:-:S05]  /*78d0*/  IMAD.X R0, R4, 0x1, R7, P5 ;  /* 0x0000000104007824 */ /* 0x020fca00028e0607 */
[----:B------:R0:W-:Y:S01]  /*78e0*/  STL [R1+0x9dc], R0 ;  /* 0x0009dc0001007387 */ /* 0x0001e20000100800 */
[----:B------:R-:W-:Y:S01]  /*78f0*/  IADD3 R3, P5, PT, R10, R11, RZ ;  /* 0x0000000b0a037210 */ /* 0x000fe20007fbe0ff */
[----:B0-----:R-:W-:Y:S01]  /*7900*/  IMAD.X R0, R4, 0x1, R9, P4 ;  /* 0x0000000104007824 */ /* 0x001fe200020e0609 */
[----:B------:R-:W-:-:S03]  /*7910*/  IADD3 R2, P4, PT, R10, R8, RZ ;  /* 0x000000080a027210 */ /* 0x000fc60007f9e0ff */
[----:B------:R-:W-:Y:S04]  /*7920*/  STL [R1+0x9fc], R3 ;  /* 0x0009fc0301007387 */ /* 0x000fe80000100800 */
[----:B------:R-:W5:Y:S04]  /*7930*/  LDL.LU R4, [R1+0x24] ;  /* 0x0000240001047983 */ /* 0x000f680000300800 */
[----:B------:R3:W-:Y:S04]  /*7940*/  STL [R1+0x9e0], R0 ;  /* 0x0009e00001007387 */ /* 0x0007e80000100800 */
[----:B------:R-:W-:Y:S04]  /*7950*/  STL [R1+0xa04], R2 ;  /* 0x000a040201007387 */ /* 0x000fe80000100800 */
[----:B------:R-:W5:Y:S01]  /*7960*/  LDL.LU R10, [R1+0x8c] ;  /* 0x00008c00010a7983 */ /* 0x000f620000300800 */
[----:B---3--:R-:W-:-:S05]  /*7970*/  IMAD.X R0, R27, 0x1, R7, P3 ;  /* 0x000000011b007824 */ /* 0x008fca00018e0607 */
[----:B------:R0:W-:Y:S01]  /*7980*/  STL [R1+0x9e4], R0 ;  /* 0x0009e40001007387 */ /* 0x0001e20000100800 */
[C---:B------:R-:W-:Y:S01]  /*7990*/  IADD3 R3, P3, PT, R16.reuse, R11, RZ ;  /* 0x0000000b10037210 */ /* 0x040fe20007f7e0ff */
[----:B0-----:R-:W-:Y:S01]  /*79a0*/  IMAD.X R0, R27, 0x1, R9, P2 ;  /* 0x000000011b007824 */ /* 0x001fe200010e0609 */
[----:B------:R-:W-:-:S03]  /*79b0*/  IADD3 R2, P2, PT, R16, R8, RZ ;  /* 0x0000000810027210 */ /* 0x000fc60007f5e0ff */
[----:B------:R-:W-:Y:S04]  /*79c0*/  STL [R1+0xa0c], R3 ;  /* 0x000a0c0301007387 */ /* 0x000fe80000100800 */
[----:B------:R-:W3:Y:S04]  /*79d0*/  LDL.LU R27, [R1+0x28] ;  /* 0x00002800011b7983 */ /* 0x000ee80000300800 */
[----:B------:R2:W-:Y:S04]  /*79e0*/  STL [R1+0x9e8], R0 ;  /* 0x0009e80001007387 */ /* 0x0005e80000100800 */
[----:B------:R-:W-:Y:S04]  /*79f0*/  STL [R1+0xa14], R2 ;  /* 0x000a140201007387 */ /* 0x000fe80000100800 */
[----:B------:R-:W3:Y:S01]  /*7a00*/  LDL.LU R16, [R1+0x84] ;  /* 0x0000840001107983 */ /* 0x000ee20000300800 */
[----:B--2---:R-:W-:-:S05]  /*7a10*/  IMAD.X R0, R15, 0x1, R7, P1 ;  /* 0x000000010f007824 */ /* 0x004fca00008e0607 */
[----:B------:R0:W-:Y:S01]  /*7a20*/  STL [R1+0x9ec], R0 ;  /* 0x0009ec0001007387 */ /* 0x0001e20000100800 */
[C---:B------:R-:W-:Y:S01]  /*7a30*/  IADD3 R3, P1, PT, R14.reuse, R11, RZ ;  /* 0x0000000b0e037210 */ /* 0x040fe20007f3e0ff */
[----:B0-----:R-:W-:Y:S01]  /*7a40*/  IMAD.X R0, R15, 0x1, R9, P0 ;  /* 0x000000010f007824 */ /* 0x001fe200000e0609 */
[----:B------:R-:W-:-:S03]  /*7a50*/  IADD3 R2, P0, PT, R14, R8, RZ ;  /* 0x000000080e027210 */ /* 0x000fc60007f1e0ff */
[----:B------:R-:W-:Y:S04]  /*7a60*/  STL [R1+0xa1c], R3 ;  /* 0x000a1c0301007387 */ /* 0x000fe80000100800 */
[----:B------:R-:W2:Y:S04]  /*7a70*/  LDL.LU R15, [R1+0x2c] ;  /* 0x00002c00010f7983 */ /* 0x000ea80000300800 */
[----:B------:R4:W-:Y:S04]  /*7a80*/  STL [R1+0x9f0], R0 ;  /* 0x0009f00001007387 */ /* 0x0009e80000100800 */
[----:B------:R-:W-:Y:S04]  /*7a90*/  STL [R1+0xa24], R2 ;  /* 0x000a240201007387 */ /* 0x000fe80000100800 */
[----:B------:R-:W2:Y:S01]  /*7aa0*/  LDL.LU R14, [R1+0x78] ;  /* 0x00007800010e7983 */ /* 0x000ea20000300800 */
[----:B----4-:R-:W-:Y:S01]  /*7ab0*/  IMAD.X R0, R5, 0x1, R7, P5 ;  /* 0x0000000105007824 */ /* 0x010fe200028e0607 */
[----:B------:R-:W-:-:S04]  /*7ac0*/  IADD3 R3, P5, PT, R13, R11, RZ ;  /* 0x0000000b0d037210 */ /* 0x000fc80007fbe0ff */
[----:B------:R0:W-:Y:S04]  /*7ad0*/  STL [R1+0x9f8], R0 ;  /* 0x0009f80001007387 */ /* 0x0001e80000100800 */
        /* <DEDUP_REMOVED lines=57> */
[----:B----4-:R-:W-:-:S05]  /*7e70*/  IMAD.X R0, R5, 0x1, R7, P5 ;  /* 0x0000000105007824 */ /* 0x010fca00028e0607 */
        /* <DEDUP_REMOVED lines=11> */
[C---:B------:R-:W-:Y:S01]  /*7f30*/  IADD3 R3, P3, PT, R17.reuse, R11, RZ ;  /* 0x0000000b11037210 */ /* 0x040fe20007f7e0ff */
[----:B0-----:R-:W-:Y:S01]  /*7f40*/  IMAD.X R0, R28, 0x1, R9, P2 ;  /* 0x000000011c007824 */ /* 0x001fe200010e0609 */
[----:B------:R-:W-:-:S03]  /*7f50*/  IADD3 R2, P2, PT, R17, R8, RZ ;  /* 0x0000000811027210 */ /* 0x000fc60007f5e0ff */
[----:B------:R-:W-:Y:S04]  /*7f60*/  STL [R1+0xa9c], R3 ;  /* 0x000a9c0301007387 */ /* 0x000fe80000100800 */
[----:B------:R-:W4:Y:S04]  /*7f70*/  LDL.LU R28, [R1+0xa4] ;  /* 0x0000a400011c7983 */ /* 0x000f280000300800 */
[----:B------:R0:W-:Y:S04]  /*7f80*/  STL [R1+0xa70], R0 ;  /* 0x000a700001007387 */ /* 0x0001e80000100800 */
[----:B------:R-:W-:Y:S04]  /*7f90*/  STL [R1+0xaa4], R2 ;  /* 0x000aa40201007387 */ /* 0x000fe80000100800 */
[----:B------:R-:W4:Y:S01]  /*7fa0*/  LDL.LU R17, [R1+0xa0] ;  /* 0x0000a00001117983 */ /* 0x000f220000300800 */
[----:B0-----:R-:W-:Y:S01]  /*7fb0*/  IMAD.X R0, R12, 0x1, R7, P1 ;  /* 0x000000010c007824 */ /* 0x001fe200008e0607 */
        /* <DEDUP_REMOVED lines=12> */
[----:B0-----:R-:W-:-:S04]  /*8080*/  IMAD.X R0, R4, 0x1, R9, P4 ;  /* 0x0000000104007824 */ /* 0x001fc800020e0609 */
[----:B------:R-:W-:Y:S01]  /*8090*/  STL [R1+0xabc], R3 ;  /* 0x000abc0301007387 */ /* 0x000fe20000100800 */
[----:B------:R-:W-:-:S03]  /*80a0*/  IADD3 R2, P4, PT, R10, R8, RZ ;  /* 0x000000080a027210 */ /* 0x000fc60007f9e0ff */
        /* <DEDUP_REMOVED lines=26> */
[----:B------:R-:W-:Y:S01]  /*8250*/  IADD3 R3, P5, PT, R13, R11, RZ ;  /* 0x0000000b0d037210 */ /* 0x000fe20007fbe0ff */
[----:B0-----:R-:W-:Y:S01]  /*8260*/  IMAD.X R0, R5, 0x1, R9, P4 ;  /* 0x0000000105007824 */ /* 0x001fe200020e0609 */
[----:B------:R-:W-:-:S03]  /*8270*/  IADD3 R2, P4, PT, R13, R8, RZ ;  /* 0x000000080d027210 */ /* 0x000fc60007f9e0ff */
[----:B------:R-:W-:Y:S04]  /*8280*/  STL [R1+0xaec], R3 ;  /* 0x000aec0301007387 */ /* 0x000fe80000100800 */
[----:B------:R-:W4:Y:S04]  /*8290*/  LDL.LU R5, [R1+0xdc] ;  /* 0x0000dc0001057983 */ /* 0x000f280000300800 */
[----:B------:R0:W-:Y:S04]  /*82a0*/  STL [R1+0xac0], R0 ;  /* 0x000ac00001007387 */ /* 0x0001e80000100800 */
[----:B------:R1:W-:Y:S04]  /*82b0*/  STL [R1+0xaf4], R2 ;  /* 0x000af40201007387 */ /* 0x0003e80000100800 */
[----:B------:R-:W4:Y:S01]  /*82c0*/  LDL.LU R13, [R1+0xc0] ;  /* 0x0000c000010d7983 */ /* 0x000f220000300800 */
[----:B0-----:R-:W-:-:S05]  /*82d0*/  IMAD.X R0, R28, 0x1, R7, P3 ;  /* 0x000000011c007824 */ /* 0x001fca00018e0607 */
[----:B------:R0:W-:Y:S01]  /*82e0*/  STL [R1+0xac8], R0 ;  /* 0x000ac80001007387 */ /* 0x0001e20000100800 */
[C---:B-1----:R-:W-:Y:S01]  /*82f0*/  IADD3 R2, P3, PT, R17.reuse, R11, RZ ;  /* 0x0000000b11027210 */ /* 0x042fe20007f7e0ff */
[----:B0-----:R-:W-:Y:S02]  /*8300*/  IMAD.X R0, R28, 0x1, R9, P2 ;  /* 0x000000011c007824 */ /* 0x001fe400010e0609 */
[----:B------:R-:W4:Y:S04]  /*8310*/  LDL.LU R28, [R1+0xe8] ;  /* 0x0000e800011c7983 */ /* 0x000f280000300800 */
[----:B------:R0:W-:Y:S04]  /*8320*/  STL [R1+0xafc], R2 ;  /* 0x000afc0201007387 */ /* 0x0001e80000100800 */
[----:B------:R1:W-:Y:S01]  /*8330*/  STL [R1+0xad0], R0 ;  /* 0x000ad00001007387 */ /* 0x0003e20000100800 */
[----:B0-----:R-:W-:-:S03]  /*8340*/  IADD3 R2, P2, PT, R17, R8, RZ ;  /* 0x0000000811027210 */ /* 0x001fc60007f5e0ff */
[----:B------:R-:W4:Y:S01]  /*8350*/  LDL.LU R17, [R1+0xc4] ;  /* 0x0000c40001117983 */ /* 0x000f220000300800 */
[----:B-1----:R-:W-:-:S03]  /*8360*/  IMAD.X R0, R12, 0x1, R7, P1 ;  /* 0x000000010c007824 */ /* 0x002fc600008e0607 */
[----:B------:R0:W-:Y:S04]  /*8370*/  STL [R1+0xb04], R2 ;  /* 0x000b040201007387 */ /* 0x0001e80000100800 */
[----:B------:R1:W-:Y:S01]  /*8380*/  STL [R1+0xad8], R0 ;  /* 0x000ad80001007387 */ /* 0x0003e20000100800 */
[C---:B0-----:R-:W-:Y:S01]  /*8390*/  IADD3 R2, P1, PT, R29.reuse, R11, RZ ;  /* 0x0000000b1d027210 */ /* 0x041fe20007f3e0ff */
[----:B-1----:R-:W-:Y:S02]  /*83a0*/  IMAD.X R0, R12, 0x1, R9, P0 ;  /* 0x000000010c007824 */ /* 0x002fe400000e0609 */
[----:B------:R-:W4:Y:S04]  /*83b0*/  LDL.LU R12, [R1+0xf4] ;  /* 0x0000f400010c7983 */ /* 0x000f280000300800 */
[----:B------:R0:W-:Y:S04]  /*83c0*/  STL [R1+0xb0c], R2 ;  /* 0x000b0c0201007387 */ /* 0x0001e80000100800 */
[----:B------:R5:W-:Y:S01]  /*83d0*/  STL [R1+0xae0], R0 ;  /* 0x000ae00001007387 */ /* 0x000be20000100800 */
[----:B0-----:R-:W-:-:S03]  /*83e0*/  IADD3 R2, P0, PT, R29, R8, RZ ;  /* 0x000000081d027210 */ /* 0x001fc60007f1e0ff */
[----:B------:R-:W4:Y:S01]  /*83f0*/  LDL.LU R29, [R1+0xcc] ;  /* 0x0000cc00011d7983 */ /* 0x000f220000300800 */
[----:B-----5:R-:W-:-:S03]  /*8400*/  IMAD.X R0, R4, 0x1, R7, P5 ;  /* 0x0000000104007824 */ /* 0x020fc600028e0607 */
[----:B------:R0:W-:Y:S04]  /*8410*/  STL [R1+0xb14], R2 ;  /* 0x000b140201007387 */ /* 0x0001e80000100800 */
[----:B------:R1:W-:Y:S01]  /*8420*/  STL [R1+0xae8], R0 ;  /* 0x000ae80001007387 */ /* 0x0003e20000100800 */
[----:B0-----:R-:W-:Y:S01]  /*8430*/  IADD3 R2, P5, PT, R10, R11, RZ ;  /* 0x0000000b0a027210 */ /* 0x001fe20007fbe0ff */
[----:B-1----:R-:W-:Y:S02]  /*8440*/  IMAD.X R0, R4, 0x1, R9, P4 ;  /* 0x0000000104007824 */ /* 0x002fe400020e0609 */
[----:B------:R-:W5:Y:S04]  /*8450*/  LDL.LU R4, [R1+0xfc] ;  /* 0x0000fc0001047983 */ /* 0x000f680000300800 */
[----:B------:R0:W-:Y:S04]  /*8460*/  STL [R1+0xb1c], R2 ;  /* 0x000b1c0201007387 */ /* 0x0001e80000100800 */
[----:B------:R3:W-:Y:S01]  /*8470*/  STL [R1+0xaf0], R0 ;  /* 0x000af00001007387 */ /* 0x0007e20000100800 */
[----:B0-----:R-:W-:-:S03]  /*8480*/  IADD3 R2, P4, PT, R10, R8, RZ ;  /* 0x000000080a027210 */ /* 0x001fc60007f9e0ff */
[----:B------:R-:W5:Y:S04]  /*8490*/  LDL.LU R10, [R1+0xd4] ;  /* 0x0000d400010a7983 */ /* 0x000f680000300800 */
[----:B------:R0:W-:Y:S01]  /*84a0*/  STL [R1+0xb24], R2 ;  /* 0x000b240201007387 */ /* 0x0001e20000100800 */
[----:B---3--:R-:W-:-:S05]  /*84b0*/  IMAD.X R0, R27, 0x1, R7, P3 ;  /* 0x000000011b007824 */ /* 0x008fca00018e0607 */
[----:B------:R1:W-:Y:S01]  /*84c0*/  STL [R1+0xaf8], R0 ;  /* 0x000af80001007387 */ /* 0x0003e20000100800 */
[C---:B0-----:R-:W-:Y:S01]  /*84d0*/  IADD3 R2, P3, PT, R16.reuse, R11, RZ ;  /* 0x0000000b10027210 */ /* 0x041fe20007f7e0ff */
[----:B-1----:R-:W-:Y:S02]  /*84e0*/  IMAD.X R0, R27, 0x1, R9, P2 ;  /* 0x000000011b007824 */ /* 0x002fe400010e0609 */
[----:B------:R-:W3:Y:S04]  /*84f0*/  LDL.LU R27, [R1+0x108] ;  /* 0x00010800011b7983 */ /* 0x000ee80000300800 */
[----:B------:R0:W-:Y:S04]  /*8500*/  STL [R1+0xb2c], R2 ;  /* 0x000b2c0201007387 */ /* 0x0001e80000100800 */
[----:B------:R2:W-:Y:S01]  /*8510*/  STL [R1+0xb00], R0 ;  /* 0x000b000001007387 */ /* 0x0005e20000100800 */
[----:B0-----:R-:W-:-:S03]  /*8520*/  IADD3 R2, P2, PT, R16, R8, RZ ;  /* 0x0000000810027210 */ /* 0x001fc60007f5e0ff */
[----:B------:R-:W3:Y:S01]  /*8530*/  LDL.LU R16, [R1+0xd8] ;  /* 0x0000d80001107983 */ /* 0x000ee20000300800 */
[----:B--2---:R-:W-:-:S03]  /*8540*/  IMAD.X R0, R15, 0x1, R7, P1 ;  /* 0x000000010f007824 */ /* 0x004fc600008e0607 */
[----:B------:R0:W-:Y:S04]  /*8550*/  STL [R1+0xb34], R2 ;  /* 0x000b340201007387 */ /* 0x0001e80000100800 */
[----:B------:R1:W-:Y:S01]  /*8560*/  STL [R1+0xb08], R0 ;  /* 0x000b080001007387 */ /* 0x0003e20000100800 */
[C---:B------:R-:W-:Y:S01]  /*8570*/  IADD3 R3, P1, PT, R14.reuse, R11, RZ ;  /* 0x0000000b0e037210 */ /* 0x040fe20007f3e0ff */
[----:B0-----:R-:W-:Y:S01]  /*8580*/  IMAD.X R2, R15, 0x1, R9, P0 ;  /* 0x000000010f027824 */ /* 0x001fe200000e0609 */
[----:B-1----:R-:W-:-:S03]  /*8590*/  IADD3 R0, P0, PT, R14, R8, RZ ;  /* 0x000000080e007210 */ /* 0x002fc60007f1e0ff */
[----:B------:R-:W-:Y:S04]  /*85a0*/  STL [R1+0xb3c], R3 ;  /* 0x000b3c0301007387 */ /* 0x000fe80000100800 */
[----:B------:R-:W2:Y:S04]  /*85b0*/  LDL.LU R15, [R1+0x114] ;  /* 0x00011400010f7983 */ /* 0x000ea80000300800 */
[----:B------:R4:W-:Y:S04]  /*85c0*/  STL [R1+0xb10], R2 ;  /* 0x000b100201007387 */ /* 0x0009e80000100800 */
[----:B------:R0:W-:Y:S04]  /*85d0*/  STL [R1+0xb44], R0 ;  /* 0x000b440001007387 */ /* 0x0001e80000100800 */
[----:B------:R-:W2:Y:S01]  /*85e0*/  LDL.LU R14, [R1+0xe0] ;  /* 0x0000e000010e7983 */ /* 0x000ea20000300800 */
[----:B----4-:R-:W-:-:S02]  /*85f0*/  IMAD.X R2, R5, 0x1, R7, P5 ;  /* 0x0000000105027824 */ /* 0x010fc400028e0607 */
[----:B------:R-:W-:-:S03]  /*8600*/  IMAD.X R3, R5, 0x1, R9, P4 ;  /* 0x0000000105037824 */ /* 0x000fc600020e0609 */
[----:B------:R1:W-:Y:S01]  /*8610*/  STL [R1+0xb18], R2 ;  /* 0x000b180201007387 */ /* 0x0003e20000100800 */
[C---:B0-----:R-:W-:Y:S02]  /*8620*/  IADD3 R0, P5, PT, R13.reuse, R11, RZ ;  /* 0x0000000b0d007210 */ /* 0x041fe40007fbe0ff */
[----:B-1----:R-:W-:-:S03]  /*8630*/  IADD3 R2, P4, PT, R13, R8, RZ ;  /* 0x000000080d027210 */ /* 0x002fc60007f9e0ff */
[----:B------:R0:W-:Y:S04]  /*8640*/  STL [R1+0xb4c], R0 ;  /* 0x000b4c0001007387 */ /* 0x0001e80000100800 */
[----:B------:R1:W-:Y:S04]  /*8650*/  STL [R1+0xb20], R3 ;  /* 0x000b200301007387 */ /* 0x0003e80000100800 */
[----:B------:R-:W4:Y:S04]  /*8660*/  LDL.LU R13, [R1+0x11c] ;  /* 0x00011c00010d7983 */ /* 0x000f280000300800 */
[----:B------:R-:W-:Y:S04]  /*8670*/  STL [R1+0xb54], R2 ;  /* 0x000b540201007387 */ /* 0x000fe80000100800 */
[----:B------:R-:W4:Y:S01]  /*8680*/  LDL.LU R5, [R1+0xe4] ;  /* 0x0000e40001057983 */ /* 0x000f220000300800 */
[----:B0-----:R-:W-:-:S02]  /*8690*/  IMAD.X R0, R28, 0x1, R7, P3 ;  /* 0x000000011c007824 */ /* 0x001fc400018e0607 */
[----:B-1----:R-:W-:-:S03]  /*86a0*/  IMAD.X R3, R28, 0x1, R9, P2 ;  /* 0x000000011c037824 */ /* 0x002fc600010e0609 */
[----:B------:R0:W-:Y:S02]  /*86b0*/  STL [R1+0xb28], R0 ;  /* 0x000b280001007387 */ /* 0x0001e40000100800 */
[C---:B0-----:R-:W-:Y:S02]  /*86c0*/  IADD3 R0, P3, PT, R17.reuse, R11, RZ ;  /* 0x0000000b11007210 */ /* 0x041fe40007f7e0ff */
[----:B------:R-:W-:-:S03]  /*86d0*/  IADD3 R2, P2, PT, R17, R8, RZ ;  /* 0x0000000811027210 */ /* 0x000fc60007f5e0ff */
[----:B------:R0:W-:Y:S04]  /*86e0*/  STL [R1+0xb5c], R0 ;  /* 0x000b5c0001007387 */ /* 0x0001e80000100800 */
[----:B------:R1:W-:Y:S04]  /*86f0*/  STL [R1+0xb30], R3 ;  /* 0x000b300301007387 */ /* 0x0003e80000100800 */
[----:B------:R-:W4:Y:S01]  /*8700*/  LDL.LU R28, [R1+0x128] ;  /* 0x00012800011c7983 */ /* 0x000f220000300800 */
[----:B0-----:R-:W-:-:S03]  /*8710*/  IMAD.X R0, R12, 0x1, R7, P1 ;  /* 0x000000010c007824 */ /* 0x001fc600008e0607 */
[----:B------:R0:W-:Y:S01]  /*8720*/  STL [R1+0xb64], R2 ;  /* 0x000b640201007387 */ /* 0x0001e20000100800 */
[----:B-1----:R-:W-:-:S03]  /*8730*/  IMAD.X R3, R12, 0x1, R9, P0 ;  /* 0x000000010c037824 */ /* 0x002fc600000e0609 */
[----:B------:R-:W4:Y:S04]  /*8740*/  LDL.LU R17, [R1+0xec] ;  /* 0x0000ec0001117983 */ /* 0x000f280000300800 */
[----:B------:R1:W-:Y:S01]  /*8750*/  STL [R1+0xb38], R0 ;  /* 0x000b380001007387 */ /* 0x0003e20000100800 */
[C---:B0-----:R-:W-:Y:S02]  /*8760*/  IADD3 R2, P0, PT, R29.reuse, R8, RZ ;  /* 0x000000081d027210 */ /* 0x041fe40007f1e0ff */
[----:B-1----:R-:W-:-:S05]  /*8770*/  IADD3 R0, P1, PT, R29, R11, RZ ;  /* 0x0000000b1d007210 */ /* 0x002fca0007f3e0ff */
[----:B------:R5:W-:Y:S04]  /*8780*/  STL [R1+0xb6c], R0 ;  /* 0x000b6c0001007387 */ /* 0x000be80000100800 */
[----:B------:R0:W-:Y:S04]  /*8790*/  STL [R1+0xb40], R3 ;  /* 0x000b400301007387 */ /* 0x0001e80000100800 */
[----:B------:R-:W4:Y:S01]  /*87a0*/  LDL.LU R29, [R1+0x134] ;  /* 0x00013400011d7983 */ /* 0x000f220000300800 */
[----:B-----5:R-:W-:-:S03]  /*87b0*/  IMAD.X R0, R4, 0x1, R7, P5 ;  /* 0x0000000104007824 */ /* 0x020fc600028e0607 */
[----:B------:R1:W-:Y:S04]  /*87c0*/  STL [R1+0xb74], R2 ;  /* 0x000b740201007387 */ /* 0x0003e80000100800 */
[----:B------:R-:W5:Y:S01]  /*87d0*/  LDL.LU R18, [R1+0xf0] ;  /* 0x0000f00001127983 */ /* 0x000f620000300800 */
[----:B0-----:R-:W-:-:S03]  /*87e0*/  IMAD.X R3, R4, 0x1, R9, P4 ;  /* 0x0000000104037824 */ /* 0x001fc600020e0609 */
[----:B------:R0:W-:Y:S01]  /*87f0*/  STL [R1+0xb48], R0 ;  /* 0x000b480001007387 */ /* 0x0001e20000100800 */
[C---:B-1----:R-:W-:Y:S02]  /*8800*/  IADD3 R2, P4, PT, R10.reuse, R8, RZ ;  /* 0x000000080a027210 */ /* 0x042fe40007f9e0ff */
[----:B0-----:R-:W-:-:S05]  /*8810*/  IADD3 R0, P5, PT, R10, R11, RZ ;  /* 0x0000000b0a007210 */ /* 0x001fca0007fbe0ff */
[----:B------:R3:W-:Y:S04]  /*8820*/  STL [R1+0xb7c], R0 ;  /* 0x000b7c0001007387 */ /* 0x0007e80000100800 */
[----:B------:R-:W-:Y:S04]  /*8830*/  STL [R1+0xb50], R3 ;  /* 0x000b500301007387 */ /* 0x000fe80000100800 */
[----:B------:R-:W5:Y:S04]  /*8840*/  LDL.LU R4, [R1+0x13c] ;  /* 0x00013c0001047983 */ /* 0x000f680000300800 */
[----:B------:R0:W-:Y:S04]  /*8850*/  STL [R1+0xb84], R2 ;  /* 0x000b840201007387 */ /* 0x0001e80000100800 */
[----:B------:R-:W5:Y:S01]  /*8860*/  LDL.LU R10, [R1+0xf8] ;  /* 0x0000f800010a7983 */ /* 0x000f620000300800 */
[----:B---3--:R-:W-:-:S02]  /*8870*/  IMAD.X R0, R27, 0x1, R7, P3 ;  /* 0x000000011b007824 */ /* 0x008fc400018e0607 */
[----:B0-----:R-:W-:-:S03]  /*8880*/  IMAD.X R2, R27, 0x1, R9, P2 ;  /* 0x000000011b027824 */ /* 0x001fc600010e0609 */
[----:B------:R0:W-:Y:S01]  /*8890*/  STL [R1+0xb58], R0 ;  /* 0x000b580001007387 */ /* 0x0001e20000100800 */
[C---:B------:R-:W-:Y:S02]  /*88a0*/  IADD3 R3, P3, PT, R16.reuse, R11, RZ ;  /* 0x0000000b10037210 */ /* 0x040fe40007f7e0ff */
[----:B0-----:R-:W-:-:S03]  /*88b0*/  IADD3 R0, P2, PT, R16, R8, RZ ;  /* 0x0000000810007210 */ /* 0x001fc60007f5e0ff */
[----:B------:R-:W-:Y:S04]  /*88c0*/  STL [R1+0xb8c], R3 ;  /* 0x000b8c0301007387 */ /* 0x000fe80000100800 */
[----:B------:R-:W3:Y:S04]  /*88d0*/  LDL.LU R12, [R1+0x148] ;  /* 0x00014800010c7983 */ /* 0x000ee80000300800 */
[----:B------:R2:W-:Y:S04]  /*88e0*/  STL [R1+0xb60], R2 ;  /* 0x000b600201007387 */ /* 0x0005e80000100800 */
[----:B------:R0:W-:Y:S04]  /*88f0*/  STL [R1+0xb94], R0 ;  /* 0x000b940001007387 */ /* 0x0001e80000100800 */
[----:B------:R-:W3:Y:S01]  /*8900*/  LDL.LU R16, [R1+0x100] ;  /* 0x0001000001107983 */ /* 0x000ee20000300800 */
[----:B--2---:R-:W-:-:S05]  /*8910*/  IMAD.X R2, R15, 0x1, R7, P1 ;  /* 0x000000010f027824 */ /* 0x004fca00008e0607 */
[----:B------:R1:W-:Y:S01]  /*8920*/  STL [R1+0xb68], R2 ;  /* 0x000b680201007387 */ /* 0x0003e20000100800 */
[C---:B0-----:R-:W-:Y:S01]  /*8930*/  IADD3 R0, P1, PT, R14.reuse, R11, RZ ;  /* 0x0000000b0e007210 */ /* 0x041fe20007f3e0ff */
[----:B-1----:R-:W-:Y:S02]  /*8940*/  IMAD.X R2, R15, 0x1, R9, P0 ;  /* 0x000000010f027824 */ /* 0x002fe400000e0609 */
[----:B------:R-:W2:Y:S04]  /*8950*/  LDL.LU R15, [R1+0x154] ;  /* 0x00015400010f7983 */ /* 0x000ea80000300800 */
[----:B------:R0:W-:Y:S04]  /*8960*/  STL [R1+0xb9c], R0 ;  /* 0x000b9c0001007387 */ /* 0x0001e80000100800 */
[----:B------:R1:W-:Y:S04]  /*8970*/  STL [R1+0xb70], R2 ;  /* 0x000b700201007387 */ /* 0x0003e80000100800 */
[----:B------:R-:W2:Y:S01]  /*8980*/  LDL.LU R27, [R1+0x104] ;  /* 0x00010400011b7983 */ /* 0x000ea20000300800 */
[----:B0-----:R-:W-:Y:S01]  /*8990*/  IADD3 R0, P0, PT, R14, R8, RZ ;  /* 0x000000080e007210 */ /* 0x001fe20007f1e0ff */
[----:B----4-:R-:W-:-:S04]  /*89a0*/  IMAD.X R3, R13, 0x1, R7, P5 ;  /* 0x000000010d037824 */ /* 0x010fc800028e0607 */
[----:B------:R0:W-:Y:S04]  /*89b0*/  STL [R1+0xba4], R0 ;  /* 0x000ba40001007387 */ /* 0x0001e80000100800 */
[----:B------:R4:W-:Y:S01]  /*89c0*/  STL [R1+0xb78], R3 ;  /* 0x000b780301007387 */ /* 0x0009e20000100800 */
[----:B-1----:R-:W-:-:S03]  /*89d0*/  IADD3 R2, P5, PT, R5, R11, RZ ;  /* 0x0000000b05027210 */ /* 0x002fc60007fbe0ff */
[----:B------:R-:W2:Y:S01]  /*89e0*/  LDL.LU R14, [R1+0x15c] ;  /* 0x00015c00010e7983 */ /* 0x000ea20000300800 */
[----:B0-----:R-:W-:-:S03]  /*89f0*/  IMAD.X R0, R13, 0x1, R9, P4 ;  /* 0x000000010d007824 */ /* 0x001fc600020e0609 */
[----:B------:R-:W-:Y:S04]  /*8a00*/  STL [R1+0xbac], R2 ;  /* 0x000bac0201007387 */ /* 0x000fe80000100800 */
[----:B------:R-:W2:Y:S01]  /*8a10*/  LDL.LU R13, [R1+0x10c] ;  /* 0x00010c00010d7983 */ /* 0x000ea20000300800 */
[----:B----4-:R-:W-:-:S03]  /*8a20*/  IADD3 R3, P4, PT, R5, R8, RZ ;  /* 0x0000000805037210 */ /* 0x010fc60007f9e0ff */
[----:B------:R0:W-:Y:S04]  /*8a30*/  STL [R1+0xb80], R0 ;  /* 0x000b800001007387 */ /* 0x0001e80000100800 */
[----:B------:R-:W-:Y:S04]  /*8a40*/  STL [R1+0xbb4], R3 ;  /* 0x000bb40301007387 */ /* 0x000fe80000100800 */
[----:B------:R-:W4:Y:S01]  /*8a50*/  LDL.LU R5, [R1+0x160] ;  /* 0x0001600001057983 */ /* 0x000f220000300800 */
[----:B0-----:R-:W-:-:S05]  /*8a60*/  IMAD.X R0, R28, 0x1, R7, P3 ;  /* 0x000000011c007824 */ /* 0x001fca00018e0607 */
[----:B------:R0:W-:Y:S01]  /*8a70*/  STL [R1+0xb88], R0 ;  /* 0x000b880001007387 */ /* 0x0001e20000100800 */
[----:B------:R-:W-:Y:S01]  /*8a80*/  IADD3 R2, P3, PT, R17, R11, RZ ;  /* 0x0000000b11027210 */ /* 0x000fe20007f7e0ff */
[----:B0-----:R-:W-:-:S04]  /*8a90*/  IMAD.X R0, R28, 0x1, R9, P2 ;  /* 0x000000011c007824 */ /* 0x001fc800010e0609 */
[----:B------:R-:W-:Y:S01]  /*8aa0*/  STL [R1+0xbbc], R2 ;  /* 0x000bbc0201007387 */ /* 0x000fe20000100800 */
[----:B------:R-:W-:-:S03]  /*8ab0*/  IADD3 R3, P2, PT, R17, R8, RZ ;  /* 0x0000000811037210 */ /* 0x000fc60007f5e0ff */
[----:B------:R-:W4:Y:S04]  /*8ac0*/  LDL.LU R28, [R1+0x110] ;  /* 0x00011000011c7983 */ /* 0x000f280000300800 */
[----:B------:R0:W-:Y:S04]  /*8ad0*/  STL [R1+0xb90], R0 ;  /* 0x000b900001007387 */ /* 0x0001e80000100800 */
[----:B------:R-:W-:Y:S04]  /*8ae0*/  STL [R1+0xbc4], R3 ;  /* 0x000bc40301007387 */ /* 0x000fe80000100800 */
[----:B------:R-:W4:Y:S01]  /*8af0*/  LDL.LU R17, [R1+0x164] ;  /* 0x0001640001117983 */ /* 0x000f220000300800 */
[----:B0-----:R-:W-:-:S05]  /*8b00*/  IMAD.X R0, R29, 0x1, R7, P1 ;  /* 0x000000011d007824 */ /* 0x001fca00008e0607 */
[----:B------:R0:W-:Y:S01]  /*8b10*/  STL [R1+0xb98], R0 ;  /* 0x000b980001007387 */ /* 0x0001e20000100800 */
[----:B-----5:R-:W-:-:S05]  /*8b20*/  IADD3 R2, P1, PT, R18, R11, RZ ;  /* 0x0000000b12027210 */ /* 0x020fca0007f3e0ff */
[----:B------:R1:W-:Y:S01]  /*8b30*/  STL [R1+0xbcc], R2 ;  /* 0x000bcc0201007387 */ /* 0x0003e20000100800 */
[----:B0-----:R-:W-:-:S03]  /*8b40*/  IMAD.X R0, R29, 0x1, R9, P0 ;  /* 0x000000011d007824 */ /* 0x001fc600000e0609 */
[----:B------:R-:W5:Y:S04]  /*8b50*/  LDL.LU R29, [R1+0x118] ;  /* 0x00011800011d7983 */ /* 0x000f680000300800 */
[----:B------:R-:W-:Y:S01]  /*8b60*/  STL [R1+0xba0], R0 ;  /* 0x000ba00001007387 */ /* 0x000fe20000100800 */
[----:B-1----:R-:W-:-:S05]  /*8b70*/  IADD3 R2, P0, PT, R18, R8, RZ ;  /* 0x0000000812027210 */ /* 0x002fca0007f1e0ff */
[----:B------:R0:W-:Y:S01]  /*8b80*/  STL [R1+0xbd4], R2 ;  /* 0x000bd40201007387 */ /* 0x0001e20000100800 */
[C---:B------:R-:W-:Y:S02]  /*8b90*/  IMAD.X R3, R4.reuse, 0x1, R7, P5 ;  /* 0x0000000104037824 */ /* 0x040fe400028e0607 */
[----:B0-----:R-:W-:-:S03]  /*8ba0*/  IMAD.X R2, R4, 0x1, R9, P4 ;  /* 0x0000000104027824 */ /* 0x001fc600020e0609 */
[----:B------:R-:W-:Y:S01]  /*8bb0*/  STL [R1+0xba8], R3 ;  /* 0x000ba80301007387 */ /* 0x000fe20000100800 */
[----:B------:R-:W-:-:S03]  /*8bc0*/  IADD3 R0, P5, PT, R10, R11, RZ ;  /* 0x0000000b0a007210 */ /* 0x000fc60007fbe0ff */
[----:B------:R-:W5:Y:S04]  /*8bd0*/  LDL.LU R4, [R1+0x168] ;  /* 0x0001680001047983 */ /* 0x000f680000300800 */
[----:B------:R0:W-:Y:S04]  /*8be0*/  STL [R1+0xbdc], R0 ;  /* 0x000bdc0001007387 */ /* 0x0001e80000100800 */
[----:B------:R3:W-:Y:S01]  /*8bf0*/  STL [R1+0xbb0], R2 ;  /* 0x000bb00201007387 */ /* 0x0007e20000100800 */
[----:B0-----:R-:W-:-:S03]  /*8c00*/  IADD3 R0, P4, PT, R10, R8, RZ ;  /* 0x000000080a007210 */ /* 0x001fc60007f9e0ff */
[----:B------:R-:W5:Y:S04]  /*8c10*/  LDL.LU R10, [R1+0x120] ;  /* 0x00012000010a7983 */ /* 0x000f680000300800 */
[----:B------:R0:W-:Y:S01]  /*8c20*/  STL [R1+0xbe4], R0 ;  /* 0x000be40001007387 */ /* 0x0001e20000100800 */
[C---:B---3--:R-:W-:Y:S02]  /*8c30*/  IMAD.X R2, R12.reuse, 0x1, R7, P3 ;  /* 0x000000010c027824 */ /* 0x048fe400018e0607 */
[----:B------:R-:W-:-:S03]  /*8c40*/  IMAD.X R3, R12, 0x1, R9, P2 ;  /* 0x000000010c037824 */ /* 0x000fc600010e0609 */
[----:B------:R1:W-:Y:S01]  /*8c50*/  STL [R1+0xbb8], R2 ;  /* 0x000bb80201007387 */ /* 0x0003e20000100800 */
[C---:B0-----:R-:W-:Y:S02]  /*8c60*/  IADD3 R0, P3, PT, R16.reuse, R11, RZ ;  /* 0x0000000b10007210 */ /* 0x041fe40007f7e0ff */
[----:B-1----:R-:W-:-:S03]  /*8c70*/  IADD3 R2, P2, PT, R16, R8, RZ ;  /* 0x0000000810027210 */ /* 0x002fc60007f5e0ff */
[----:B------:R2:W-:Y:S04]  /*8c80*/  STL [R1+0xbec], R0 ;  /* 0x000bec0001007387 */ /* 0x0005e80000100800 */
[----:B------:R-:W-:Y:S04]  /*8c90*/  STL [R1+0xbc0], R3 ;  /* 0x000bc00301007387 */ /* 0x000fe80000100800 */
[----:B------:R-:W3:Y:S01]  /*8ca0*/  LDL.LU R16, [R1+0x16c] ;  /* 0x00016c0001107983 */ /* 0x000ee20000300800 */
[----:B--2---:R-:W-:-:S03]  /*8cb0*/  IMAD.X R0, R15, 0x1, R7, P1 ;  /* 0x000000010f007824 */ /* 0x004fc600008e0607 */
[----:B------:R0:W-:Y:S04]  /*8cc0*/  STL [R1+0xbf4], R2 ;  /* 0x000bf40201007387 */ /* 0x0001e80000100800 */
[----:B------:R1:W-:Y:S01]  /*8cd0*/  STL [R1+0xbc8], R0 ;  /* 0x000bc80001007387 */ /* 0x0003e20000100800 */
[----:B0-----:R-:W-:Y:S01]  /*8ce0*/  IADD3 R2, P1, PT, R27, R11, RZ ;  /* 0x0000000b1b027210 */ /* 0x001fe20007f3e0ff */
[----:B-1----:R-:W-:Y:S02]  /*8cf0*/  IMAD.X R0, R15, 0x1, R9, P0 ;  /* 0x000000010f007824 */ /* 0x002fe400000e0609 */
[----:B------:R-:W2:Y:S04]  /*8d00*/  LDL.LU R15, [R1+0x124] ;  /* 0x00012400010f7983 */ /* 0x000ea80000300800 */
[----:B------:R0:W-:Y:S04]  /*8d10*/  STL [R1+0xbfc], R2 ;  /* 0x000bfc0201007387 */ /* 0x0001e80000100800 */
[----:B------:R1:W-:Y:S01]  /*8d20*/  STL [R1+0xbd0], R0 ;  /* 0x000bd00001007387 */ /* 0x0003e20000100800 */
[----:B0-----:R-:W-:Y:S01]  /*8d30*/  IADD3 R2, P0, PT, R27, R8, RZ ;  /* 0x000000081b027210 */ /* 0x001fe20007f1e0ff */
[----:B------:R-:W-:-:S04]  /*8d40*/  IMAD.X R3, R14, 0x1, R7, P5 ;  /* 0x000000010e037824 */ /* 0x000fc800028e0607 */
[----:B------:R0:W-:Y:S01]  /*8d50*/  STL [R1+0xc04], R2 ;  /* 0x000c040201007387 */ /* 0x0001e20000100800 */
[----:B-1----:R-:W-:-:S03]  /*8d60*/  IADD3 R0, P5, PT, R13, R11, RZ ;  /* 0x0000000b0d007210 */ /* 0x002fc60007fbe0ff */
[----:B------:R-:W-:Y:S01]  /*8d70*/  STL [R1+0xbd8], R3 ;  /* 0x000bd80301007387 */ /* 0x000fe20000100800 */
[----:B0-----:R-:W-:-:S03]  /*8d80*/  IMAD.X R2, R14, 0x1, R9, P4 ;  /* 0x000000010e027824 */ /* 0x001fc600020e0609 */
[----:B------:R-:W2:Y:S04]  /*8d90*/  LDL.LU R14, [R1+0x170] ;  /* 0x00017000010e7983 */ /* 0x000ea80000300800 */
[----:B------:R0:W-:Y:S04]  /*8da0*/  STL [R1+0xc0c], R0 ;  /* 0x000c0c0001007387 */ /* 0x0001e80000100800 */
[----:B------:R4:W-:Y:S01]  /*8db0*/  STL [R1+0xbe0], R2 ;  /* 0x000be00201007387 */ /* 0x0009e20000100800 */
[----:B0-----:R-:W-:-:S03]  /*8dc0*/  IADD3 R0, P4, PT, R13, R8, RZ ;  /* 0x000000080d007210 */ /* 0x001fc60007f9e0ff */
[----:B------:R-:W2:Y:S01]  /*8dd0*/  LDL.LU R13, [R1+0x12c] ;  /* 0x00012c00010d7983 */ /* 0x000ea20000300800 */
[----:B----4-:R-:W-:-:S03]  /*8de0*/  IMAD.X R2, R5, 0x1, R7, P3 ;  /* 0x0000000105027824 */ /* 0x010fc600018e0607 */
[----:B------:R0:W-:Y:S04]  /*8df0*/  STL [R1+0xc14], R0 ;  /* 0x000c140001007387 */ /* 0x0001e80000100800 */
[----:B------:R1:W-:Y:S01]  /*8e00*/  STL [R1+0xbe8], R2 ;  /* 0x000be80201007387 */ /* 0x0003e20000100800 */
[C---:B0-----:R-:W-:Y:S01]  /*8e10*/  IADD3 R0, P3, PT, R28.reuse, R11, RZ ;  /* 0x0000000b1c007210 */ /* 0x041fe20007f7e0ff */
[----:B-1----:R-:W-:Y:S01]  /*8e20*/  IMAD.X R2, R5, 0x1, R9, P2 ;  /* 0x0000000105027824 */ /* 0x002fe200010e0609 */
[----:B------:R-:W-:-:S03]  /*8e30*/  IADD3 R3, P2, PT, R28, R8, RZ ;  /* 0x000000081c037210 */ /* 0x000fc60007f5e0ff */
[----:B------:R0:W-:Y:S04]  /*8e40*/  STL [R1+0xc1c], R0 ;  /* 0x000c1c0001007387 */ /* 0x0001e80000100800 */
[----:B0-----:R-:W4:Y:S04]  /*8e50*/  LDL.LU R0, [R1+0x174] ;  /* 0x0001740001007983 */ /* 0x001f280000300800 */
[----:B------:R0:W-:Y:S04]  /*8e60*/  STL [R1+0xbf0], R2 ;  /* 0x000bf00201007387 */ /* 0x0001e80000100800 */
[----:B------:R5:W-:Y:S04]  /*8e70*/  STL [R1+0xc24], R3 ;  /* 0x000c240301007387 */ /* 0x000be80000100800 */
[----:B------:R-:W4:Y:S01]  /*8e80*/  LDL.LU R19, [R1+0x130] ;  /* 0x0001300001137983 */ /* 0x000f220000300800 */
[----:B0-----:R-:W-:Y:S01]  /*8e90*/  IMAD.X R2, R17, 0x1, R7, P1 ;  /* 0x0000000111027824 */ /* 0x001fe200008e0607 */
[----:B-----5:R-:W-:-:S04]  /*8ea0*/  IADD3 R3, P1, PT, R29, R11, RZ ;  /* 0x0000000b1d037210 */ /* 0x020fc80007f3e0ff */
[----:B------:R0:W-:Y:S04]  /*8eb0*/  STL [R1+0xbf8], R2 ;  /* 0x000bf80201007387 */ /* 0x0001e80000100800 */
[----:B------:R-:W5:Y:S04]  /*8ec0*/  LDL.LU R6, [R1+0x178] ;  /* 0x0001780001067983 */ /* 0x000f680000300800 */
[----:B------:R1:W-:Y:S01]  /*8ed0*/  STL [R1+0xc2c], R3 ;  /* 0x000c2c0301007387 */ /* 0x0003e20000100800 */
[----:B0-----:R-:W-:-:S03]  /*8ee0*/  IMAD.X R2, R17, 0x1, R9, P0 ;  /* 0x0000000111027824 */ /* 0x001fc600000e0609 */
[----:B------:R-:W5:Y:S01]  /*8ef0*/  LDL.LU R18, [R1+0x138] ;  /* 0x0001380001127983 */ /* 0x000f620000300800 */
[----:B-1----:R-:W-:-:S03]  /*8f00*/  IADD3 R3, P0, PT, R29, R8, RZ ;  /* 0x000000081d037210 */ /* 0x002fc60007f1e0ff */
[----:B------:R0:W-:Y:S04]  /*8f10*/  STL [R1+0xc00], R2 ;  /* 0x000c000201007387 */ /* 0x0001e80000100800 */
[----:B------:R-:W5:Y:S04]  /*8f20*/  LDL.LU R12, [R1+0x17c] ;  /* 0x00017c00010c7983 */ /* 0x000f680000300800 */
[----:B------:R1:W-:Y:S01]  /*8f30*/  STL [R1+0xc34], R3 ;  /* 0x000c340301007387 */ /* 0x0003e20000100800 */
[----:B0-----:R-:W-:-:S03]  /*8f40*/  IMAD.X R2, R4, 0x1, R7, P5 ;  /* 0x0000000104027824 */ /* 0x001fc600028e0607 */
[----:B------:R-:W5:Y:S04]  /*8f50*/  LDL.LU R27, [R1+0x140] ;  /* 0x00014000011b7983 */ /* 0x000f680000300800 */
[----:B------:R0:W-:Y:S04]  /*8f60*/  STL [R1+0xc08], R2 ;  /* 0x000c080201007387 */ /* 0x0001e80000100800 */
[----:B------:R-:W5:Y:S01]  /*8f70*/  LDL.LU R5, [R1+0x180] ;  /* 0x0001800001057983 */ /* 0x000f620000300800 */
[----:B-1----:R-:W-:Y:S01]  /*8f80*/  IADD3 R3, P5, PT, R10, R11, RZ ;  /* 0x0000000b0a037210 */ /* 0x002fe20007fbe0ff */
[----:B0-----:R-:W-:-:S04]  /*8f90*/  IMAD.X R2, R4, 0x1, R9, P4 ;  /* 0x0000000104027824 */ /* 0x001fc800020e0609 */
[----:B------:R0:W-:Y:S04]  /*8fa0*/  STL [R1+0xc3c], R3 ;  /* 0x000c3c0301007387 */ /* 0x0001e80000100800 */
[----:B------:R-:W5:Y:S01]  /*8fb0*/  LDL.LU R28, [R1+0x144] ;  /* 0x00014400011c7983 */ /* 0x000f620000300800 */
[----:B0-----:R-:W-:-:S03]  /*8fc0*/  IADD3 R3, P4, PT, R10, R8, RZ ;  /* 0x000000080a037210 */ /* 0x001fc60007f9e0ff */
[----:B------:R3:W-:Y:S04]  /*8fd0*/  STL [R1+0xc10], R2 ;  /* 0x000c100201007387 */ /* 0x0007e80000100800 */
[----:B------:R-:W5:Y:S04]  /*8fe0*/  LDL.LU R17, [R1+0x184] ;  /* 0x0001840001117983 */ /* 0x000f680000300800 */
[----:B------:R-:W-:Y:S04]  /*8ff0*/  STL [R1+0xc44], R3 ;  /* 0x000c440301007387 */ /* 0x000fe80000100800 */
[----:B------:R-:W5:Y:S01]  /*9000*/  LDL.LU R29, [R1+0x14c] ;  /* 0x00014c00011d7983 */ /* 0x000f620000300800 */
[----:B---3--:R-:W-:-:S05]  /*9010*/  IMAD.X R2, R16, 0x1, R7, P3 ;  /* 0x0000000110027824 */ /* 0x008fca00018e0607 */
[----:B------:R0:W-:Y:S04]  /*9020*/  STL [R1+0xc18], R2 ;  /* 0x000c180201007387 */ /* 0x0001e80000100800 */
[----:B------:R-:W3:Y:S01]  /*9030*/  LDL.LU R4, [R1+0x188] ;  /* 0x0001880001047983 */ /* 0x000ee20000300800 */
[----:B0-----:R-:W-:Y:S01]  /*9040*/  IMAD.X R2, R16, 0x1, R9, P2 ;  /* 0x0000000110027824 */ /* 0x001fe200010e0609 */
[----:B--2---:R-:W-:-:S05]  /*9050*/  IADD3 R3, P3, PT, R15, R11, RZ ;  /* 0x0000000b0f037210 */ /* 0x004fca0007f7e0ff */
[----:B------:R0:W-:Y:S04]  /*9060*/  STL [R1+0xc4c], R3 ;  /* 0x000c4c0301007387 */ /* 0x0001e80000100800 */
[----:B------:R-:W2:Y:S04]  /*9070*/  LDL.LU R10, [R1+0x150] ;  /* 0x00015000010a7983 */ /* 0x000ea80000300800 */
[----:B------:R1:W-:Y:S01]  /*9080*/  STL [R1+0xc20], R2 ;  /* 0x000c200201007387 */ /* 0x0003e20000100800 */
[----:B0-----:R-:W-:-:S03]  /*9090*/  IADD3 R3, P2, PT, R15, R8, RZ ;  /* 0x000000080f037210 */ /* 0x001fc60007f5e0ff */
[----:B------:R-:W2:Y:S04]  /*90a0*/  LDL.LU R16, [R1+0x18c] ;  /* 0x00018c0001107983 */ /* 0x000ea80000300800 */
[----:B------:R-:W-:Y:S04]  /*90b0*/  STL [R1+0xc54], R3 ;  /* 0x000c540301007387 */ /* 0x000fe80000100800 */
[----:B------:R-:W2:Y:S01]  /*90c0*/  LDL.LU R15, [R1+0x158] ;  /* 0x00015800010f7983 */ /* 0x000ea20000300800 */
[----:B-1----:R-:W-:-:S05]  /*90d0*/  IMAD.X R2, R14, 0x1, R7, P1 ;  /* 0x000000010e027824 */ /* 0x002fca00008e0607 */
[----:B------:R0:W-:Y:S01]  /*90e0*/  STL [R1+0xc28], R2 ;  /* 0x000c280201007387 */ /* 0x0001e20000100800 */
[C---:B------:R-:W-:Y:S01]  /*90f0*/  IADD3 R20, P1, PT, R13.reuse, R11, RZ ;  /* 0x0000000b0d147210 */ /* 0x040fe20007f3e0ff */
[----:B0-----:R-:W-:Y:S01]  /*9100*/  IMAD.X R2, R14, 0x1, R9, P0 ;  /* 0x000000010e027824 */ /* 0x001fe200000e0609 */
[----:B------:R-:W-:-:S03]  /*9110*/  IADD3 R3, P0, PT, R13, R8, RZ ;  /* 0x000000080d037210 */ /* 0x000fc60007f1e0ff */
[----:B------:R-:W-:Y:S04]  /*9120*/  STL [R1+0xc5c], R20 ;  /* 0x000c5c1401007387 */ /* 0x000fe80000100800 */
[----:B------:R-:W2:Y:S04]  /*9130*/  LDL.LU R13, [R1+0x190] ;  /* 0x00019000010d7983 */ /* 0x000ea80000300800 */
[----:B------:R4:W-:Y:S04]  /*9140*/  STL [R1+0xc30], R2 ;  /* 0x000c300201007387 */ /* 0x0009e80000100800 */
[----:B------:R0:W-:Y:S04]  /*9150*/  STL [R1+0xc64], R3 ;  /* 0x000c640301007387 */ /* 0x0001e80000100800 */
[----:B------:R-:W2:Y:S01]  /*9160*/  LDL.LU R14, [R1+0x194] ;  /* 0x00019400010e7983 */ /* 0x000ea20000300800 */
[----:B----4-:R-:W-:-:S02]  /*9170*/  IMAD.X R2, R0, 0x1, R7, P5 ;  /* 0x0000000100027824 */ /* 0x010fc400028e0607 */
[----:B0-----:R-:W-:-:S03]  /*9180*/  IMAD.X R3, R0, 0x1, R9, P4 ;  /* 0x0000000100037824 */ /* 0x001fc600020e0609 */
[----:B------:R0:W-:Y:S01]  /*9190*/  STL [R1+0xc38], R2 ;  /* 0x000c380201007387 */ /* 0x0001e20000100800 */
[C---:B------:R-:W-:Y:S02]  /*91a0*/  IADD3 R20, P5, PT, R19.reuse, R11, RZ ;  /* 0x0000000b13147210 */ /* 0x040fe40007fbe0ff */
[----:B0-----:R-:W-:-:S03]  /*91b0*/  IADD3 R2, P4, PT, R19, R8, RZ ;  /* 0x0000000813027210 */ /* 0x001fc60007f9e0ff */
[----:B------:R-:W-:Y:S04]  /*91c0*/  STL [R1+0xc6c], R20 ;  /* 0x000c6c1401007387 */ /* 0x000fe80000100800 */
[----:B------:R0:W-:Y:S01]  /*91d0*/  STL [R1+0xc40], R3 ;  /* 0x000c400301007387 */ /* 0x0001e20000100800 */
[----:B-----5:R-:W-:-:S03]  /*91e0*/  IMAD.X R0, R6, 0x1, R7, P3 ;  /* 0x0000000106007824 */ /* 0x020fc600018e0607 */
[----:B------:R1:W-:Y:S01]  /*91f0*/  STL [R1+0xc74], R2 ;  /* 0x000c740201007387 */ /* 0x0003e20000100800 */
[----:B0-----:R-:W-:Y:S01]  /*9200*/  IADD3 R3, P3, PT, R18, R11, RZ ;  /* 0x0000000b12037210 */ /* 0x001fe20007f7e0ff */
[----:B-1----:R-:W-:Y:S02]  /*9210*/  IMAD.X R2, R6, 0x1, R9, P2 ;  /* 0x0000000106027824 */ /* 0x002fe400010e0609 */
[----:B------:R0:W-:Y:S04]  /*9220*/  STL [R1+0xc48], R0 ;  /* 0x000c480001007387 */ /* 0x0001e80000100800 */
[----:B------:R1:W-:Y:S04]  /*9230*/  STL [R1+0xc7c], R3 ;  /* 0x000c7c0301007387 */ /* 0x0003e80000100800 */
[----:B------:R4:W-:Y:S01]  /*9240*/  STL [R1+0xc50], R2 ;  /* 0x000c500201007387 */ /* 0x0009e20000100800 */
[----:B0-----:R-:W-:Y:S01]  /*9250*/  IADD3 R0, P2, PT, R18, R8, RZ ;  /* 0x0000000812007210 */ /* 0x001fe20007f5e0ff */
[----:B-1----:R-:W-:-:S04]  /*9260*/  IMAD.X R3, R12, 0x1, R7, P1 ;  /* 0x000000010c037824 */ /* 0x002fc800008e0607 */
[----:B------:R0:W-:Y:S01]  /*9270*/  STL [R1+0xc84], R0 ;  /* 0x000c840001007387 */ /* 0x0001e20000100800 */
[----:B----4-:R-:W-:-:S03]  /*9280*/  IADD3 R2, P1, PT, R27, R11, RZ ;  /* 0x0000000b1b027210 */ /* 0x010fc60007f3e0ff */
[----:B------:R1:W-:Y:S04]  /*9290*/  STL [R1+0xc58], R3 ;  /* 0x000c580301007387 */ /* 0x0003e80000100800 */
[----:B------:R4:W-:Y:S01]  /*92a0*/  STL [R1+0xc8c], R2 ;  /* 0x000c8c0201007387 */ /* 0x0009e20000100800 */
[----:B0-----:R-:W-:Y:S01]  /*92b0*/  IMAD.X R0, R12, 0x1, R9, P0 ;  /* 0x000000010c007824 */ /* 0x001fe200000e0609 */
[----:B-1----:R-:W-:-:S04]  /*92c0*/  IADD3 R3, P0, PT, R27, R8, RZ ;  /* 0x000000081b037210 */ /* 0x002fc80007f1e0ff */
[----:B------:R0:W-:Y:S01]  /*92d0*/  STL [R1+0xc60], R0 ;  /* 0x000c600001007387 */ /* 0x0001e20000100800 */
[----:B----4-:R-:W-:-:S03]  /*92e0*/  IMAD.X R2, R5, 0x1, R7, P5 ;  /* 0x0000000105027824 */ /* 0x010fc600028e0607 */
        /* <DEDUP_REMOVED lines=13> */
[----:B------:R-:W-:Y:S01]  /*93c0*/  STL [R1+0xc80], R2 ;  /* 0x000c800201007387 */ /* 0x000fe20000100800 */
[----:B0-----:R-:W-:-:S05]  /*93d0*/  IADD3 R0, P2, PT, R29, R8, RZ ;  /* 0x000000081d007210 */ /* 0x001fca0007f5e0ff */
[----:B------:R0:W-:Y:S01]  /*93e0*/  STL [R1+0xca8], R0 ;  /* 0x000ca80001007387 */ /* 0x0001e20000100800 */
[C---:B---3--:R-:W-:Y:S02]  /*93f0*/  IMAD.X R3, R4.reuse, 0x1, R7, P1 ;  /* 0x0000000104037824 */ /* 0x048fe400008e0607 */
[----:B0-----:R-:W-:-:S03]  /*9400*/  IMAD.X R0, R4, 0x1, R9, P0 ;  /* 0x0000000104007824 */ /* 0x001fc600000e0609 */
[----:B------:R0:W-:Y:S01]  /*9410*/  STL [R1+0xc88], R3 ;  /* 0x000c880301007387 */ /* 0x0001e20000100800 */
[C---:B--2---:R-:W-:Y:S02]  /*9420*/  IADD3 R2, P1, PT, R10.reuse, R11, RZ ;  /* 0x0000000b0a027210 */ /* 0x044fe40007f3e0ff */
[----:B0-----:R-:W-:-:S03]  /*9430*/  IADD3 R3, P0, PT, R10, R8, RZ ;  /* 0x000000080a037210 */ /* 0x001fc60007f1e0ff */
[----:B------:R0:W-:Y:S04]  /*9440*/  STL [R1+0xcac], R2 ;  /* 0x000cac0201007387 */ /* 0x0001e80000100800 */
[----:B------:R1:W-:Y:S01]  /*9450*/  STL [R1+0xc90], R0 ;  /* 0x000c900001007387 */ /* 0x0003e20000100800 */
[----:B0-----:R-:W-:-:S03]  /*9460*/  IMAD.X R2, R16, 0x1, R7, P5 ;  /* 0x0000000110027824 */ /* 0x001fc600028e0607 */
[----:B------:R0:W-:Y:S01]  /*9470*/  STL [R1+0xcb0], R3 ;  /* 0x000cb00301007387 */ /* 0x0001e20000100800 */
[----:B-1----:R-:W-:-:S03]  /*9480*/  IADD3 R0, P5, PT, R15, R11, RZ ;  /* 0x0000000b0f007210 */ /* 0x002fc60007fbe0ff */
[----:B------:R1:W-:Y:S01]  /*9490*/  STL [R1+0xc98], R2 ;  /* 0x000c980201007387 */ /* 0x0003e20000100800 */
[----:B0-----:R-:W-:-:S03]  /*94a0*/  IMAD.X R3, R16, 0x1, R9, P4 ;  /* 0x0000000110037824 */ /* 0x001fc600020e0609 */
[----:B------:R0:W-:Y:S01]  /*94b0*/  STL [R1+0x9d4], R0 ;  /* 0x0009d40001007387 */ /* 0x0001e20000100800 */
[----:B-1----:R-:W-:-:S03]  /*94c0*/  IADD3 R2, P4, PT, R15, R8, RZ ;  /* 0x000000080f027210 */ /* 0x002fc60007f9e0ff */
[----:B------:R-:W-:Y:S04]  /*94d0*/  STL [R1+0x9d0], R3 ;  /* 0x0009d00301007387 */ /* 0x000fe80000100800 */
[----:B------:R1:W-:Y:S01]  /*94e0*/  STL [R1+0x9cc], R2 ;  /* 0x0009cc0201007387 */ /* 0x0003e20000100800 */
[----:B0-----:R-:W-:Y:S01]  /*94f0*/  SHF.R.S32.HI R0, RZ, 0x1f, R15 ;  /* 0x0000001fff007819 */ /* 0x001fe2000001140f */
[C---:B------:R-:W-:Y:S02]  /*9500*/  IMAD.X R4, R13.reuse, 0x1, R7, P3 ;  /* 0x000000010d047824 */ /* 0x040fe400018e0607 */
[----:B-1----:R-:W-:Y:S02]  /*9510*/  IMAD.X R2, R13, 0x1, R9, P2 ;  /* 0x000000010d027824 */ /* 0x002fe400010e0609 */
[----:B------:R-:W0:Y:S01]  /*9520*/  S2R R13, SR_TID.X ;  /* 0x00000000000d7919 */ /* 0x000e220000002100 */
[----:B------:R-:W-:Y:S01]  /*9530*/  STL [R1+0x9bc], R4 ;  /* 0x0009bc0401007387 */ /* 0x000fe20000100800 */
[----:B------:R-:W-:-:S03]  /*9540*/  IMAD.X R3, R14, 0x1, R7, P1 ;  /* 0x000000010e037824 */ /* 0x000fc600008e0607 */
[----:B------:R1:W-:Y:S04]  /*9550*/  STL [R1+0x9c0], R2 ;  /* 0x0009c00201007387 */ /* 0x0003e80000100800 */
[----:B------:R2:W-:Y:S01]  /*9560*/  STL [R1+0x9c4], R3 ;  /* 0x0009c40301007387 */ /* 0x0005e20000100800 */
[----:B-1----:R-:W-:Y:S02]  /*9570*/  IMAD.X R2, R14, 0x1, R9, P0 ;  /* 0x000000010e027824 */ /* 0x002fe400000e0609 */
[C---:B--2---:R-:W-:Y:S02]  /*9580*/  IMAD.X R3, R0.reuse, 0x1, R7, P5 ;  /* 0x0000000100037824 */ /* 0x044fe400028e0607 */
[----:B------:R-:W-:Y:S01]  /*9590*/  IMAD.X R0, R0, 0x1, R9, P4 ;  /* 0x0000000100007824 */ /* 0x000fe200020e0609 */
[----:B------:R0:W-:Y:S04]  /*95a0*/  STL [R1+0x9c8], R2 ;  /* 0x0009c80201007387 */ /* 0x0001e80000100800 */
[----:B------:R-:W-:Y:S04]  /*95b0*/  STL [R1+0x9b8], R3 ;  /* 0x0009b80301007387 */ /* 0x000fe80000100800 */
[----:B------:R1:W-:Y:S04]  /*95c0*/  STL [R1+0x5bc], R0 ;  /* 0x0005bc0001007387 */ /* 0x0003e80000100800 */
[----:B------:R-:W-:Y:S04]  /*95d0*/  STL [R1+0x538], RZ ;  /* 0x000538ff01007387 */ /* 0x000fe80000100800 */
[----:B------:R-:W-:Y:S01]  /*95e0*/  STL [R1+0x240], RZ ;  /* 0x000240ff01007387 */ /* 0x000fe20000100800 */
[----:B0-----:R-:W-:Y:S01]  /*95f0*/  IMAD.SHL.U32 R2, R13, 0x20, RZ ;  /* 0x000000200d027824 */ /* 0x001fe200078e00ff */
[----:B-1----:R-:W0:Y:S02]  /*9600*/  LDC R0, c[0x0][0x3a8] ;  /* 0x0000ea00ff007b82 */ /* 0x002e240000000800 */
[----:B------:R-:W-:Y:S04]  /*9610*/  STL [R1+0x244], RZ ;  /* 0x000244ff01007387 */ /* 0x000fe80000100800 */
        /* <DEDUP_REMOVED lines=18> */
[----:B------:R-:W-:Y:S01]  /*9740*/  STL [R1+0x200], RZ ;  /* 0x000200ff01007387 */ /* 0x000fe20000100800 */
[----:B------:R-:W-:-:S03]  /*9750*/  LOP3.LUT R4, R2, 0x400, RZ, 0xc0, !PT ;  /* 0x0000040002047812 */ /* 0x000fc600078ec0ff */
        /* <DEDUP_REMOVED lines=8> */
[----:B------:R1:W-:Y:S04]  /*97e0*/  STL [R1+0xebc], R4 ;  /* 0x000ebc0401007387 */ /* 0x0003e80000100800 */
[----:B------:R-:W2:Y:S04]  /*97f0*/  LDL R16, [R1+0x2e4] ;  /* 0x0002e40001107983 */ /* 0x000ea80000100800 */
[----:B------:R-:W3:Y:S01]  /*9800*/  LDL R10, [R1+0x2e0] ;  /* 0x0002e000010a7983 */ /* 0x000ee20000100800 */
[----:B0-----:R-:W-:-:S02]  /*9810*/  IMAD R2, R0, 0x7f, RZ ;  /* 0x0000007f00027824 */ /* 0x001fc400078e02ff */
[C---:B------:R-:W-:Y:S02]  /*9820*/  IMAD R3, R0.reuse, 0x7e, RZ ;  /* 0x0000007e00037824 */ /* 0x040fe400078e02ff */
[C---:B-1----:R-:W-:Y:S02]  /*9830*/  IMAD R4, R0.reuse, 0x7d, RZ ;  /* 0x0000007d00047824 */ /* 0x042fe400078e02ff */
[C---:B------:R-:W-:Y:S02]  /*9840*/  IMAD R5, R0.reuse, 0x7c, RZ ;  /* 0x0000007c00057824 */ /* 0x040fe400078e02ff */
[C---:B------:R-:W-:Y:S02]  /*9850*/  IMAD R6, R0.reuse, 0x7b, RZ ;  /* 0x0000007b00067824 */ /* 0x040fe400078e02ff */
[C---:B------:R-:W-:Y:S02]  /*9860*/  IMAD R7, R0.reuse, 0x7a, RZ ;  /* 0x0000007a00077824 */ /* 0x040fe400078e02ff */
[----:B------:R-:W-:Y:S01]  /*9870*/  IMAD R8, R0, 0x79, RZ ;  /* 0x0000007900087824 */ /* 0x000fe200078e02ff */
[----:B--2---:R-:W-:-:S05]  /*9880*/  IADD3 R9, P3, PT, R2, R16, RZ ;  /* 0x0000001002097210 */ /* 0x004fca0007f7e0ff */
[----:B------:R0:W-:Y:S02]  /*9890*/  STL [R1+0x5c4], R9 ;  /* 0x0005c40901007387 */ /* 0x0001e40000100800 */
[----:B0-----:R-:W-:-:S05]  /*98a0*/  IADD3 R9, P4, PT, R3, R16, RZ ;  /* 0x0000001003097210 */ /* 0x001fca0007f9e0ff */
        /* <DEDUP_REMOVED lines=8> */
[----:B------:R0:W-:Y:S01]  /*9930*/  STL [R1+0x5ec], R9 ;  /* 0x0005ec0901007387 */ /* 0x0001e20000100800 */
[----:B---3--:R-:W-:Y:S02]  /*9940*/  LEA.HI.X.SX32 R10, R2, R10, 0x1, P3 ;  /* 0x0000000a020a7211 */ /* 0x008fe400018f0eff */
[----:B0-----:R-:W-:-:S05]  /*9950*/  IADD3 R9, P2, PT, R8, R16, RZ ;  /* 0x0000001008097210 */ /* 0x001fca0007f5e0ff */
[----:B------:R0:W-:Y:S04]  /*9960*/  STL [R1+0x5f4], R9 ;  /* 0x0005f40901007387 */ /* 0x0001e80000100800 */
[----:B------:R-:W2:Y:S01]  /*9970*/  LDL R2, [R1+0x2e0] ;  /* 0x0002e00001027983 */ /* 0x000ea20000100800 */
[----:B0-----:R-:W-:-:S03]  /*9980*/  IMAD R9, R0, 0x78, RZ ;  /* 0x0000007800097824 */ /* 0x001fc600078e02ff */
[----:B------:R0:W-:Y:S02]  /*9990*/  STL [R1+0x5c0], R10 ;  /* 0x0005c00a01007387 */ /* 0x0001e40000100800 */
[----:B0-----:R-:W-:-:S05]  /*99a0*/  IADD3 R10, P3, PT, R9, R16, RZ ;  /* 0x00000010090a7210 */ /* 0x001fca0007f7e0ff */
[----:B------:R0:W-:Y:S02]  /*99b0*/  STL [R1+0x5fc], R10 ;  /* 0x0005fc0a01007387 */ /* 0x0001e40000100800 */
[C---:B0-----:R-:W-:Y:S02]  /*99c0*/  IMAD R10, R0.reuse, 0x77, RZ ;  /* 0x00000077000a7824 */ /* 0x041fe400078e02ff */
[C---:B------:R-:W-:Y:S02]  /*99d0*/  IMAD R11, R0.reuse, 0x76, RZ ;  /* 0x00000076000b7824 */ /* 0x040fe400078e02ff */
[C---:B------:R-:W-:Y:S02]  /*99e0*/  IMAD R12, R0.reuse, 0x75, RZ ;  /* 0x00000075000c7824 */ /* 0x040fe400078e02ff */
[C---:B------:R-:W-:Y:S02]  /*99f0*/  IMAD R13, R0.reuse, 0x74, RZ ;  /* 0x00000074000d7824 */ /* 0x040fe400078e02ff */
[----:B------:R-:W-:Y:S01]  /*9a00*/  IMAD R14, R0, 0x73, RZ ;  /* 0x00000073000e7824 */ /* 0x000fe200078e02ff */
[----:B--2---:R-:W-:-:S05]  /*9a10*/  LEA.HI.X.SX32 R3, R3, R2, 0x1, P4 ;  /* 0x0000000203037211 */ /* 0x004fca00020f0eff */
[----:B------:R0:W-:Y:S02]  /*9a20*/  STL [R1+0x5c8], R3 ;  /* 0x0005c80301007387 */ /* 0x0001e40000100800 */
[----:B0-----:R-:W-:-:S05]  /*9a30*/  IADD3 R3, P4, PT, R10, R16, RZ ;  /* 0x000000100a037210 */ /* 0x001fca0007f9e0ff */
[----:B------:R0:W-:Y:S02]  /*9a40*/  STL [R1+0x604], R3 ;  /* 0x0006040301007387 */ /* 0x0001e40000100800 */
[----:B0-----:R-:W-:Y:S02]  /*9a50*/  LEA.HI.X.SX32 R3, R4, R2, 0x1, P5 ;  /* 0x0000000204037211 */ /* 0x001fe400028f0eff */
[----:B------:R-:W-:-:S03]  /*9a60*/  IADD3 R4, P5, PT, R11, R16, RZ ;  /* 0x000000100b047210 */ /* 0x000fc60007fbe0ff */
[----:B------:R0:W-:Y:S04]  /*9a70*/  STL [R1+0x5d0], R3 ;  /* 0x0005d00301007387 */ /* 0x0001e80000100800 */
[----:B------:R1:W-:Y:S01]  /*9a80*/  STL [R1+0x60c], R4 ;  /* 0x00060c0401007387 */ /* 0x0003e20000100800 */
[-C--:B0-----:R-:W-:Y:S02]  /*9a90*/  LEA.HI.X.SX32 R3, R5, R2.reuse, 0x1, P6 ;  /* 0x0000000205037211 */ /* 0x081fe400030f0eff */
[----:B------:R-:W-:Y:S02]  /*9aa0*/  LEA.HI.X.SX32 R5, R6, R2, 0x1, P0 ;  /* 0x0000000206057211 */ /* 0x000fe400000f0eff */
[-C--:B-1----:R-:W-:Y:S01]  /*9ab0*/  IADD3 R4, P6, PT, R12, R16.reuse, RZ ;  /* 0x000000100c047210 */ /* 0x082fe20007fde0ff */
[----:B------:R0:W-:Y:S04]  /*9ac0*/  STL [R1+0x5d8], R3 ;  /* 0x0005d80301007387 */ /* 0x0001e80000100800 */
[----:B------:R1:W-:Y:S01]  /*9ad0*/  STL [R1+0x614], R4 ;  /* 0x0006140401007387 */ /* 0x0003e20000100800 */
[----:B0-----:R-:W-:-:S03]  /*9ae0*/  IADD3 R3, P0, PT, R13, R16, RZ ;  /* 0x000000100d037210 */ /* 0x001fc60007f1e0ff */
[----:B------:R0:W-:Y:S01]  /*9af0*/  STL [R1+0x5e0], R5 ;  /* 0x0005e00501007387 */ /* 0x0001e20000100800 */
[----:B-1----:R-:W-:-:S03]  /*9b00*/  LEA.HI.X.SX32 R4, R7, R2, 0x1, P1 ;  /* 0x0000000207047211 */ /* 0x002fc600008f0eff */
[----:B------:R1:W-:Y:S01]  /*9b10*/  STL [R1+0x61c], R3 ;  /* 0x00061c0301007387 */ /* 0x0003e20000100800 */
[----:B0-----:R-:W-:-:S03]  /*9b20*/  IADD3 R5, P1, PT, R14, R16, RZ ;  /* 0x000000100e057210 */ /* 0x001fc60007f3e0ff */
[----:B------:R-:W-:Y:S01]  /*9b30*/  STL [R1+0x5e8], R4 ;  /* 0x0005e80401007387 */ /* 0x000fe20000100800 */
[----:B-1----:R-:W-:-:S03]  /*9b40*/  LEA.HI.X.SX32 R3, R8, R2, 0x1, P2 ;  /* 0x0000000208037211 */ /* 0x002fc600010f0eff */
[----:B------:R-:W-:Y:S04]  /*9b50*/  STL [R1+0x624], R5 ;  /* 0x0006240501007387 */ /* 0x000fe80000100800 */
[----:B------:R0:W-:Y:S02]  /*9b60*/  STL [R1+0x5f0], R3 ;  /* 0x0005f00301007387 */ /* 0x0001e40000100800 */
[----:B0-----:R-:W-:Y:S02]  /*9b70*/  LEA.HI.X.SX32 R3, R9, R2, 0x1, P3 ;  /* 0x0000000209037211 */ /* 0x001fe400018f0eff */
[----:B------:R-:W2:Y:S01]  /*9b80*/  LDL R9, [R1+0x2e4] ;  /* 0x0002e40001097983 */ /* 0x000ea20000100800 */
[----:B------:R-:W-:-:S05]  /*9b90*/  IMAD R15, R0, 0x72, RZ ;  /* 0x00000072000f7824 */ /* 0x000fca00078e02ff */
[----:B------:R-:W-:Y:S01]  /*9ba0*/  IADD3 R4, P2, PT, R15, R16, RZ ;  /* 0x000000100f047210 */ /* 0x000fe20007f5e0ff */
[C---:B------:R-:W-:Y:S02]  /*9bb0*/  IMAD R16, R0.reuse, 0x71, RZ ;  /* 0x0000007100107824 */ /* 0x040fe400078e02ff */
[C---:B------:R-:W-:Y:S02]  /*9bc0*/  IMAD R17, R0.reuse, 0x70, RZ ;  /* 0x0000007000117824 */ /* 0x040fe400078e02ff */
[----:B------:R0:W-:Y:S01]  /*9bd0*/  STL [R1+0x62c], R4 ;  /* 0x00062c0401007387 */ /* 0x0001e20000100800 */
[----:B------:R-:W-:-:S03]  /*9be0*/  IMAD R18, R0, 0x6f, RZ ;  /* 0x0000006f00127824 */ /* 0x000fc600078e02ff */
[----:B------:R1:W-:Y:S01]  /*9bf0*/  STL [R1+0x5f8], R3 ;  /* 0x0005f80301007387 */ /* 0x0003e20000100800 */
[----:B0-----:R-:W-:Y:S01]  /*9c00*/  LEA.HI.X.SX32 R4, R10, R2, 0x1, P4 ;  /* 0x000000020a047211 */ /* 0x001fe200020f0eff */
[C---:B------:R-:W-:Y:S02]  /*9c10*/  IMAD R19, R0.reuse, 0x6e, RZ ;  /* 0x0000006e00137824 */ /* 0x040fe400078e02ff */
[C---:B------:R-:W-:Y:S02]  /*9c20*/  IMAD R20, R0.reuse, 0x6d, RZ ;  /* 0x0000006d00147824 */ /* 0x040fe400078e02ff */
[C---:B------:R-:W-:Y:S02]  /*9c30*/  IMAD R21, R0.reuse, 0x6c, RZ ;  /* 0x0000006c00157824 */ /* 0x040fe400078e02ff */
[C---:B------:R-:W-:Y:S02]  /*9c40*/  IMAD R22, R0.reuse, 0x6b, RZ ;  /* 0x0000006b00167824 */ /* 0x040fe400078e02ff */
[----:B------:R-:W-:-:S02]  /*9c50*/  IMAD R23, R0, 0x6a, RZ ;  /* 0x0000006a00177824 */ /* 0x000fc400078e02ff */
[C---:B------:R-:W-:Y:S02]  /*9c60*/  IMAD R24, R0.reuse, 0x69, RZ ;  /* 0x0000006900187824 */ /* 0x040fe400078e02ff */
        /* <DEDUP_REMOVED lines=8> */
[----:B------:R-:W-:Y:S01]  /*9cf0*/  IMAD R6, R0, 0x5e, RZ ;  /* 0x0000005e00067824 */ /* 0x000fe200078e02ff */
[-C--:B--2---:R-:W-:Y:S02]  /*9d00*/  IADD3 R5, P3, PT, R16, R9.reuse, RZ ;  /* 0x0000000910057210 */ /* 0x084fe40007f7e0ff */
[----:B-1----:R-:W-:-:S03]  /*9d10*/  IADD3 R3, P4, PT, R17, R9, RZ ;  /* 0x0000000911037210 */ /* 0x002fc60007f9e0ff */
[----:B------:R0:W-:Y:S04]  /*9d20*/  STL [R1+0x634], R5 ;  /* 0x0006340501007387 */ /* 0x0001e80000100800 */
[----:B------:R1:W-:Y:S01]  /*9d30*/  STL [R1+0x600], R4 ;  /* 0x0006000401007387 */ /* 0x0003e20000100800 */
[----:B0-----:R-:W-:-:S03]  /*9d40*/  LEA.HI.X.SX32 R5, R11, R2, 0x1, P5 ;  /* 0x000000020b057211 */ /* 0x001fc600028f0eff */
[----:B------:R0:W-:Y:S01]  /*9d50*/  STL [R1+0x63c], R3 ;  /* 0x00063c0301007387 */ /* 0x0001e20000100800 */
[----:B-1----:R-:W-:-:S03]  /*9d60*/  IADD3 R4, P5, PT, R18, R9, RZ ;  /* 0x0000000912047210 */ /* 0x002fc60007fbe0ff */
[----:B------:R1:W-:Y:S04]  /*9d70*/  STL [R1+0x608], R5 ;  /* 0x0006080501007387 */ /* 0x0003e80000100800 */
[----:B------:R2:W-:Y:S01]  /*9d80*/  STL [R1+0x644], R4 ;  /* 0x0006440401007387 */ /* 0x0005e20000100800 */
[----:B0-----:R-:W-:Y:S02]  /*9d90*/  LEA.HI.X.SX32 R3, R12, R2, 0x1, P6 ;  /* 0x000000020c037211 */ /* 0x001fe400030f0eff */
[----:B-1----:R-:W-:-:S03]  /*9da0*/  IADD3 R5, P6, PT, R19, R9, RZ ;  /* 0x0000000913057210 */ /* 0x002fc60007fde0ff */
[----:B------:R0:W-:Y:S01]  /*9db0*/  STL [R1+0x610], R3 ;  /* 0x0006100301007387 */ /* 0x0001e20000100800 */
[----:B--2---:R-:W-:-:S03]  /*9dc0*/  LEA.HI.X.SX32 R4, R13, R2, 0x1, P0 ;  /* 0x000000020d047211 */ /* 0x004fc600000f0eff */
[----:B------:R1:W-:Y:S04]  /*9dd0*/  STL [R1+0x64c], R5 ;  /* 0x00064c0501007387 */ /* 0x0003e80000100800 */
[----:B------:R2:W-:Y:S01]  /*9de0*/  STL [R1+0x618], R4 ;  /* 0x0006180401007387 */ /* 0x0005e20000100800 */
[----:B0-----:R-:W-:Y:S02]  /*9df0*/  IADD3 R3, P0, PT, R20, R9, RZ ;  /* 0x0000000914037210 */ /* 0x001fe40007f1e0ff */
[----:B-1----:R-:W-:-:S03]  /*9e00*/  LEA.HI.X.SX32 R5, R14, R2, 0x1, P1 ;  /* 0x000000020e057211 */ /* 0x002fc600008f0eff */
[----:B------:R0:W-:Y:S01]  /*9e10*/  STL [R1+0x654], R3 ;  /* 0x0006540301007387 */ /* 0x0001e20000100800 */
[----:B--2---:R-:W-:-:S03]  /*9e20*/  IADD3 R4, P1, PT, R21, R9, RZ ;  /* 0x0000000915047210 */ /* 0x004fc60007f3e0ff */
        /* <DEDUP_REMOVED lines=32> */
[----:B0-----:R-:W-:Y:S01]  /*a030*/  IMAD R3, R0, 0x63, RZ ;  /* 0x0000006300037824 */ /* 0x001fe200078e02ff */
[----:B-1----:R-:W-:Y:S02]  /*a040*/  IADD3 R5, P2, PT, R29, R9, RZ ;  /* 0x000000091d057210 */ /* 0x002fe40007f5e0ff */
[----:B--2---:R-:W-:-:S03]  /*a050*/  LEA.HI.X.SX32 R4, R23, R2, 0x1, P3 ;  /* 0x0000000217047211 */ /* 0x004fc600018f0eff */
[----:B------:R0:W-:Y:S01]  /*a060*/  STL [R1+0x69c], R5 ;  /* 0x00069c0501007387 */ /* 0x0001e20000100800 */
[----:B------:R-:W-:-:S03]  /*a070*/  IMAD R11, R0, 0x62, RZ ;  /* 0x00000062000b7824 */ /* 0x000fc600078e02ff */
[----:B------:R1:W-:Y:S01]  /*a080*/  STL [R1+0x668], R4 ;  /* 0x0006680401007387 */ /* 0x0003e20000100800 */
[----:B0-----:R-:W-:Y:S02]  /*a090*/  IADD3 R5, P3, PT, R3, R9, RZ ;  /* 0x0000000903057210 */ /* 0x001fe40007f7e0ff */
[----:B-1----:R-:W-:-:S03]  /*a0a0*/  LEA.HI.X.SX32 R4, R24, R2, 0x1, P4 ;  /* 0x0000000218047211 */ /* 0x002fc600020f0eff */
[----:B------:R0:W-:Y:S04]  /*a0b0*/  STL [R1+0x6a4], R5 ;  /* 0x0006a40501007387 */ /* 0x0001e80000100800 */
        /* <DEDUP_REMOVED lines=11> */
[----:B------:R0:W-:Y:S01]  /*a170*/  STL [R1+0x6bc], R5 ;  /* 0x0006bc0501007387 */ /* 0x0001e20000100800 */
[----:B------:R-:W-:-:S03]  /*a180*/  IADD3 R12, P0, PT, R7, R9, RZ ;  /* 0x00000009070c7210 */ /* 0x000fc60007f1e0ff */
[----:B------:R1:W-:Y:S04]  /*a190*/  STL [R1+0x688], R4 ;  /* 0x0006880401007387 */ /* 0x0003e80000100800 */
[----:B------:R2:W-:Y:S01]  /*a1a0*/  STL [R1+0x6c4], R12 ;  /* 0x0006c40c01007387 */ /* 0x0005e20000100800 */
[----:B0-----:R-:W-:Y:S01]  /*a1b0*/  IMAD R5, R0, 0x5d, RZ ;  /* 0x0000005d00057824 */ /* 0x001fe200078e02ff */
[-C--:B-1----:R-:W-:Y:S02]  /*a1c0*/  LEA.HI.X.SX32 R4, R28, R2.reuse, 0x1, P1 ;  /* 0x000000021c047211 */ /* 0x082fe400008f0eff */
[-C--:B------:R-:W-:Y:S02]  /*a1d0*/  IADD3 R13, P1, PT, R6, R9.reuse, RZ ;  /* 0x00000009060d7210 */ /* 0x080fe40007f3e0ff */
[----:B--2---:R-:W-:Y:S01]  /*a1e0*/  LEA.HI.X.SX32 R12, R29, R2, 0x1, P2 ;  /* 0x000000021d0c7211 */ /* 0x004fe200010f0eff */
[----:B------:R0:W-:Y:S04]  /*a1f0*/  STL [R1+0x690], R4 ;  /* 0x0006900401007387 */ /* 0x0001e80000100800 */
[----:B------:R1:W-:Y:S01]  /*a200*/  STL [R1+0x6cc], R13 ;  /* 0x0006cc0d01007387 */ /* 0x0003e20000100800 */
[----:B0-----:R-:W-:Y:S01]  /*a210*/  IMAD R4, R0, 0x5c, RZ ;  /* 0x0000005c00047824 */ /* 0x001fe200078e02ff */
[----:B-1----:R-:W-:-:S02]  /*a220*/  IADD3 R13, P2, PT, R5, R9, RZ ;  /* 0x00000009050d7210 */ /* 0x002fc40007f5e0ff */
[----:B------:R0:W-:Y:S04]  /*a230*/  STL [R1+0x698], R12 ;  /* 0x0006980c01007387 */ /* 0x0001e80000100800 */
[----:B------:R1:W-:Y:S01]  /*a240*/  STL [R1+0x6d4], R13 ;  /* 0x0006d40d01007387 */ /* 0x0003e20000100800 */
[----:B0-----:R-:W-:Y:S01]  /*a250*/  LEA.HI.X.SX32 R12, R3, R2, 0x1, P3 ;  /* 0x00000002030c7211 */ /* 0x001fe200018f0eff */
[----:B------:R-:W-:Y:S01]  /*a260*/  IMAD R3, R0, 0x5b, RZ ;  /* 0x0000005b00037824 */ /* 0x000fe200078e02ff */
[----:B-1----:R-:W-:-:S03]  /*a270*/  IADD3 R13, P3, PT, R4, R9, RZ ;  /* 0x00000009040d7210 */ /* 0x002fc60007f7e0ff */
        /* <DEDUP_REMOVED lines=133> */
[----:B------:R-:W-:Y:S01]  /*aad0*/  IMAD.SHL.U32 R8, R0, 0x40, RZ ;  /* 0x0000004000087824 */ /* 0x000fe200078e00ff */
        /* <DEDUP_REMOVED lines=266> */
[----:B------:R0:W-:Y:S01]  /*bb80*/  STL [R1+0x920], R12 ;  /* 0x0009200c01007387 */ /* 0x0001e20000100800 */
[----:B------:R-:W-:-:S03]  /*bb90*/  LEA.HI.X.SX32 R11, R11, R2, 0x1, P0 ;  /* 0x000000020b0b7211 */ /* 0x000fc600000f0eff */
[----:B------:R1:W-:Y:S01]  /*bba0*/  STL [R1+0x95c], R13 ;  /* 0x00095c0d01007387 */ /* 0x0003e20000100800 */
[-C--:B------:R-:W-:Y:S01]  /*bbb0*/  LEA.HI.X.SX32 R10, R10, R2.reuse, 0x1, P1 ;  /* 0x000000020a0a7211 */ /* 0x080fe200008f0eff */
[----:B0-----:R-:W-:Y:S01]  /*bbc0*/  IMAD R12, R0, 0xa, RZ ;  /* 0x0000000a000c7824 */ /* 0x001fe200078e02ff */
[-C--:B-1----:R-:W-:Y:S01]  /*bbd0*/  IADD3 R13, P0, PT, R3, R9.reuse, RZ ;  /* 0x00000009030d7210 */ /* 0x082fe20007f1e0ff */
[----:B------:R0:W-:Y:S04]  /*bbe0*/  STL [R1+0x928], R11 ;  /* 0x0009280b01007387 */ /* 0x0001e80000100800 */
[----:B------:R1:W-:Y:S01]  /*bbf0*/  STL [R1+0x964], R13 ;  /* 0x0009640d01007387 */ /* 0x0003e20000100800 */
[-C--:B------:R-:W-:Y:S01]  /*bc00*/  LEA.HI.X.SX32 R8, R8, R2.reuse, 0x1, P2 ;  /* 0x0000000208087211 */ /* 0x080fe200010f0eff */
[----:B0-----:R-:W-:Y:S01]  /*bc10*/  IMAD R11, R0, 0x9, RZ ;  /* 0x00000009000b7824 */ /* 0x001fe200078e02ff */
[-C--:B-1----:R-:W-:Y:S01]  /*bc20*/  IADD3 R13, P1, PT, R12, R9.reuse, RZ ;  /* 0x000000090c0d7210 */ /* 0x082fe20007f3e0ff */
[----:B------:R0:W-:Y:S04]  /*bc30*/  STL [R1+0x930], R10 ;  /* 0x0009300a01007387 */ /* 0x0001e80000100800 */
[----:B------:R1:W-:Y:S01]  /*bc40*/  STL [R1+0x96c], R13 ;  /* 0x00096c0d01007387 */ /* 0x0003e20000100800 */
[-C--:B------:R-:W-:Y:S01]  /*bc50*/  LEA.HI.X.SX32 R7, R7, R2.reuse, 0x1, P3 ;  /* 0x0000000207077211 */ /* 0x080fe200018f0eff */
[----:B0-----:R-:W-:Y:S01]  /*bc60*/  IMAD.SHL.U32 R10, R0, 0x8, RZ ;  /* 0x00000008000a7824 */ /* 0x001fe200078e00ff */
        /* <DEDUP_REMOVED lines=14> */
[C---:B0-----:R-:W-:Y:S01]  /*bd50*/  IMAD R6, R0.reuse, 0x5, RZ ;  /* 0x0000000500067824 */ /* 0x041fe200078e02ff */
[-C--:B-1----:R-:W-:Y:S01]  /*bd60*/  IADD3 R13, P5, PT, R7, R9.reuse, RZ ;  /* 0x00000009070d7210 */ /* 0x082fe20007fbe0ff */
[----:B------:R0:W-:Y:S04]  /*bd70*/  STL [R1+0x950], R5 ;  /* 0x0009500501007387 */ /* 0x0001e80000100800 */
[----:B------:R1:W-:Y:S01]  /*bd80*/  STL [R1+0x98c], R13 ;  /* 0x00098c0d01007387 */ /* 0x0003e20000100800 */
[-C--:B------:R-:W-:Y:S01]  /*bd90*/  LEA.HI.X.SX32 R3, R3, R2.reuse, 0x1, P0 ;  /* 0x0000000203037211 */ /* 0x080fe200000f0eff */
[----:B0-----:R-:W-:Y:S01]  /*bda0*/  IMAD.SHL.U32 R5, R0, 0x4, RZ ;  /* 0x0000000400057824 */ /* 0x001fe200078e00ff */
[----:B-1----:R-:W-:Y:S01]  /*bdb0*/  IADD3 R13, P6, PT, R6, R9, RZ ;  /* 0x00000009060d7210 */ /* 0x002fe20007fde0ff */
[----:B------:R0:W-:Y:S04]  /*bdc0*/  STL [R1+0x958], R4 ;  /* 0x0009580401007387 */ /* 0x0001e80000100800 */
[----:B------:R1:W-:Y:S01]  /*bdd0*/  STL [R1+0x994], R13 ;  /* 0x0009940d01007387 */ /* 0x0003e20000100800 */
[----:B------:R-:W-:-:S03]  /*bde0*/  LEA.HI.X.SX32 R14, R12, R2, 0x1, P1 ;  /* 0x000000020c0e7211 */ /* 0x000fc600008f0eff */
[----:B------:R2:W-:Y:S01]  /*bdf0*/  STL [R1+0x960], R3 ;  /* 0x0009600301007387 */ /* 0x0005e20000100800 */
[C---:B0-----:R-:W-:Y:S01]  /*be00*/  IMAD R4, R0.reuse, 0x3, RZ ;  /* 0x0000000300047824 */ /* 0x041fe200078e02ff */
[----:B-1----:R-:W-:Y:S01]  /*be10*/  IADD3 R13, P0, PT, R5, R9, RZ ;  /* 0x00000009050d7210 */ /* 0x002fe20007f1e0ff */
[----:B--2---:R-:W-:-:S04]  /*be20*/  IMAD.SHL.U32 R3, R0, 0x2, RZ ;  /* 0x0000000200037824 */ /* 0x004fc800078e00ff */
[----:B------:R0:W-:Y:S01]  /*be30*/  STL [R1+0x99c], R13 ;  /* 0x00099c0d01007387 */ /* 0x0001e20000100800 */
[-C--:B------:R-:W-:Y:S02]  /*be40*/  LEA.HI.X.SX32 R12, R11, R2.reuse, 0x1, P2 ;  /* 0x000000020b0c7211 */ /* 0x080fe400010f0eff */
[----:B------:R-:W-:Y:S02]  /*be50*/  LEA.HI.X.SX32 R10, R10, R2, 0x1, P3 ;  /* 0x000000020a0a7211 */ /* 0x000fe400018f0eff */
[-C--:B------:R-:W-:Y:S01]  /*be60*/  IADD3 R11, P2, PT, R3, R9.reuse, RZ ;  /* 0x00000009030b7210 */ /* 0x080fe20007f5e0ff */
[----:B------:R1:W-:Y:S01]  /*be70*/  STL [R1+0x968], R14 ;  /* 0x0009680e01007387 */ /* 0x0003e20000100800 */
[----:B0-----:R-:W-:Y:S02]  /*be80*/  IADD3 R13, P1, PT, R4, R9, RZ ;  /* 0x00000009040d7210 */ /* 0x001fe40007f3e0ff */
[----:B------:R-:W-:Y:S02]  /*be90*/  IADD3 R9, P3, PT, R9, R0, RZ ;  /* 0x0000000009097210 */ /* 0x000fe40007f7e0ff */
[-C--:B------:R-:W-:Y:S01]  /*bea0*/  LEA.HI.X.SX32 R8, R8, R2.reuse, 0x1, P4 ;  /* 0x0000000208087211 */ /* 0x080fe200020f0eff */
[----:B------:R1:W-:Y:S01]  /*beb0*/  STL [R1+0x9a4], R13 ;  /* 0x0009a40d01007387 */ /* 0x0003e20000100800 */
[----:B------:R-:W-:-:S02]  /*bec0*/  LEA.HI.X.SX32 R7, R7, R2, 0x1, P5 ;  /* 0x0000000207077211 */ /* 0x000fc400028f0eff */
[-C--:B------:R-:W-:Y:S01]  /*bed0*/  LEA.HI.X.SX32 R6, R6, R2.reuse, 0x1, P6 ;  /* 0x0000000206067211 */ /* 0x080fe200030f0eff */
[----:B------:R1:W-:Y:S01]  /*bee0*/  STL [R1+0x970], R12 ;  /* 0x0009700c01007387 */ /* 0x0003e20000100800 */
[----:B------:R-:W-:-:S03]  /*bef0*/  LEA.HI.X.SX32 R5, R5, R2, 0x1, P0 ;  /* 0x0000000205057211 */ /* 0x000fc600000f0eff */
[----:B------:R1:W-:Y:S01]  /*bf00*/  STL [R1+0x9ac], R11 ;  /* 0x0009ac0b01007387 */ /* 0x0003e20000100800 */
[----:B------:R-:W-:-:S03]  /*bf10*/  LEA.HI.X.SX32 R4, R4, R2, 0x1, P1 ;  /* 0x0000000204047211 */ /* 0x000fc600008f0eff */
[----:B------:R1:W-:Y:S01]  /*bf20*/  STL [R1+0x978], R10 ;  /* 0x0009780a01007387 */ /* 0x0003e20000100800 */
[----:B------:R-:W-:-:S03]  /*bf30*/  LEA.HI.X.SX32 R3, R3, R2, 0x1, P2 ;  /* 0x0000000203037211 */ /* 0x000fc600010f0eff */
[----:B------:R1:W-:Y:S01]  /*bf40*/  STL [R1+0x9b4], R9 ;  /* 0x0009b40901007387 */ /* 0x0003e20000100800 */
[----:B------:R-:W-:-:S03]  /*bf50*/  LEA.HI.X.SX32 R0, R0, R2, 0x1, P3 ;  /* 0x0000000200007211 */ /* 0x000fc600018f0eff */
[----:B------:R1:W-:Y:S04]  /*bf60*/  STL [R1+0x980], R8 ;  /* 0x0009800801007387 */ /* 0x0003e80000100800 */
[----:B------:R1:W-:Y:S04]  /*bf70*/  STL [R1+0x988], R7 ;  /* 0x0009880701007387 */ /* 0x0003e80000100800 */
[----:B------:R1:W-:Y:S04]  /*bf80*/  STL [R1+0x990], R6 ;  /* 0x0009900601007387 */ /* 0x0003e80000100800 */
[----:B------:R1:W-:Y:S04]  /*bf90*/  STL [R1+0x998], R5 ;  /* 0x0009980501007387 */ /* 0x0003e80000100800 */
[----:B------:R1:W-:Y:S04]  /*bfa0*/  STL [R1+0x9a0], R4 ;  /* 0x0009a00401007387 */ /* 0x0003e80000100800 */
[----:B------:R1:W-:Y:S04]  /*bfb0*/  STL [R1+0x9a8], R3 ;  /* 0x0009a80301007387 */ /* 0x0003e80000100800 */
[----:B------:R1:W-:Y:S04]  /*bfc0*/  STL [R1+0x264], RZ ;  /* 0x000264ff01007387 */ /* 0x0003e80000100800 */
[----:B------:R1:W-:Y:S04]  /*bfd0*/  STL [R1+0x9b0], R0 ;  /* 0x0009b00001007387 */ /* 0x0003e80000100800 */
        /* <DEDUP_REMOVED lines=33> */
[----:B------:R1:W-:Y:S02]  /*c1f0*/  STL [R1+0x1ac], RZ ;  /* 0x0001acff01007387 */ /* 0x0003e40000100800 */
.L_x_2:
[----:B-1----:R-:W2:Y:S01]  /*c200*/  LDL R3, [R1+0x2e0] ;  /* 0x0002e00001037983 */ /* 0x002ea20000100800 */
[----:B------:R-:W0:Y:S03]  /*c210*/  LDC R0, c[0x0][0x3a0] ;  /* 0x0000e800ff007b82 */ /* 0x000e260000000800 */
[----:B--2---:R1:W-:Y:S04]  /*c220*/  STL [R1+0x18ec], R3 ;  /* 0x0018ec0301007387 */ /* 0x0043e80000100800 */
[----:B------:R-:W2:Y:S04]  /*c230*/  LDL R2, [R1+0x2e4] ;  /* 0x0002e40001027983 */ /* 0x000ea80000100800 */
[----:B-1----:R-:W0:Y:S04]  /*c240*/  LDL R3, [R1+0x538] ;  /* 0x0005380001037983 */ /* 0x002e280000100800 */
        /* <DEDUP_REMOVED lines=15> */
[----:B------:R1:W-:Y:S04]  /*c340*/  STL [R1+0x18e8], R19 ;  /* 0x0018e81301007387 */ /* 0x0003e80000100800 */
        /* <DEDUP_REMOVED lines=75> */
[----:B------:R-:W-:Y:S01]  /*c800*/  STL [R1+0x177c], R24 ;  /* 0x00177c1801007387 */ /* 0x000fe20000100800 */
[----:B0-----:R-:W-:-:S03]  /*c810*/  IMAD R0, R3, -0x80, R0 ;  /* 0xffffff8003007824 */ /* 0x001fc600078e0200 */
[----:B------:R-:W-:Y:S04]  /*c820*/  STL [R1+0x1778], R23 ;  /* 0x0017781701007387 */ /* 0x000fe80000100800 */
[----:B------:R-:W-:Y:S04]  /*c830*/  STL [R1+0x1774], R20 ;  /* 0x0017741401007387 */ /* 0x000fe80000100800 */
[----:B------:R-:W-:Y:S04]  /*c840*/  STL [R1+0x1770], R21 ;  /* 0x0017701501007387 */ /* 0x000fe80000100800 */
[----:B------:R-:W-:Y:S04]  /*c850*/  STL [R1+0x176c], R22 ;  /* 0x00176c1601007387 */ /* 0x000fe80000100800 */
[----:B------:R-:W2:Y:S01]  /*c860*/  LDL.LU R3, [R1+0x18ec] ;  /* 0x0018ec0001037983 */ /* 0x000ea20000300800 */
[----:B------:R-:W-:-:S02]  /*c870*/  ISETP.GT.AND P0, PT, R0, RZ, PT ;  /* 0x000000ff0000720c */ /* 0x000fc40003f04270 */
[----:B-1----:R-:W-:-:S11]  /*c880*/  PRMT R19, RZ, 0x7610, R19 ;  /* 0x00007610ff137816 */ /* 0x002fd60000000013 */
[----:B--2---:R-:W2:Y:S01]  /*c890*/  @P0 LDG.E.U8 R19, desc[UR6][R2.64] ;  /* 0x0000000602130981 */ /* 0x004ea2000c1e1100 */
[----:B------:R-:W-:-:S03]  /*c8a0*/  ISETP.GT.AND P1, PT, R0, 0x1, PT ;  /* 0x000000010000780c */ /* 0x000fc60003f24270 */
[----:B--2---:R0:W-:Y:S04]  /*c8b0*/  STL [R1+0x298], R19 ;  /* 0x0002981301007387 */ /* 0x0041e80000100800 */
[----:B0-----:R-:W2:Y:S04]  /*c8c0*/  LDL.LU R19, [R1+0x18e8] ;  /* 0x0018e80001137983 */ /* 0x001ea80000300800 */
[----:B------:R-:W3:Y:S04]  /*c8d0*/  LDL R2, [R1+0x9b0] ;  /* 0x0009b00001027983 */ /* 0x000ee80000100800 */
[----:B------:R-:W3:Y:S01]  /*c8e0*/  LDL R3, [R1+0x9b4] ;  /* 0x0009b40001037983 */ /* 0x000ee20000100800 */
[----:B------:R-:W-:-:S02]  /*c8f0*/  PRMT R18, RZ, 0x7610, R18 ;  /* 0x00007610ff127816 */ /* 0x000fc40000000012 */
[----:B---3--:R-:W-:-:S04]  /*c900*/  @P1 LOP3.LUT R3, R3, R2, RZ, 0x3c, !PT ;  /* 0x0000000203031212 */ /* 0x008fc800078e3cff */
[----:B------:R-:W-:-:S04]  /*c910*/  @P1 LOP3.LUT R2, R3, R2, RZ, 0x3c, !PT ;  /* 0x0000000203021212 */ /* 0x000fc800078e3cff */
[----:B------:R-:W-:-:S05]  /*c920*/  @P1 LOP3.LUT R3, R3, R2, RZ, 0x3c, !PT ;  /* 0x0000000203031212 */ /* 0x000fca00078e3cff */
[----:B------:R-:W3:Y:S01]  /*c930*/  @P1 LDG.E.U8 R18, desc[UR6][R2.64] ;  /* 0x0000000602121981 */ /* 0x000ee2000c1e1100 */
[----:B------:R-:W-:-:S03]  /*c940*/  ISETP.GT.AND P2, PT, R0, 0x2, PT ;  /* 0x000000020000780c */ /* 0x000fc60003f44270 */
[----:B---3--:R0:W-:Y:S04]  /*c950*/  STL [R1+0x294], R18 ;  /* 0x0002941201007387 */ /* 0x0081e80000100800 */
[----:B0-----:R-:W3:Y:S04]  /*c960*/  LDL.LU R18, [R1+0x18e4] ;  /* 0x0018e40001127983 */ /* 0x001ee80000300800 */
[----:B------:R-:W4:Y:S04]  /*c970*/  LDL R2, [R1+0x9a8] ;  /* 0x0009a80001027983 */ /* 0x000f280000100800 */
[----:B------:R-:W4:Y:S01]  /*c980*/  LDL R3, [R1+0x9ac] ;  /* 0x0009ac0001037983 */ /* 0x000f220000100800 */
[----:B--2---:R-:W-:-:S02]  /*c990*/  PRMT R19, RZ, 0x7610, R19 ;  /* 0x00007610ff137816 */ /* 0x004fc40000000013 */
[----:B----4-:R-:W-:-:S04]  /*c9a0*/  @P2 LOP3.LUT R3, R3, R2, RZ, 0x3c, !PT ;  /* 0x0000000203032212 */ /* 0x010fc800078e3cff */
[----:B------:R-:W-:-:S04]  /*c9b0*/  @P2 LOP3.LUT R2, R3, R2, RZ, 0x3c, !PT ;  /* 0x0000000203022212 */ /* 0x000fc800078e3cff */
[----:B------:R-:W-:-:S05]  /*c9c0*/  @P2 LOP3.LUT R3, R3, R2, RZ, 0x3c, !PT ;  /* 0x0000000203032212 */ /* 0x000fca00078e3cff */
[----:B------:R-:W2:Y:S01]  /*c9d0*/  @P2 LDG.E.U8 R19, desc[UR6][R2.64] ;  /* 0x0000000602132981 */ /* 0x000ea2000c1e1100 */
[----:B------:R-:W-:-:S03]  /*c9e0*/  ISETP.GT.AND P3, PT, R0, 0x3, PT ;  /* 0x000000030000780c */ /* 0x000fc60003f64270 */
[----:B--2---:R0:W-:Y:S04]  /*c9f0*/  STL [R1+0x290], R19 ;  /* 0x0002901301007387 */ /* 0x0041e80000100800 */
[----:B0-----:R-:W2:Y:S04]  /*ca00*/  LDL.LU R19, [R1+0x18e0] ;  /* 0x0018e00001137983 */ /* 0x001ea80000300800 */
[----:B------:R-:W4:Y:S04]  /*ca10*/  LDL R2, [R1+0x9a0] ;  /* 0x0009a00001027983 */ /* 0x000f280000100800 */
[----:B------:R-:W4:Y:S01]  /*ca20*/  LDL R3, [R1+0x9a4] ;  /* 0x0009a40001037983 */ /* 0x000f220000100800 */
[----:B---3--:R-:W-:-:S02]  /*ca30*/  PRMT R18, RZ, 0x7610, R18 ;  /* 0x00007610ff127816 */ /* 0x008fc40000000012 */
[----:B----4-:R-:W-:-:S04]  /*ca40*/  @P3 LOP3.LUT R3, R3, R2, RZ, 0x3c, !PT ;  /* 0x0000000203033212 */ /* 0x010fc800078e3cff */
        /* <DEDUP_REMOVED lines=292> */
[----:B------:R0:W2:Y:S04]  /*dc90*/  @P0 LDG.E.U8 R19, desc[UR6][R2.64] ;  /* 0x0000000602130981 */ /* 0x0000a8000c1e1100 */
[----:B------:R-:W0:Y:S04]  /*dca0*/  LDL R2, [R1+0x8b0] ;  /* 0x0008b00001027983 */ /* 0x000e280000100800 */
[----:B------:R-:W0:Y:S01]  /*dcb0*/  LDL R3, [R1+0x8b4] ;  /* 0x0008b40001037983 */ /* 0x000e220000100800 */
[----:B------:R-:W-:Y:S02]  /*dcc0*/  ISETP.GT.AND P1, PT, R0, 0x21, PT ;  /* 0x000000210000780c */ /* 0x000fe40003f24270 */
[----:B---3--:R-:W-:-:S11]  /*dcd0*/  PRMT R18, RZ, 0x7610, R18 ;  /* 0x00007610ff127816 */ /* 0x008fd60000000012 */
[----:B0-----:R-:W-:-:S04]  /*dce0*/  @P1 LOP3.LUT R3, R3, R2, RZ, 0x3c, !PT ;  /* 0x0000000203031212 */ /* 0x001fc800078e3cff */
[----:B------:R-:W-:-:S04]  /*dcf0*/  @P1 LOP3.LUT R2, R3, R2, RZ, 0x3c, !PT ;  /* 0x0000000203021212 */ /* 0x000fc800078e3cff */
[----:B------:R-:W-:-:S05]  /*dd00*/  @P1 LOP3.LUT R3, R3, R2, RZ, 0x3c, !PT ;  /* 0x0000000203031212 */ /* 0x000fca00078e3cff */
[----:B------:R0:W3:Y:S04]  /*dd10*/  @P1 LDG.E.U8 R18, desc[UR6][R2.64] ;  /* 0x0000000602121981 */ /* 0x0000e8000c1e1100 */
[----:B------:R-:W0:Y:S04]  /*dd20*/  LDL R2, [R1+0x8a8] ;  /* 0x0008a80001027983 */ /* 0x000e280000100800 */
[----:B------:R-:W0:Y:S01]  /*dd30*/  LDL R3, [R1+0x8ac] ;  /* 0x0008ac0001037983 */ /* 0x000e220000100800 */
[----:B------:R-:W-:Y:S02]  /*dd40*/  ISETP.GT.AND P2, PT, R0, 0x22, PT ;  /* 0x000000220000780c */ /* 0x000fe40003f44270 */
[----:B------:R-:W-:-:S11]  /*dd50*/  PRMT R15, RZ, 0x7610, R15 ;  /* 0x00007610ff0f7816 */ /* 0x000fd6000000000f */
[----:B0-----:R-:W-:-:S04]  /*dd60*/  @P2 LOP3.LUT R3, R3, R2, RZ, 0x3c, !PT ;  /* 0x0000000203032212 */ /* 0x001fc800078e3cff */
[----:B------:R-:W-:-:S04]  /*dd70*/  @P2 LOP3.LUT R2, R3, R2, RZ, 0x3c, !PT ;  /* 0x0000000203022212 */ /* 0x000fc800078e3cff */
[----:B------:R-:W-:-:S05]  /*dd80*/  @P2 LOP3.LUT R3, R3, R2, RZ, 0x3c, !PT ;  /* 0x0000000203032212 */ /* 0x000fca00078e3cff */
[----:B------:R-:W4:Y:S01]  /*dd90*/  @P2 LDG.E.U8 R15, desc[UR6][R2.64] ;  /* 0x00000006020f2981 */ /* 0x000f22000c1e1100 */
[----:B------:R-:W-:-:S03]  /*dda0*/  ISETP.GT.AND P3, PT, R0, 0x23, PT ;  /* 0x000000230000780c */ /* 0x000fc60003f64270 */
[----:B----4-:R0:W-:Y:S04]  /*ddb0*/  STL [R1+0x88], R15 ;  /* 0x0000880f01007387 */ /* 0x0101e80000100800 */
[----:B0-----:R-:W4:Y:S04]  /*ddc0*/  LDL.LU R15, [R1+0x1868] ;  /* 0x00186800010f7983 */ /* 0x001f280000300800 */
[----:B------:R-:W5:Y:S04]  /*ddd0*/  LDL R2, [R1+0x8a0] ;  /* 0x0008a00001027983 */ /* 0x000f680000100800 */
[----:B------:R-:W5:Y:S01]  /*dde0*/  LDL R3, [R1+0x8a4] ;  /* 0x0008a40001037983 */ /* 0x000f620000100800 */
[----:B------:R-:W-:-:S02]  /*ddf0*/  PRMT R14, RZ, 0x7610, R14 ;  /* 0x00007610ff0e7816 */ /* 0x000fc4000000000e */
[----:B-----5:R-:W-:-:S04]  /*de00*/  @P3 LOP3.LUT R3, R3, R2, RZ, 0x3c, !PT ;  /* 0x0000000203033212 */ /* 0x020fc800078e3cff */
[----:B------:R-:W-:-:S04]  /*de10*/  @P3 LOP3.LUT R2, R3, R2, RZ, 0x3c, !PT ;  /* 0x0000000203023212 */ /* 0x000fc800078e3cff */
[----:B------:R-:W-:-:S05]  /*de20*/  @P3 LOP3.LUT R3, R3, R2, RZ, 0x3c, !PT ;  /* 0x0000000203033212 */ /* 0x000fca00078e3cff */
[----:B------:R-:W5:Y:S01]  /*de30*/  @P3 LDG.E.U8 R14, desc[UR6][R2.64] ;  /* 0x00000006020e3981 */ /* 0x000f62000c1e1100 */
[----:B------:R-:W-:-:S03]  /*de40*/  ISETP.GT.AND P0, PT, R0, 0x24, PT ;  /* 0x000000240000780c */ /* 0x000fc60003f04270 */
[----:B-----5:R0:W-:Y:S04]  /*de50*/  STL [R1+0x84], R14 ;  /* 0x0000840e01007387 */ /* 0x0201e80000100800 */
[----:B0-----:R-:W5:Y:S04]  /*de60*/  LDL.LU R14, [R1+0x1864] ;  /* 0x00186400010e7983 */ /* 0x001f680000300800 */
[----:B------:R-:W2:Y:S04]  /*de70*/  LDL R2, [R1+0x898] ;  /* 0x0008980001027983 */ /* 0x000ea80000100800 */
[----:B------:R-:W2:Y:S01]  /*de80*/  LDL R3, [R1+0x89c] ;  /* 0x00089c0001037983 */ /* 0x000ea20000100800 */
[----:B----4-:R-:W-:-:S02]  /*de90*/  PRMT R15, RZ, 0x7610, R15 ;  /* 0x00007610ff0f7816 */ /* 0x010fc4000000000f */
[----:B--2---:R-:W-:-:S04]  /*dea0*/  @P0 LOP3.LUT R3, R3, R2, RZ, 0x3c, !PT ;  /* 0x0000000203030212 */ /* 0x004fc800078e3cff */
        /* <DEDUP_REMOVED lines=8> */
[----:B-----5:R-:W-:-:S02]  /*df30*/  PRMT R14, RZ, 0x7610, R14 ;  /* 0x00007610ff0e7816 */ /* 0x020fc4000000000e */
[----:B----4-:R-:W-:-:S04]  /*df40*/  @P1 LOP3.LUT R3, R3, R2, RZ, 0x3c, !PT ;  /* 0x0000000203031212 */ /* 0x010fc800078e3cff */
        /* <DEDUP_REMOVED lines=8> */
[----:B--2---:R-:W-:-:S02]  /*dfd0*/  PRMT R15, RZ, 0x7610, R15 ;  /* 0x00007610ff0f7816 */ /* 0x004fc4000000000f */
[----:B-----5:R-:W-:-:S04]  /*dfe0*/  @P2 LOP3.LUT R3, R3, R2, RZ, 0x3c, !PT ;  /* 0x0000000203032212 */ /* 0x020fc800078e3cff */
[----:B------:R-:W-:-:S04]  /*dff0*/  @P2 LOP3.LUT R2, R3, R2, RZ, 0x3c, !PT ;  /* 0x0000000203022212 */ /* 0x000fc800078e3cff */
[----:B------:R-:W-:-:S05]  /*e000*/  @P2 LOP3.LUT R3, R3, R2, RZ, 0x3c, !PT ;  /* 0x0000000203032212 */ /* 0x000fca00078e3cff */
[----:B------:R-:W2:Y:S01]  /*e010*/  @P2 LDG.E.U8 R15, desc[UR6][R2.64] ;  /* 0x00000006020f2981 */ /* 0x000ea2000c1e1100 */
[----:B------:R-:W-:-:S03]  /*e020*/  ISETP.GT.AND P3, PT, R0, 0x27, PT ;  /* 0x000000270000780c */ /* 0x000fc60003f64270 */
[----:B--2---:R0:W-:Y:S04]  /*e030*/  STL [R1+0xf8], R15 ;  /* 0x0000f80f01007387 */ /* 0x0041e80000100800 */
[----:B0-----:R-:W2:Y:S04]  /*e040*/  LDL.LU R15, [R1+0x1858] ;  /* 0x00185800010f7983 */ /* 0x001ea80000300800 */
[----:B------:R-:W5:Y:S04]  /*e050*/  LDL R2, [R1+0x880] ;  /* 0x0008800001027983 */ /* 0x000f680000100800 */
[----:B------:R-:W5:Y:S01]  /*e060*/  LDL R3, [R1+0x884] ;  /* 0x0008840001037983 */ /* 0x000f620000100800 */
[----:B----4-:R-:W-:-:S02]  /*e070*/  PRMT R14, RZ, 0x7610, R14 ;  /* 0x00007610ff0e7816 */ /* 0x010fc4000000000e */
[----:B-----5:R-:W-:-:S04]  /*e080*/  @P3 LOP3.LUT R3, R3, R2, RZ, 0x3c, !PT ;  /* 0x0000000203033212 */ /* 0x020fc800078e3cff */
        /* <DEDUP_REMOVED lines=92> */
[----:B------:R0:W2:Y:S04]  /*e650*/  @P0 LDG.E.U8 R15, desc[UR6][R2.64] ;  /* 0x00000006020f0981 */ /* 0x0000a8000c1e1100 */
[----:B------:R-:W0:Y:S04]  /*e660*/  LDL R2, [R1+0x830] ;  /* 0x0008300001027983 */ /* 0x000e280000100800 */
[----:B------:R-:W0:Y:S01]  /*e670*/  LDL R3, [R1+0x834] ;  /* 0x0008340001037983 */ /* 0x000e220000100800 */
[----:B------:R-:W-:Y:S02]  /*e680*/  ISETP.GT.AND P1, PT, R0, 0x31, PT ;  /* 0x000000310000780c */ /* 0x000fe40003f24270 */
[----:B----4-:R-:W-:-:S11]  /*e690*/  PRMT R14, RZ, 0x7610, R14 ;  /* 0x00007610ff0e7816 */ /* 0x010fd6000000000e */
[----:B0-----:R-:W-:-:S04]  /*e6a0*/  @P1 LOP3.LUT R3, R3, R2, RZ, 0x3c, !PT ;  /* 0x0000000203031212 */ /* 0x001fc800078e3cff */
[----:B------:R-:W-:-:S04]  /*e6b0*/  @P1 LOP3.LUT R2, R3, R2, RZ, 0x3c, !PT ;  /* 0x0000000203021212 */ /* 0x000fc800078e3cff */
[----:B------:R-:W-:-:S05]  /*e6c0*/  @P1 LOP3.LUT R3, R3, R2, RZ, 0x3c, !PT ;  /* 0x0000000203031212 */ /* 0x000fca00078e3cff */
[----:B------:R0:W4:Y:S04]  /*e6d0*/  @P1 LDG.E.U8 R14, desc[UR6][R2.64] ;  /* 0x00000006020e1981 */ /* 0x000128000c1e1100 */
[----:B------:R-:W0:Y:S04]  /*e6e0*/  LDL R2, [R1+0x828] ;  /* 0x0008280001027983 */ /* 0x000e280000100800 */
[----:B------:R-:W0:Y:S01]  /*e6f0*/  LDL R3, [R1+0x82c] ;  /* 0x00082c0001037983 */ /* 0x000e220000100800 */
[----:B------:R-:W-:Y:S02]  /*e700*/  ISETP.GT.AND P2, PT, R0, 0x32, PT ;  /* 0x000000320000780c */ /* 0x000fe40003f44270 */
[----:B------:R-:W-:-:S11]  /*e710*/  PRMT R13, RZ, 0x7610, R13 ;  /* 0x00007610ff0d7816 */ /* 0x000fd6000000000d */
[----:B0-----:R-:W-:-:S04]  /*e720*/  @P2 LOP3.LUT R3, R3, R2, RZ, 0x3c, !PT ;  /* 0x0000000203032212 */ /* 0x001fc800078e3cff */
        /* <DEDUP_REMOVED lines=8> */
[----:B------:R-:W-:-:S02]  /*e7b0*/  PRMT R12, RZ, 0x7610, R12 ;  /* 0x00007610ff0c7816 */ /* 0x000fc4000000000c */
[----:B--2---:R-:W-:-:S04]  /*e7c0*/  @P3 LOP3.LUT R3, R3, R2, RZ, 0x3c, !PT ;  /* 0x0000000203033212 */ /* 0x004fc800078e3cff */
[----:B------:R-:W-:-:S04]  /*e7d0*/  @P3 LOP3.LUT R2, R3, R2, RZ, 0x3c, !PT ;  /* 0x0000000203023212 */ /* 0x000fc800078e3cff */
[----:B------:R-:W-:-:S05]  /*e7e0*/  @P3 LOP3.LUT R3, R3, R2, RZ, 0x3c, !PT ;  /* 0x0000000203033212 */ /* 0x000fca00078e3cff */
[----:B------:R-:W2:Y:S01]  /*e7f0*/  @P3 LDG.E.U8 R12, desc[UR6][R2.64] ;  /* 0x00000006020c3981 */ /* 0x000ea2000c1e1100 */
[----:B------:R-:W-:-:S03]  /*e800*/  ISETP.GT.AND P0, PT, R0, 0x34, PT ;  /* 0x000000340000780c */ /* 0x000fc60003f04270 */
[----:B--2---:R0:W-:Y:S04]  /*e810*/  STL [R1+0x7c], R12 ;  /* 0x00007c0c01007387 */ /* 0x0041e80000100800 */
[----:B0-----:R-:W2:Y:S04]  /*e820*/  LDL.LU R12, [R1+0x182c] ;  /* 0x00182c00010c7983 */ /* 0x001ea80000300800 */
[----:B------:R-:W2:Y:S04]  /*e830*/  LDL R2, [R1+0x818] ;  /* 0x0008180001027983 */ /* 0x000ea80000100800 */
[----:B------:R-:W2:Y:S01]  /*e840*/  LDL R3, [R1+0x81c] ;  /* 0x00081c0001037983 */ /* 0x000ea20000100800 */
[----:B-----5:R-:W-:-:S02]  /*e850*/  PRMT R13, RZ, 0x7610, R13 ;  /* 0x00007610ff0d7816 */ /* 0x020fc4000000000d */
[----:B--2---:R-:W-:-:S04]  /*e860*/  @P0 LOP3.LUT R3, R3, R2, RZ, 0x3c, !PT ;  /* 0x0000000203030212 */ /* 0x004fc800078e3cff */
        /* <DEDUP_REMOVED lines=16> */
[----:B------:R-:W3:Y:S04]  /*e970*/  LDL R2, [R1+0x808] ;  /* 0x0008080001027983 */ /* 0x000ee80000100800 */
[----:B------:R-:W3:Y:S01]  /*e980*/  LDL R3, [R1+0x80c] ;  /* 0x00080c0001037983 */ /* 0x000ee20000100800 */
[----:B--2---:R-:W-:-:S02]  /*e990*/  PRMT R13, RZ, 0x7610, R13 ;  /* 0x00007610ff0d7816 */ /* 0x004fc4000000000d */
[----:B---3--:R-:W-:-:S04]  /*e9a0*/  @P2 LOP3.LUT R3, R3, R2, RZ, 0x3c, !PT ;  /* 0x0000000203032212 */ /* 0x008fc800078e3cff */
[----:B------:R-:W-:-:S04]  /*e9b0*/  @P2 LOP3.LUT R2, R3, R2, RZ, 0x3c, !PT ;  /* 0x0000000203022212 */ /* 0x000fc800078e3cff */
[----:B------:R-:W-:-:S05]  /*e9c0*/  @P2 LOP3.LUT R3, R3, R2, RZ, 0x3c, !PT ;  /* 0x0000000203032212 */ /* 0x000fca00078e3cff */
[----:B------:R-:W2:Y:S01]  /*e9d0*/  @P2 LDG.E.U8 R13, desc[UR6][R2.64] ;  /* 0x00000006020d2981 */ /* 0x000ea2000c1e1100 */
[----:B------:R-:W-:-:S03]  /*e9e0*/  ISETP.GT.AND P3, PT, R0, 0x37, PT ;  /* 0x000000370000780c */ /* 0x000fc60003f64270 */
[----:B--2---:R0:W-:Y:S04]  /*e9f0*/  STL [R1+0xf0], R13 ;  /* 0x0000f00d01007387 */ /* 0x0041e80000100800 */
[----:B0-----:R-:W2:Y:S04]  /*ea00*/  LDL.LU R13, [R1+0x1820] ;  /* 0x00182000010d7983 */ /* 0x001ea80000300800 */
[----:B------:R-:W3:Y:S04]  /*ea10*/  LDL R2, [R1+0x800] ;  /* 0x0008000001027983 */ /* 0x000ee80000100800 */
[----:B------:R-:W3:Y:S01]  /*ea20*/  LDL R3, [R1+0x804] ;  /* 0x0008040001037983 */ /* 0x000ee20000100800 */
[----:B-----5:R-:W-:-:S02]  /*ea30*/  PRMT R12, RZ, 0x7610, R12 ;  /* 0x00007610ff0c7816 */ /* 0x020fc4000000000c */
[----:B---3--:R-:W-:-:S04]  /*ea40*/  @P3 LOP3.LUT R3, R3, R2, RZ, 0x3c, !PT ;  /* 0x0000000203033212 */ /* 0x008fc800078e3cff */
[----:B------:R-:W-:-:S04]  /*ea50*/  @P3 LOP3.LUT R2, R3, R2, RZ, 0x3c, !PT ;  /* 0x0000000203023212 */ /* 0x000fc800078e3cff */
[----:B------:R-:W-:-:S05]  /*ea60*/  @P3 LOP3.LUT R3, R3, R2, RZ, 0x3c, !PT ;  /* 0x0000000203033212 */ /* 0x000fca00078e3cff */
[----:B------:R-:W3:Y:S01]  /*ea70*/  @P3 LDG.E.U8 R12, desc[UR6][R2.64] ;  /* 0x00000006020c3981 */ /* 0x000ee2000c1e1100 */
[----:B------:R-:W-:-:S03]  /*ea80*/  ISETP.GT.AND P0, PT, R0, 0x38, PT ;  /* 0x000000380000780c */ /* 0x000fc60003f04270 */
[----:B---3--:R0:W-:Y:S04]  /*ea90*/  STL [R1+0xec], R12 ;  /* 0x0000ec0c01007387 */ /* 0x0081e80000100800 */
[----:B0-----:R-:W3:Y:S04]  /*eaa0*/  LDL.LU R12, [R1+0x181c] ;  /* 0x00181c00010c7983 */ /* 0x001ee80000300800 */
        /* <DEDUP_REMOVED lines=12> */
[----:B---3--:R-:W-:-:S02]  /*eb70*/  PRMT R12, RZ, 0x7610, R12 ;  /* 0x00007610ff0c7816 */ /* 0x008fc4000000000c */
[----:B-----5:R-:W-:-:S04]  /*eb80*/  @P1 LOP3.LUT R3, R3, R2, RZ, 0x3c, !PT ;  /* 0x0000000203031212 */ /* 0x020fc800078e3cff */
        /* <DEDUP_REMOVED lines=218> */
[----:B------:R-:W2:Y:S04]  /*f930*/  @P3 LDG.E.U8 R5, desc[UR6][R2.64] ;  /* 0x0000000602053981 */ /* 0x000ea8000c1e1100 */
[----:B------:R-:W3:Y:S04]  /*f940*/  LDL R2, [R1+0x738] ;  /* 0x0007380001027983 */ /* 0x000ee80000100800 */
[----:B------:R-:W3:Y:S01]  /*f950*/  LDL R3, [R1+0x73c] ;  /* 0x00073c0001037983 */ /* 0x000ee20000100800 */
[C---:B------:R-:W-:Y:S02]  /*f960*/  ISETP.GT.AND P0, PT, R0.reuse, 0x50, PT ;  /* 0x000000500000780c */ /* 0x040fe40003f04270 */
[----:B------:R-:W-:Y:S01]  /*f970*/  PRMT R11, RZ, 0x7610, R11 ;  /* 0x00007610ff0b7816 */ /* 0x000fe2000000000b */
[----:B--2---:R0:W-:Y:S01]  /*f980*/  STL [R1+0x8c], R5 ;  /* 0x00008c0501007387 */ /* 0x0041e20000100800 */
[----:B------:R-:W-:-:S02]  /*f990*/  ISETP.GT.AND P1, PT, R0, 0x51, PT ;  /* 0x000000510000780c */ /* 0x000fc40003f24270 */
[----:B-----5:R-:W-:Y:S02]  /*f9a0*/  PRMT R10, RZ, 0x7610, R10 ;  /* 0x00007610ff0a7816 */ /* 0x020fe4000000000a */
[----:B------:R-:W-:Y:S02]  /*f9b0*/  ISETP.GT.AND P2, PT, R0, 0x52, PT ;  /* 0x000000520000780c */ /* 0x000fe40003f44270 */
[----:B------:R-:W-:Y:S01]  /*f9c0*/  PRMT R7, RZ, 0x7610, R7 ;  /* 0x00007610ff077816 */ /* 0x000fe20000000007 */
[----:B0-----:R-:W2:Y:S02]  /*f9d0*/  LDL R5, [R1+0x71c] ;  /* 0x00071c0001057983 */ /* 0x001ea40000100800 */
[----:B---3--:R-:W-:-:S04]  /*f9e0*/  @P0 LOP3.LUT R3, R3, R2, RZ, 0x3c, !PT ;  /* 0x0000000203030212 */ /* 0x008fc800078e3cff */
[----:B------:R-:W-:-:S04]  /*f9f0*/  @P0 LOP3.LUT R2, R3, R2, RZ, 0x3c, !PT ;  /* 0x0000000203020212 */ /* 0x000fc800078e3cff */
[----:B------:R-:W-:-:S05]  /*fa00*/  @P0 LOP3.LUT R3, R3, R2, RZ, 0x3c, !PT ;  /* 0x0000000203030212 */ /* 0x000fca00078e3cff */
[----:B------:R0:W3:Y:S04]  /*fa10*/  @P0 LDG.E.U8 R11, desc[UR6][R2.64] ;  /* 0x00000006020b0981 */ /* 0x0000e8000c1e1100 */
[----:B------:R-:W0:Y:S04]  /*fa20*/  LDL R2, [R1+0x730] ;  /* 0x0007300001027983 */ /* 0x000e280000100800 */
[----:B------:R-:W0:Y:S02]  /*fa30*/  LDL R3, [R1+0x734] ;  /* 0x0007340001037983 */ /* 0x000e240000100800 */
[----:B0-----:R-:W-:-:S04]  /*fa40*/  @P1 LOP3.LUT R3, R3, R2, RZ, 0x3c, !PT ;  /* 0x0000000203031212 */ /* 0x001fc800078e3cff */
[----:B------:R-:W-:-:S04]  /*fa50*/  @P1 LOP3.LUT R2, R3, R2, RZ, 0x3c, !PT ;  /* 0x0000000203021212 */ /* 0x000fc800078e3cff */
[----:B------:R-:W-:-:S05]  /*fa60*/  @P1 LOP3.LUT R3, R3, R2, RZ, 0x3c, !PT ;  /* 0x0000000203031212 */ /* 0x000fca00078e3cff */
[----:B------:R0:W5:Y:S04]  /*fa70*/  @P1 LDG.E.U8 R10, desc[UR6][R2.64] ;  /* 0x00000006020a1981 */ /* 0x000168000c1e1100 */
[----:B------:R-:W0:Y:S04]  /*fa80*/  LDL R2, [R1+0x728] ;  /* 0x0007280001027983 */ /* 0x000e280000100800 */
[----:B------:R-:W0:Y:S02]  /*fa90*/  LDL R3, [R1+0x72c] ;  /* 0x00072c0001037983 */ /* 0x000e240000100800 */
[----:B0-----:R-:W-:-:S04]  /*faa0*/  @P2 LOP3.LUT R3, R3, R2, RZ, 0x3c, !PT ;  /* 0x0000000203032212 */ /* 0x001fc800078e3cff */
        /* <DEDUP_REMOVED lines=8> */
[----:B------:R-:W-:-:S02]  /*fb30*/  PRMT R4, RZ, 0x7610, R4 ;  /* 0x00007610ff047816 */ /* 0x000fc40000000004 */
[----:B--2---:R-:W-:-:S04]  /*fb40*/  @P3 LOP3.LUT R3, R3, R2, RZ, 0x3c, !PT ;  /* 0x0000000203033212 */ /* 0x004fc800078e3cff */
[----:B------:R-:W-:-:S04]  /*fb50*/  @P3 LOP3.LUT R2, R3, R2, RZ, 0x3c, !PT ;  /* 0x0000000203023212 */ /* 0x000fc800078e3cff */
[----:B------:R-:W-:-:S05]  /*fb60*/  @P3 LOP3.LUT R3, R3, R2, RZ, 0x3c, !PT ;  /* 0x0000000203033212 */ /* 0x000fca00078e3cff */
[----:B------:R-:W2:Y:S01]  /*fb70*/  @P3 LDG.E.U8 R4, desc[UR6][R2.64] ;  /* 0x0000000602043981 */ /* 0x000ea2000c1e1100 */
[----:B------:R-:W-:Y:S02]  /*fb80*/  ISETP.GT.AND P0, PT, R0, 0x54, PT ;  /* 0x000000540000780c */ /* 0x000fe40003f04270 */
[----:B------:R-:W-:Y:S01]  /*fb90*/  PRMT R7, RZ, 0x7610, R7 ;  /* 0x00007610ff077816 */ /* 0x000fe20000000007 */
[----:B--2---:R0:W-:Y:S04]  /*fba0*/  STL [R1+0x48], R4 ;  /* 0x0000480401007387 */ /* 0x0041e80000100800 */
[----:B0-----:R-:W2:Y:S04]  /*fbb0*/  LDL.LU R4, [R1+0x17c0] ;  /* 0x0017c00001047983 */ /* 0x001ea80000300800 */
[----:B------:R-:W2:Y:S02]  /*fbc0*/  LDL R3, [R1+0x718] ;  /* 0x0007180001037983 */ /* 0x000ea40000100800 */
[----:B------:R-:W-:-:S02]  /*fbd0*/  @P0 IMAD.MOV.U32 R2, RZ, RZ, R5 ;  /* 0x000000ffff020224 */ /* 0x000fc400078e0005 */
[----:B------:R-:W3:Y:S04]  /*fbe0*/  LDL R5, [R1+0x6fc] ;  /* 0x0006fc0001057983 */ /* 0x000ee80000100800 */
[----:B--2---:R-:W2:Y:S01]  /*fbf0*/  @P0 LDG.E.U8 R7, desc[UR6][R2.64] ;  /* 0x0000000602070981 */ /* 0x004ea2000c1e1100 */
        /* <DEDUP_REMOVED lines=19> */
[----:B------:R0:W2:Y:S04]  /*fd30*/  @P2 LDG.E.U8 R7, desc[UR6][R2.64] ;  /* 0x0000000602072981 */ /* 0x0000a8000c1e1100 */
[----:B------:R-:W0:Y:S04]  /*fd40*/  LDL R2, [R1+0x700] ;  /* 0x0007000001027983 */ /* 0x000e280000100800 */
[----:B------:R-:W0:Y:S01]  /*fd50*/  LDL R3, [R1+0x704] ;  /* 0x0007040001037983 */ /* 0x000e220000100800 */
[----:B------:R-:W-:Y:S02]  /*fd60*/  ISETP.GT.AND P3, PT, R0, 0x57, PT ;  /* 0x000000570000780c */ /* 0x000fe40003f64270 */
[----:B------:R-:W-:-:S11]  /*fd70*/  PRMT R6, RZ, 0x7610, R6 ;  /* 0x00007610ff067816 */ /* 0x000fd60000000006 */
[----:B0-----:R-:W-:-:S04]  /*fd80*/  @P3 LOP3.LUT R3, R3, R2, RZ, 0x3c, !PT ;  /* 0x0000000203033212 */ /* 0x001fc800078e3cff */
[----:B------:R-:W-:-:S04]  /*fd90*/  @P3 LOP3.LUT R2, R3, R2, RZ, 0x3c, !PT ;  /* 0x0000000203023212 */ /* 0x000fc800078e3cff */
[----:B------:R-:W-:-:S05]  /*fda0*/  @P3 LOP3.LUT R3, R3, R2, RZ, 0x3c, !PT ;  /* 0x0000000203033212 */ /* 0x000fca00078e3cff */
[----:B------:R-:W3:Y:S04]  /*fdb0*/  @P3 LDG.E.U8 R6, desc[UR6][R2.64] ;  /* 0x0000000602063981 */ /* 0x000ee8000c1e1100 */
[----:B--2---:R0:W-:Y:S04]  /*fdc0*/  STL [R1+0x70], R7 ;  /* 0x0000700701007387 */ /* 0x0041e80000100800 */
[----:B0-----:R-:W2:Y:S01]  /*fdd0*/  LDL R7, [R1+0x6ec] ;  /* 0x0006ec0001077983 */ /* 0x001ea20000100800 */
[----:B------:R-:W-:-:S03]  /*fde0*/  ISETP.GT.AND P0, PT, R0, 0x58, PT ;  /* 0x000000580000780c */ /* 0x000fc60003f04270 */
[----:B---3--:R0:W-:Y:S04]  /*fdf0*/  STL [R1+0x6c], R6 ;  /* 0x00006c0601007387 */ /* 0x0081e80000100800 */
[----:B0-----:R-:W3:Y:S04]  /*fe00*/  LDL.LU R6, [R1+0x17b4] ;  /* 0x0017b40001067983 */ /* 0x001ee80000300800 */
[----:B------:R-:W2:Y:S01]  /*fe10*/  LDL R3, [R1+0x6f8] ;  /* 0x0006f80001037983 */ /* 0x000ea20000100800 */
[----:B------:R-:W-:Y:S01]  /*fe20*/  PRMT R4, RZ, 0x7610, R4 ;  /* 0x00007610ff047816 */ /* 0x000fe20000000004 */
[----:B------:R-:W-:Y:S01]  /*fe30*/  @P0 IMAD.MOV.U32 R2, RZ, RZ, R5 ;  /* 0x000000ffff020224 */ /* 0x000fe200078e0005 */
[----:B------:R-:W-:Y:S01]  /*fe40*/  ISETP.GT.AND P1, PT, R0, 0x59, PT ;  /* 0x000000590000780c */ /* 0x000fe20003f24270 */
[----:B------:R-:W3:Y:S04]  /*fe50*/  LDL R5, [R1+0x6d8] ;  /* 0x0006d80001057983 */ /* 0x000ee80000100800 */
[----:B--2---:R0:W2:Y:S04]  /*fe60*/  @P0 LDG.E.U8 R4, desc[UR6][R2.64] ;  /* 0x0000000602040981 */ /* 0x0040a8000c1e1100 */
[----:B------:R-:W0:Y:S04]  /*fe70*/  LDL R2, [R1+0x6f0] ;  /* 0x0006f00001027983 */ /* 0x000e280000100800 */
[----:B------:R-:W0:Y:S01]  /*fe80*/  LDL R3, [R1+0x6f4] ;  /* 0x0006f40001037983 */ /* 0x000e220000100800 */
[----:B------:R-:W-:-:S02]  /*fe90*/  PRMT R9, RZ, 0x7610, R9 ;  /* 0x00007610ff097816 */ /* 0x000fc40000000009 */
        /* <DEDUP_REMOVED lines=12> */
[C---:B------:R-:W-:Y:S01]  /*ff60*/  ISETP.GT.AND P3, PT, R0.reuse, 0x5b, PT ;  /* 0x0000005b0000780c */ /* 0x040fe20003f64270 */
[----:B------:R-:W3:Y:S04]  /*ff70*/  LDL R7, [R1+0x638] ;  /* 0x0006380001077983 */ /* 0x000ee80000100800 */
[----:B--2---:R0:W2:Y:S04]  /*ff80*/  @P2 LDG.E.U8 R6, desc[UR6][R2.64] ;  /* 0x0000000602062981 */ /* 0x0040a8000c1e1100 */
[----:B------:R-:W0:Y:S04]  /*ff90*/  LDL R2, [R1+0x6e0] ;  /* 0x0006e00001027983 */ /* 0x000e280000100800 */
[----:B------:R-:W0:Y:S01]  /*ffa0*/  LDL R3, [R1+0x6e4] ;  /* 0x0006e40001037983 */ /* 0x000e220000100800 */
[----:B------:R-:W-:-:S02]  /*ffb0*/  ISETP.GT.AND P0, PT, R0, 0x5c, PT ;  /* 0x0000005c0000780c */ /* 0x000fc40003f04270 */
[----:B---3--:R-:W-:Y:S02]  /*ffc0*/  PRMT R9, RZ, 0x7610, R9 ;  /* 0x00007610ff097816 */ /* 0x008fe40000000009 */
[----:B------:R-:W-:-:S09]  /*ffd0*/  PRMT R8, RZ, 0x7610, R8 ;  /* 0x00007610ff087816 */ /* 0x000fd20000000008 */
[----:B------:R-:W3:Y:S01]  /*ffe0*/  @P0 LDG.E.U8 R8, desc[UR6][R4.64] ;  /* 0x0000000604080981 */ /* 0x000ee2000c1e1100 */
[----:B0-----:R-:W-:-:S04]  /*fff0*/  @P3 LOP3.LUT R3, R3, R2, RZ, 0x3c, !PT ;  /* 0x0000000203033212 */ /* 0x001fc800078e3cff */
[----:B------:R-:W-:-:S04]  /*10000*/  @P3 LOP3.LUT R2, R3, R2, RZ, 0x3c, !PT ;  /* 0x0000000203023212 */ /* 0x000fc800078e3cff */
[----:B------:R-:W-:-:S05]  /*10010*/  @P3 LOP3.LUT R3, R3, R2, RZ, 0x3c, !PT ;  /* 0x0000000203033212 */ /* 0x000fca00078e3cff */
[----:B------:R-:W3:Y:S04]  /*10020*/  @P3 LDG.E.U8 R9, desc[UR6][R2.64] ;  /* 0x0000000602093981 */ /* 0x000ee8000c1e1100 */
[----:B--2---:R0:W-:Y:S04]  /*10030*/  STL [R1+0x60], R6 ;  /* 0x0000600601007387 */ /* 0x0041e80000100800 */
[----:B0-----:R-:W2:Y:S04]  /*10040*/  LDL R6, [R1+0x63c] ;  /* 0x00063c0001067983 */ /* 0x001ea80000100800 */
[----:B---3--:R0:W-:Y:S04]  /*10050*/  STL [R1+0x5c], R9 ;  /* 0x00005c0901007387 */ /* 0x0081e80000100800 */
[----:B0-----:R-:W3:Y:S04]  /*10060*/  LDL.LU R9, [R1+0x17ac] ;  /* 0x0017ac0001097983 */ /* 0x001ee80000300800 */
[----:B------:R0:W-:Y:S04]  /*10070*/  STL [R1+0x58], R8 ;  /* 0x0000580801007387 */ /* 0x0001e80000100800 */
[----:B0-----:R-:W2:Y:S04]  /*10080*/  LDL.LU R8, [R1+0x17a8] ;  /* 0x0017a80001087983 */ /* 0x001ea80000300800 */
[----:B------:R-:W2:Y:S04]  /*10090*/  LDL R4, [R1+0x6b8] ;  /* 0x0006b80001047983 */ /* 0x000ea80000100800 */
[----:B------:R-:W2:Y:S01]  /*100a0*/  LDL R5, [R1+0x6bc] ;  /* 0x0006bc0001057983 */ /* 0x000ea20000100800 */
[----:B------:R-:W-:-:S02]  /*100b0*/  ISETP.GT.AND P1, PT, R0, 0x60, PT ;  /* 0x000000600000780c */ /* 0x000fc40003f24270 */
[----:B------:R-:W-:Y:S02]  /*100c0*/  PRMT R3, RZ, 0x7610, R3 ;  /* 0x00007610ff037816 */ /* 0x000fe40000000003 */
[----:B------:R-:W-:-:S09]  /*100d0*/  ISETP.GT.AND P3, PT, R0, 0x70, PT ;  /* 0x000000700000780c */ /* 0x000fd20003f64270 */
[----:B--2---:R-:W-:-:S04]  /*100e0*/  @P1 LOP3.LUT R5, R5, R4, RZ, 0x3c, !PT ;  /* 0x0000000405051212 */ /* 0x004fc800078e3cff */
[----:B------:R-:W-:-:S04]  /*100f0*/  @P1 LOP3.LUT R4, R5, R4, RZ, 0x3c, !PT ;  /* 0x0000000405041212 */ /* 0x000fc800078e3cff */
[----:B------:R-:W-:Y:S02]  /*10100*/  @P1 LOP3.LUT R5, R5, R4, RZ, 0x3c, !PT ;  /* 0x0000000405051212 */ /* 0x000fe400078e3cff */
[----:B------:R-:W-:-:S03]  /*10110*/  PRMT R8, RZ, 0x7610, R8 ;  /* 0x00007610ff087816 */ /* 0x000fc60000000008 */
[----:B------:R0:W2:Y:S04]  /*10120*/  @P1 LDG.E.U8 R3, desc[UR6][R4.64] ;  /* 0x0000000604031981 */ /* 0x0000a8000c1e1100 */
[----:B------:R1:W2:Y:S04]  /*10130*/  @P3 LDG.E.U8 R8, desc[UR6][R6.64] ;  /* 0x0000000606083981 */ /* 0x0002a8000c1e1100 */
[----:B------:R-:W0:Y:S04]  /*10140*/  LDL R4, [R1+0x6b0] ;  /* 0x0006b00001047983 */ /* 0x000e280000100800 */
[----:B------:R-:W0:Y:S04]  /*10150*/  LDL R5, [R1+0x6b4] ;  /* 0x0006b40001057983 */ /* 0x000e280000100800 */
[----:B------:R-:W1:Y:S04]  /*10160*/  LDL R6, [R1+0x630] ;  /* 0x0006300001067983 */ /* 0x000e680000100800 */
[----:B------:R-:W1:Y:S01]  /*10170*/  LDL R7, [R1+0x634] ;  /* 0x0006340001077983 */ /* 0x000e620000100800 */
[----:B------:R-:W-:-:S02]  /*10180*/  ISETP.GT.AND P2, PT, R0, 0x61, PT ;  /* 0x000000610000780c */ /* 0x000fc40003f44270 */
[----:B------:R-:W-:Y:S02]  /*10190*/  ISETP.GT.AND P4, PT, R0, 0x71, PT ;  /* 0x000000710000780c */ /* 0x000fe40003f84270 */
[----:B---3--:R-:W-:-:S09]  /*101a0*/  PRMT R9, RZ, 0x7610, R9 ;  /* 0x00007610ff097816 */ /* 0x008fd20000000009 */
[----:B0-----:R-:W-:-:S04]  /*101b0*/  @P2 LOP3.LUT R5, R5, R4, RZ, 0x3c, !PT ;  /* 0x0000000405052212 */ /* 0x001fc800078e3cff */
[----:B------:R-:W-:Y:S02]  /*101c0*/  @P2 LOP3.LUT R4, R5, R4, RZ, 0x3c, !PT ;  /* 0x0000000405042212 */ /* 0x000fe400078e3cff */
[----:B-1----:R-:W-:Y:S02]  /*101d0*/  @P4 LOP3.LUT R7, R7, R6, RZ, 0x3c, !PT ;  /* 0x0000000607074212 */ /* 0x002fe400078e3cff */
[----:B------:R-:W-:Y:S02]  /*101e0*/  @P2 LOP3.LUT R5, R5, R4, RZ, 0x3c, !PT ;  /* 0x0000000405052212 */ /* 0x000fe400078e3cff */
[----:B------:R-:W-:-:S03]  /*101f0*/  @P4 LOP3.LUT R6, R7, R6, RZ, 0x3c, !PT ;  /* 0x0000000607064212 */ /* 0x000fc600078e3cff */
[----:B------:R0:W3:Y:S01]  /*10200*/  @P2 LDG.E.U8 R9, desc[UR6][R4.64] ;  /* 0x0000000604092981 */ /* 0x0000e2000c1e1100 */
[----:B------:R-:W-:Y:S02]  /*10210*/  @P4 LOP3.LUT R7, R7, R6, RZ, 0x3c, !PT ;  /* 0x0000000607074212 */ /* 0x000fe400078e3cff */
[----:B0-----:R-:W-:-:S06]  /*10220*/  PRMT R4, RZ, 0x7610, R4 ;  /* 0x00007610ff047816 */ /* 0x001fcc0000000004 */
        /* <DEDUP_REMOVED lines=121> */
[----:B------:R-:W2:Y:S04]  /*109c0*/  LDL R6, [R1+0x600] ;  /* 0x0006000001067983 */ /* 0x000ea80000100800 */
[----:B------:R-:W2:Y:S01]  /*109d0*/  LDL R7, [R1+0x604] ;  /* 0x0006040001077983 */ /* 0x000ea20000100800 */
[----:B------:R-:W-:-:S02]  /*109e0*/  ISETP.GT.AND P4, PT, R0, 0x77, PT ;  /* 0x000000770000780c */ /* 0x000fc40003f84270 */
[----:B------:R-:W-:-:S11]  /*109f0*/  PRMT R23, RZ, 0x7610, R23 ;  /* 0x00007610ff177816 */ /* 0x000fd60000000017 */
        /* <DEDUP_REMOVED lines=24> */
[C---:B------:R-:W-:Y:S02]  /*10b80*/  ISETP.GT.AND P2, PT, R0.reuse, 0x78, PT ;  /* 0x000000780000780c */ /* 0x040fe40003f44270 */
[----:B------:R-:W-:Y:S01]  /*10b90*/  PRMT R2, RZ, 0x7610, R2 ;  /* 0x00007610ff027816 */ /* 0x000fe20000000002 */
[----:B--2---:R0:W-:Y:S04]  /*10ba0*/  STL [R1+0xc], R21 ;  /* 0x00000c1501007387 */ /* 0x0041e80000100800 */
[----:B0-----:R-:W2:Y:S04]  /*10bb0*/  LDL.LU R21, [R1+0x1770] ;  /* 0x0017700001157983 */ /* 0x001ea80000300800 */
[----:B------:R-:W2:Y:S02]  /*10bc0*/  LDL R7, [R1+0x5f8] ;  /* 0x0005f80001077983 */ /* 0x000ea40000100800 */
[----:B------:R-:W-:Y:S01]  /*10bd0*/  @P2 IMAD.MOV.U32 R6, RZ, RZ, R16 ;  /* 0x000000ffff062224 */ /* 0x000fe200078e0010 */
[----:B------:R-:W-:-:S02]  /*10be0*/  ISETP.GT.AND P3, PT, R0, 0x79, PT ;  /* 0x000000790000780c */ /* 0x000fc40003f64270 */
[----:B------:R-:W-:Y:S01]  /*10bf0*/  PRMT R17, RZ, 0x7610, R17 ;  /* 0x00007610ff117816 */ /* 0x000fe20000000011 */
[----:B------:R-:W3:Y:S04]  /*10c00*/  LDL R16, [R1+0x5e8] ;  /* 0x0005e80001107983 */ /* 0x000ee80000100800 */
[----:B--2---:R-:W2:Y:S04]  /*10c10*/  @P2 LDG.E.U8 R2, desc[UR6][R6.64] ;  /* 0x0000000606022981 */ /* 0x004ea8000c1e1100 */
[----:B------:R-:W3:Y:S04]  /*10c20*/  LDL R6, [R1+0x5f0] ;  /* 0x0005f00001067983 */ /* 0x000ee80000100800 */
[----:B------:R-:W3:Y:S04]  /*10c30*/  LDL R7, [R1+0x5f4] ;  /* 0x0005f40001077983 */ /* 0x000ee80000100800 */
[----:B--2---:R0:W-:Y:S01]  /*10c40*/  STL [R1+0x8], R2 ;  /* 0x0000080201007387 */ /* 0x0041e20000100800 */
[----:B------:R-:W-:-:S02]  /*10c50*/  ISETP.GT.AND P0, PT, R0, 0x6a, PT ;  /* 0x0000006a0000780c */ /* 0x000fc40003f04270 */
[----:B------:R-:W-:Y:S01]  /*10c60*/  PRMT R22, RZ, 0x7610, R22 ;  /* 0x00007610ff167816 */ /* 0x000fe20000000016 */
[----:B0-----:R-:W2:Y:S01]  /*10c70*/  LDL R2, [R1+0x5ec] ;  /* 0x0005ec0001027983 */ /* 0x001ea20000100800 */
        /* <DEDUP_REMOVED lines=9> */
[----:B------:R-:W2:Y:S04]  /*10d10*/  @P0 LDG.E.U8 R22, desc[UR6][R6.64] ;  /* 0x0000000606160981 */ /* 0x000ea8000c1e1100 */
[----:B---3--:R0:W-:Y:S04]  /*10d20*/  STL [R1+0x4], R17 ;  /* 0x0000041101007387 */ /* 0x0081e80000100800 */
[----:B0-----:R-:W3:Y:S04]  /*10d30*/  LDL R17, [R1+0x5e4] ;  /* 0x0005e40001117983 */ /* 0x001ee80000100800 */
[----:B--2---:R0:W-:Y:S04]  /*10d40*/  STL [R1], R22 ;  /* 0x0000001601007387 */ /* 0x0041e80000100800 */
[----:B0-----:R-:W2:Y:S04]  /*10d50*/  LDL.LU R22, [R1+0x176c] ;  /* 0x00176c0001167983 */ /* 0x001ea80000300800 */
[----:B------:R-:W2:Y:S04]  /*10d60*/  LDL R6, [R1+0x660] ;  /* 0x0006600001067983 */ /* 0x000ea80000100800 */
[----:B------:R-:W2:Y:S01]  /*10d70*/  LDL R7, [R1+0x664] ;  /* 0x0006640001077983 */ /* 0x000ea20000100800 */
[----:B------:R-:W-:-:S02]  /*10d80*/  ISETP.GT.AND P1, PT, R0, 0x6b, PT ;  /* 0x0000006b0000780c */ /* 0x000fc40003f24270 */
[----:B------:R-:W-:-:S11]  /*10d90*/  PRMT R29, RZ, 0x7610, R29 ;  /* 0x00007610ff1d7816 */ /* 0x000fd6000000001d */
[----:B--2---:R-:W-:-:S04]  /*10da0*/  @P1 LOP3.LUT R7, R7, R6, RZ, 0x3c, !PT ;  /* 0x0000000607071212 */ /* 0x004fc800078e3cff */
[----:B------:R-:W-:-:S04]  /*10db0*/  @P1 LOP3.LUT R6, R7, R6, RZ, 0x3c, !PT ;  /* 0x0000000607061212 */ /* 0x000fc800078e3cff */
[----:B------:R-:W-:-:S05]  /*10dc0*/  @P1 LOP3.LUT R7, R7, R6, RZ, 0x3c, !PT ;  /* 0x0000000607071212 */ /* 0x000fca00078e3cff */
[----:B------:R0:W2:Y:S01]  /*10dd0*/  @P1 LDG.E.U8 R29, desc[UR6][R6.64] ;  /* 0x00000006061d1981 */ /* 0x0000a2000c1e1100 */
[----:B------:R-:W-:Y:S02]  /*10de0*/  ISETP.GT.AND P2, PT, R0, 0x7a, PT ;  /* 0x0000007a0000780c */ /* 0x000fe40003f44270 */
[----:B------:R-:W-:-:S11]  /*10df0*/  PRMT R28, RZ, 0x7610, R28 ;  /* 0x00007610ff1c7816 */ /* 0x000fd6000000001c */
[----:B0-----:R-:W-:Y:S02]  /*10e00*/  @P2 IMAD.MOV.U32 R6, RZ, RZ, R2 ;  /* 0x000000ffff062224 */ /* 0x001fe400078e0002 */
[----:B------:R-:W-:-:S05]  /*10e10*/  @P2 IMAD.MOV.U32 R7, RZ, RZ, R16 ;  /* 0x000000ffff072224 */ /* 0x000fca00078e0010 */
[----:B------:R3:W4:Y:S04]  /*10e20*/  @P2 LDG.E.U8 R28, desc[UR6][R6.64] ;  /* 0x00000006061c2981 */ /* 0x000728000c1e1100 */
[----:B--2---:R0:W-:Y:S01]  /*10e30*/  STL [R1+0x1760], R29 ;  /* 0x0017601d01007387 */ /* 0x0041e20000100800 */
[----:B------:R-:W-:Y:S02]  /*10e40*/  ISETP.GT.AND P3, PT, R0, 0x7b, PT ;  /* 0x0000007b0000780c */ /* 0x000fe40003f64270 */
[----:B------:R-:W-:Y:S01]  /*10e50*/  PRMT R27, RZ, 0x7610, R27 ;  /* 0x00007610ff1b7816 */ /* 0x000fe2000000001b */
[----:B------:R-:W2:Y:S04]  /*10e60*/  LDL R16, [R1+0x650] ;  /* 0x0006500001107983 */ /* 0x000ea80000100800 */
[----:B------:R-:W2:Y:S04]  /*10e70*/  LDL R2, [R1+0x654] ;  /* 0x0006540001027983 */ /* 0x000ea80000100800 */
[----:B0-----:R-:W2:Y:S02]  /*10e80*/  LDL R29, [R1+0x5e0] ;  /* 0x0005e000011d7983 */ /* 0x001ea40000100800 */
[----:B---3--:R-:W-:-:S02]  /*10e90*/  @P3 IMAD.MOV.U32 R6, RZ, RZ, R17 ;  /* 0x000000ffff063224 */ /* 0x008fc400078e0011 */
[----:B----4-:R0:W-:Y:S01]  /*10ea0*/  STL [R1+0x1764], R28 ;  /* 0x0017641c01007387 */ /* 0x0101e20000100800 */
[----:B------:R-:W-:Y:S02]  /*10eb0*/  ISETP.GT.AND P0, PT, R0, 0x6c, PT ;  /* 0x0000006c0000780c */ /* 0x000fe40003f04270 */
[----:B------:R-:W-:Y:S01]  /*10ec0*/  PRMT R26, RZ, 0x7610, R26 ;  /* 0x00007610ff1a7816 */ /* 0x000fe2000000001a */
[----:B------:R-:W3:Y:S04]  /*10ed0*/  LDL R17, [R1+0x5d4] ;  /* 0x0005d40001117983 */ /* 0x000ee80000100800 */
[----:B0-----:R-:W4:Y:S01]  /*10ee0*/  LDL R28, [R1+0x5d0] ;  /* 0x0005d000011c7983 */ /* 0x001f220000100800 */
[----:B--2---:R-:W-:-:S03]  /*10ef0*/  @P3 IMAD.MOV.U32 R7, RZ, RZ, R29 ;  /* 0x000000ffff073224 */ /* 0x004fc600078e001d */
[----:B------:R-:W2:Y:S04]  /*10f00*/  LDL R29, [R1+0x5dc] ;  /* 0x0005dc00011d7983 */ /* 0x000ea80000100800 */
[----:B------:R-:W2:Y:S04]  /*10f10*/  @P3 LDG.E.U8 R27, desc[UR6][R6.64] ;  /* 0x00000006061b3981 */ /* 0x000ea8000c1e1100 */
[----:B------:R-:W3:Y:S04]  /*10f20*/  LDL R6, [R1+0x658] ;  /* 0x0006580001067983 */ /* 0x000ee80000100800 */
[----:B------:R-:W3:Y:S01]  /*10f30*/  LDL R7, [R1+0x65c] ;  /* 0x00065c0001077983 */ /* 0x000ee20000100800 */
[----:B------:R-:W-:-:S03]  /*10f40*/  ISETP.GT.AND P1, PT, R0, 0x6d, PT ;  /* 0x0000006d0000780c */ /* 0x000fc60003f24270 */
[----:B--2---:R0:W-:Y:S04]  /*10f50*/  STL [R1+0x1768], R27 ;  /* 0x0017681b01007387 */ /* 0x0041e80000100800 */
[----:B0-----:R-:W2:Y:S01]  /*10f60*/  LDL R27, [R1+0x5d8] ;  /* 0x0005d800011b7983 */ /* 0x001ea20000100800 */
[----:B---3--:R-:W-:-:S04]  /*10f70*/  @P0 LOP3.LUT R7, R7, R6, RZ, 0x3c, !PT ;  /* 0x0000000607070212 */ /* 0x008fc800078e3cff */
[----:B------:R-:W-:-:S04]  /*10f80*/  @P0 LOP3.LUT R6, R7, R6, RZ, 0x3c, !PT ;  /* 0x0000000607060212 */ /* 0x000fc800078e3cff */
[----:B------:R-:W-:-:S05]  /*10f90*/  @P0 LOP3.LUT R7, R7, R6, RZ, 0x3c, !PT ;  /* 0x0000000607070212 */ /* 0x000fca00078e3cff */
[----:B------:R0:W3:Y:S01]  /*10fa0*/  @P0 LDG.E.U8 R26, desc[UR6][R6.64] ;  /* 0x00000006061a0981 */ /* 0x0000e2000c1e1100 */
[C---:B------:R-:W-:Y:S02]  /*10fb0*/  ISETP.GT.AND P2, PT, R0.reuse, 0x7c, PT ;  /* 0x0000007c0000780c */ /* 0x040fe40003f44270 */
[----:B------:R-:W-:Y:S02]  /*10fc0*/  ISETP.GT.AND P3, PT, R0, 0x7d, PT ;  /* 0x0000007d0000780c */ /* 0x000fe40003f64270 */
[----:B------:R-:W-:Y:S01]  /*10fd0*/  PRMT R25, RZ, 0x7610, R25 ;  /* 0x00007610ff197816 */ /* 0x000fe20000000019 */
[----:B0-----:R-:W-:Y:S02]  /*10fe0*/  @P1 IMAD.MOV.U32 R6, RZ, RZ, R2 ;  /* 0x000000ffff061224 */ /* 0x001fe400078e0002 */
[----:B------:R-:W-:Y:S01]  /*10ff0*/  @P1 IMAD.MOV.U32 R7, RZ, RZ, R16 ;  /* 0x000000ffff071224 */ /* 0x000fe200078e0010 */
[----:B------:R-:W-:-:S04]  /*11000*/  PRMT R24, RZ, 0x7610, R24 ;  /* 0x00007610ff187816 */ /* 0x000fc80000000018 */
[----:B------:R0:W5:Y:S01]  /*11010*/  @P1 LDG.E.U8 R25, desc[UR6][R6.64] ;  /* 0x0000000606191981 */ /* 0x000162000c1e1100 */
[----:B------:R-:W-:Y:S01]  /*11020*/  PRMT R23, RZ, 0x7610, R23 ;  /* 0x00007610ff177816 */ /* 0x000fe20000000017 */
[----:B0-----:R-:W-:Y:S02]  /*11030*/  @P2 IMAD.MOV.U32 R6, RZ, RZ, R29 ;  /* 0x000000ffff062224 */ /* 0x001fe400078e001d */
[----:B--2---:R-:W-:-:S05]  /*11040*/  @P2 IMAD.MOV.U32 R7, RZ, RZ, R27 ;  /* 0x000000ffff072224 */ /* 0x004fca00078e001b */
[----:B------:R0:W2:Y:S02]  /*11050*/  @P2 LDG.E.U8 R24, desc[UR6][R6.64] ;  /* 0x0000000606182981 */ /* 0x0000a4000c1e1100 */
[----:B0-----:R-:W-:Y:S02]  /*11060*/  @P3 IMAD.MOV.U32 R6, RZ, RZ, R17 ;  /* 0x000000ffff063224 */ /* 0x001fe400078e0011 */
[----:B---3--:R0:W-:Y:S01]  /*11070*/  STL [R1+0x1734], R26 ;  /* 0x0017341a01007387 */ /* 0x0081e20000100800 */
[----:B----4-:R-:W-:-:S03]  /*11080*/  @P3 IMAD.MOV.U32 R7, RZ, RZ, R28 ;  /* 0x000000ffff073224 */ /* 0x010fc600078e001c */
[----:B------:R-:W3:Y:S04]  /*11090*/  LDL R16, [R1+0x6c8] ;  /* 0x0006c80001107983 */ /* 0x000ee80000100800 */
[----:B------:R-:W4:Y:S04]  /*110a0*/  LDL R2, [R1+0x6cc] ;  /* 0x0006cc0001027983 */ /* 0x000f280000100800 */
[----:B------:R1:W4:Y:S01]  /*110b0*/  @P3 LDG.E.U8 R23, desc[UR6][R6.64] ;  /* 0x0000000606173981 */ /* 0x000322000c1e1100 */
[----:B------:R-:W-:-:S03]  /*110c0*/  ISETP.GT.AND P0, PT, R0, 0x5e, PT ;  /* 0x0000005e0000780c */ /* 0x000fc60003f04270 */
[----:B-----5:R5:W-:Y:S01]  /*110d0*/  STL [R1+0x1738], R25 ;  /* 0x0017381901007387 */ /* 0x020be20000100800 */
[----:B-1----:R-:W-:-:S03]  /*110e0*/  PRMT R6, RZ, 0x7610, R6 ;  /* 0x00007610ff067816 */ /* 0x002fc60000000006 */
[----:B--2---:R1:W-:Y:S04]  /*110f0*/  STL [R1+0x173c], R24 ;  /* 0x00173c1801007387 */ /* 0x0043e80000100800 */
[----:B------:R-:W2:Y:S04]  /*11100*/  LDL R29, [R1+0x648] ;  /* 0x00064800011d7983 */ /* 0x000ea80000100800 */
[----:B------:R-:W2:Y:S01]  /*11110*/  LDL R28, [R1+0x64c] ;  /* 0x00064c00011c7983 */ /* 0x000ea20000100800 */
[----:B---3--:R-:W-:Y:S02]  /*11120*/  @P0 IMAD.MOV.U32 R17, RZ, RZ, R16 ;  /* 0x000000ffff110224 */ /* 0x008fe400078e0010 */
[----:B----4-:R-:W-:Y:S01]  /*11130*/  @P0 IMAD.MOV.U32 R16, RZ, RZ, R2 ;  /* 0x000000ffff100224 */ /* 0x010fe200078e0002 */
[----:B------:R3:W-:Y:S04]  /*11140*/  STL [R1+0x1740], R23 ;  /* 0x0017401701007387 */ /* 0x0007e80000100800 */
[----:B------:R4:W2:Y:S04]  /*11150*/  @P0 LDG.E.U8 R6, desc[UR6][R16.64] ;  /* 0x0000000610060981 */ /* 0x0008a8000c1e1100 */
[----:B------:R-:W2:Y:S04]  /*11160*/  LDL R27, [R1+0x640] ;  /* 0x00064000011b7983 */ /* 0x000ea80000100800 */
[----:B0-----:R-:W2:Y:S04]  /*11170*/  LDL R26, [R1+0x644] ;  /* 0x00064400011a7983 */ /* 0x001ea80000100800 */
[----:B------:R-:W4:Y:S04]  /*11180*/  LDL R16, [R1+0x6c0] ;  /* 0x0006c00001107983 */ /* 0x000f280000100800 */
[----:B------:R-:W4:Y:S04]  /*11190*/  LDL R17, [R1+0x6c4] ;  /* 0x0006c40001117983 */ /* 0x000f280000100800 */
[----:B-----5:R-:W5:Y:S04]  /*111a0*/  LDL R25, [R1+0x5c8] ;  /* 0x0005c80001197983 */ /* 0x020f680000100800 */
[----:B-1----:R-:W2:Y:S04]  /*111b0*/  LDL R24, [R1+0x5cc] ;  /* 0x0005cc0001187983 */ /* 0x002ea80000100800 */
[----:B---3--:R-:W3:Y:S04]  /*111c0*/  LDL R23, [R1+0x5c0] ;  /* 0x0005c00001177983 */ /* 0x008ee80000100800 */
[----:B------:R-:W2:Y:S01]  /*111d0*/  LDL R2, [R1+0x5c4] ;  /* 0x0005c40001027983 */ /* 0x000ea20000100800 */
[----:B------:R-:W-:-:S02]  /*111e0*/  ISETP.GT.AND P1, PT, R0, 0x5f, PT ;  /* 0x0000005f0000780c */ /* 0x000fc40003f24270 */
[C---:B------:R-:W-:Y:S02]  /*111f0*/  ISETP.GT.AND P2, PT, R0.reuse, 0x6e, PT ;  /* 0x0000006e0000780c */ /* 0x040fe40003f44270 */
[----:B------:R-:W-:Y:S02]  /*11200*/  PRMT R5, RZ, 0x7610, R5 ;  /* 0x00007610ff057816 */ /* 0x000fe40000000005 */
[C---:B------:R-:W-:Y:S02]  /*11210*/  ISETP.GT.AND P3, PT, R0.reuse, 0x6f, PT ;  /* 0x0000006f0000780c */ /* 0x040fe40003f64270 */
[----:B------:R-:W-:Y:S02]  /*11220*/  ISETP.GT.AND P4, PT, R0, 0x7e, PT ;  /* 0x0000007e0000780c */ /* 0x000fe40003f84270 */
[----:B------:R-:W-:Y:S02]  /*11230*/  PRMT R7, RZ, 0x7610, R7 ;  /* 0x00007610ff077816 */ /* 0x000fe40000000007 */
[----:B------:R-:W-:-:S02]  /*11240*/  PRMT R20, RZ, 0x7610, R20 ;  /* 0x00007610ff147816 */ /* 0x000fc40000000014 */
[----:B------:R-:W-:Y:S02]  /*11250*/  PRMT R21, RZ, 0x7610, R21 ;  /* 0x00007610ff157816 */ /* 0x000fe40000000015 */
[----:B------:R-:W-:Y:S02]  /*11260*/  ISETP.GT.AND P0, PT, R0, 0x7f, PT ;  /* 0x0000007f0000780c */ /* 0x000fe40003f04270 */
[----:B------:R-:W-:Y:S02]  /*11270*/  PRMT R22, RZ, 0x7610, R22 ;  /* 0x00007610ff167816 */ /* 0x000fe40000000016 */
[----:B----4-:R-:W-:-:S04]  /*11280*/  @P1 LOP3.LUT R17, R17, R16, RZ, 0x3c, !PT ;  /* 0x0000001011111212 */ /* 0x010fc800078e3cff */
[----:B------:R-:W-:-:S04]  /*11290*/  @P1 LOP3.LUT R16, R17, R16, RZ, 0x3c, !PT ;  /* 0x0000001011101212 */ /* 0x000fc800078e3cff */
[----:B------:R-:W-:-:S05]  /*112a0*/  @P1 LOP3.LUT R17, R17, R16, RZ, 0x3c, !PT ;  /* 0x0000001011111212 */ /* 0x000fca00078e3cff */
[----:B------:R2:W4:Y:S02]  /*112b0*/  @P1 LDG.E.U8 R5, desc[UR6][R16.64] ;  /* 0x0000000610051981 */ /* 0x000524000c1e1100 */
[----:B--2---:R-:W-:Y:S02]  /*112c0*/  @P2 IMAD.MOV.U32 R16, RZ, RZ, R28 ;  /* 0x000000ffff102224 */ /* 0x004fe400078e001c */
[----:B------:R-:W-:-:S05]  /*112d0*/  @P2 IMAD.MOV.U32 R17, RZ, RZ, R29 ;  /* 0x000000ffff112224 */ /* 0x000fca00078e001d */
[----:B------:R0:W2:Y:S02]  /*112e0*/  @P2 LDG.E.U8 R7, desc[UR6][R16.64] ;  /* 0x0000000610072981 */ /* 0x0000a4000c1e1100 */
[----:B0-----:R-:W-:Y:S02]  /*112f0*/  @P3 IMAD.MOV.U32 R16, RZ, RZ, R26 ;  /* 0x000000ffff103224 */ /* 0x001fe400078e001a */
[----:B------:R-:W-:-:S05]  /*11300*/  @P3 IMAD.MOV.U32 R17, RZ, RZ, R27 ;  /* 0x000000ffff113224 */ /* 0x000fca00078e001b */
[----:B------:R0:W2:Y:S02]  /*11310*/  @P3 LDG.E.U8 R20, desc[UR6][R16.64] ;  /* 0x0000000610143981 */ /* 0x0000a4000c1e1100 */
[----:B0-----:R-:W-:Y:S02]  /*11320*/  @P4 IMAD.MOV.U32 R16, RZ, RZ, R24 ;  /* 0x000000ffff104224 */ /* 0x001fe400078e0018 */
[----:B-----5:R-:W-:-:S05]  /*11330*/  @P4 IMAD.MOV.U32 R17, RZ, RZ, R25 ;  /* 0x000000ffff114224 */ /* 0x020fca00078e0019 */
[----:B------:R0:W5:Y:S02]  /*11340*/  @P4 LDG.E.U8 R21, desc[UR6][R16.64] ;  /* 0x0000000610154981 */ /* 0x000164000c1e1100 */
[----:B0-----:R-:W-:Y:S02]  /*11350*/  @P0 IMAD.MOV.U32 R16, RZ, RZ, R2 ;  /* 0x000000ffff100224 */ /* 0x001fe400078e0002 */
[----:B---3--:R-:W-:-:S05]  /*11360*/  @P0 IMAD.MOV.U32 R17, RZ, RZ, R23 ;  /* 0x000000ffff110224 */ /* 0x008fca00078e0017 */
[----:B------:R0:W3:Y:S04]  /*11370*/  @P0 LDG.E.U8 R22, desc[UR6][R16.64] ;  /* 0x0000000610160981 */ /* 0x0000e8000c1e1100 */
[----:B------:R-:W-:Y:S01]  /*11380*/  STL [R1+0x170c], R6 ;  /* 0x00170c0601007387 */ /* 0x000fe20000100800 */
[----:B------:R-:W1:Y:S02]  /*11390*/  S2R R23, SR_TID.X ;  /* 0x0000000000177919 */ /* 0x000e640000002100 */
[----:B-1----:R-:W-:Y:S01]  /*113a0*/  LOP3.LUT R2, R23, 0x3, RZ, 0xc0, !PT ;  /* 0x0000000317027812 */ /* 0x002fe200078ec0ff */
[----:B----4-:R1:W-:Y:S04]  /*113b0*/  STL [R1+0x1710], R5 ;  /* 0x0017100501007387 */ /* 0x0103e80000100800 */
[----:B--2---:R-:W-:Y:S04]  /*113c0*/  STL [R1+0x1714], R7 ;  /* 0x0017140701007387 */ /* 0x004fe80000100800 */
[----:B------:R-:W-:Y:S04]  /*113d0*/  STL [R1+0x1718], R20 ;  /* 0x0017181401007387 */ /* 0x000fe80000100800 */
[----:B-----5:R-:W-:Y:S04]  /*113e0*/  STL [R1+0x171c], R21 ;  /* 0x00171c1501007387 */ /* 0x020fe80000100800 */
[----:B------:R-:W2:Y:S04]  /*113f0*/  LDL.LU R26, [R1+0x298] ;  /* 0x00029800011a7983 */ /* 0x000ea80000300800 */
[----:B------:R-:W4:Y:S04]  /*11400*/  LDL.LU R27, [R1+0x294] ;  /* 0x00029400011b7983 */ /* 0x000f280000300800 */
[----:B------:R-:W5:Y:S04]  /*11410*/  LDL.LU R28, [R1+0x158] ;  /* 0x00015800011c7983 */ /* 0x000f680000300800 */
[----:B------:R-:W2:Y:S01]  /*11420*/  LDL.LU R29, [R1+0x154] ;  /* 0x00015400011d7983 */ /* 0x000ea20000300800 */
[----:B0-----:R-:W-:Y:S01]  /*11430*/  SHF.R.U32.HI R16, RZ, 0x2, R23 ;  /* 0x00000002ff107819 */ /* 0x001fe20000011617 */
[----:B------:R-:W-:-:S03]  /*11440*/  IMAD R2, R2, 0x110, RZ ;  /* 0x0000011002027824 */ /* 0x000fc600078e02ff */
[----:B------:R-:W-:-:S04]  /*11450*/  SGXT.U32 R16, R16, 0x3 ;  /* 0x000000031010781a */ /* 0x000fc80000000000 */
[----:B------:R-:W-:Y:S01]  /*11460*/  LOP3.LUT R2, R2, R16, RZ, 0xfc, !PT ;  /* 0x0000001002027212 */ /* 0x000fe200078efcff */
[----:B---3--:R-:W-:Y:S04]  /*11470*/  STL [R1+0x1720], R22 ;  /* 0x0017201601007387 */ /* 0x008fe80000100800 */
        /* <DEDUP_REMOVED lines=62> */
[----:B------:R-:W0:Y:S03]  /*11860*/  S2UR UR5, SR_CgaCtaId ;  /* 0x00000000000579c3 */ /* 0x000e260000008800 */
        /* <DEDUP_REMOVED lines=20> */
[----:B-1----:R-:W-:-:S03]  /*119b0*/  LOP3.LUT R5, R23, 0x3f, RZ, 0xc0, !PT ;  /* 0x0000003f17057812 */ /* 0x002fc600078ec0ff */
[----:B------:R-:W-:Y:S04]  /*119c0*/  STL [R1+0x16b8], R16 ;  /* 0x0016b81001007387 */ /* 0x000fe80000100800 */
[----:B------:R-:W-:Y:S01]  /*119d0*/  STL [R1+0x16c0], R16 ;  /* 0x0016c01001007387 */ /* 0x000fe20000100800 */
[----:B------:R-:W-:-:S03]  /*119e0*/  UMOV UR4, 0x400 ;  /* 0x0000040000047882 */ /* 0x000fc60000000000 */
[----:B------:R-:W-:Y:S04]  /*119f0*/  STL [R1+0x16c8], R16 ;  /* 0x0016c81001007387 */ /* 0x000fe80000100800 */
[----:B------:R-:W-:Y:S01]  /*11a00*/  STL [R1+0x16d0], R16 ;  /* 0x0016d01001007387 */ /* 0x000fe20000100800 */
[----:B0-----:R-:W-:Y:S01]  /*11a10*/  ULEA UR4, UR5, UR4, 0x18 ;  /* 0x0000000405047291 */ /* 0x001fe2000f8ec0ff */
[----:B------:R-:W-:Y:S01]  /*11a20*/  BAR.SYNC.DEFER_BLOCKING 0x0 ;  /* 0x0000000000007b1d */ /* 0x000fe20000010000 */
[----:B------:R-:W-:-:S05]  /*11a30*/  LOP3.LUT R17, R5, 0x40, RZ, 0xfc, !PT ;  /* 0x0000004005117812 */ /* 0x000fca00078efcff */
        /* <DEDUP_REMOVED lines=8> */
[----:B------:R-:W-:-:S03]  /*11ac0*/  ISETP.GE.AND P1, PT, R17, R0, PT ;  /* 0x000000001100720c */ /* 0x000fc60003f26270 */
[----:B------:R0:W-:Y:S04]  /*11ad0*/  STL [R1+0x172c], R17 ;  /* 0x00172c1101007387 */ /* 0x0001e80000100800 */
[----:B------:R-:W-:Y:S04]  /*11ae0*/  STL [R1+0x1730], R19 ;  /* 0x0017301301007387 */ /* 0x000fe80000100800 */
[----:B------:R-:W-:Y:S04]  /*11af0*/  STL [R1+0x1744], R18 ;  /* 0x0017441201007387 */ /* 0x000fe80000100800 */
[----:B------:R-:W-:Y:S04]  /*11b00*/  STL [R1+0x1748], R15 ;  /* 0x0017480f01007387 */ /* 0x000fe80000100800 */
[----:B--2---:R-:W-:Y:S04]  /*11b10*/  STS.U8 [R5+UR4], R26 ;  /* 0x0000001a05007988 */ /* 0x004fe80008000004 */
[----:B0-----:R-:W2:Y:S04]  /*11b20*/  LDL.LU R17, [R1+0x290] ;  /* 0x0002900001117983 */ /* 0x001ea80000300800 */
[----:B----4-:R-:W-:Y:S04]  /*11b30*/  STS.U8 [R5+UR4+0x40], R27 ;  /* 0x0000401b05007988 */ /* 0x010fe80008000004 */
[----:B------:R-:W3:Y:S04]  /*11b40*/  LDL.LU R16, [R1+0x28c] ;  /* 0x00028c0001107983 */ /* 0x000ee80000300800 */
[----:B-----5:R0:W-:Y:S04]  /*11b50*/  STS.U8 [R5+UR4+0x400], R28 ;  /* 0x0004001c05007988 */ /* 0x0201e80008000004 */
[----:B------:R-:W4:Y:S04]  /*11b60*/  LDL.LU R2, [R1+0x150] ;  /* 0x0001500001027983 */ /* 0x000f280000300800 */
[----:B------:R-:W-:Y:S04]  /*11b70*/  STS.U8 [R5+UR4+0x440], R29 ;  /* 0x0004401d05007988 */ /* 0x000fe80008000004 */
[----:B------:R-:W5:Y:S01]  /*11b80*/  LDL.LU R22, [R1+0x14c] ;  /* 0x00014c0001167983 */ /* 0x000f620000300800 */
[----:B------:R-:W-:-:S03]  /*11b90*/  ISETP.GE.AND P0, PT, R5, R0, PT ;  /* 0x000000000500720c */ /* 0x000fc60003f06270 */
[----:B------:R-:W-:Y:S04]  /*11ba0*/  STS.U8 [R5+UR4+0x800], R19 ;  /* 0x0008001305007988 */ /* 0x000fe80008000004 */
[----:B------:R-:W2:Y:S04]  /*11bb0*/  LDL.LU R21, [R1+0x88] ;  /* 0x0000880001157983 */ /* 0x000ea80000300800 */
[----:B------:R-:W-:Y:S04]  /*11bc0*/  STS.U8 [R5+UR4+0x840], R18 ;  /* 0x0008401205007988 */ /* 0x000fe80008000004 */
[----:B0-----:R-:W2:Y:S04]  /*11bd0*/  LDL.LU R28, [R1+0x84] ;  /* 0x00008400011c7983 */ /* 0x001ea80000300800 */
[----:B------:R-:W-:Y:S04]  /*11be0*/  STS.U8 [R5+UR4+0xc00], R15 ;  /* 0x000c000f05007988 */ /* 0x000fe80008000004 */
[----:B------:R-:W3:Y:S04]  /*11bf0*/  LDL.LU R20, [R1+0x80] ;  /* 0x0000800001147983 */ /* 0x000ee80000300800 */
[----:B------:R0:W-:Y:S04]  /*11c00*/  STS.U8 [R5+UR4+0xc40], R14 ;  /* 0x000c400e05007988 */ /* 0x0001e80008000004 */
[----:B------:R-:W3:Y:S04]  /*11c10*/  LDL.LU R7, [R1+0x7c] ;  /* 0x00007c0001077983 */ /* 0x000ee80000300800 */
[----:B0-----:R-:W3:Y:S04]  /*11c20*/  LDL.LU R5, [R1+0x54] ;  /* 0x0000540001057983 */ /* 0x001ee80000300800 */
[----:B------:R-:W3:Y:S04]  /*11c30*/  LDL.LU R6, [R1+0x50] ;  /* 0x0000500001067983 */ /* 0x000ee80000300800 */
[----:B------:R-:W3:Y:S04]  /*11c40*/  LDL.LU R29, [R1+0x4c] ;  /* 0x00004c00011d7983 */ /* 0x000ee80000300800 */
[----:B------:R0:W-:Y:S02]  /*11c50*/  STL [R1+0x174c], R14 ;  /* 0x00174c0e01007387 */ /* 0x0001e40000100800 */
[----:B0-----:R-:W-:-:S02]  /*11c60*/  LOP3.LUT R14, R23, 0x3f, RZ, 0xc0, !PT ;  /* 0x0000003f170e7812 */ /* 0x001fc400078ec0ff */
[----:B------:R-:W4:Y:S04]  /*11c70*/  LDL.LU R23, [R1+0x48] ;  /* 0x0000480001177983 */ /* 0x000f280000300800 */
[----:B------:R-:W4:Y:S04]  /*11c80*/  LDL.LU R24, [R1+0x44] ;  /* 0x0000440001187983 */ /* 0x000f280000300800 */
[----:B------:R-:W4:Y:S04]  /*11c90*/  LDL.LU R25, [R1+0x40] ;  /* 0x0000400001197983 */ /* 0x000f280000300800 */
[----:B------:R-:W4:Y:S04]  /*11ca0*/  LDL.LU R26, [R1+0x3c] ;  /* 0x00003c00011a7983 */ /* 0x000f280000300800 */
[----:B------:R-:W4:Y:S01]  /*11cb0*/  LDL.LU R27, [R1+0x38] ;  /* 0x00003800011b7983 */ /* 0x000f220000300800 */
[----:B------:R-:W-:-:S03]  /*11cc0*/  LOP3.LUT R0, R14, 0x8, RZ, 0x3c, !PT ;  /* 0x000000080e007812 */ /* 0x000fc600078e3cff */
[----:B------:R-:W-:Y:S04]  /*11cd0*/  STS.U8 [R14+UR4+0x1000], R13 ;  /* 0x0010000d0e007988 */ /* 0x000fe80008000004 */
[----:B------:R-:W-:Y:S04]  /*11ce0*/  STS.U8 [R14+UR4+0x1040], R12 ;  /* 0x0010400c0e007988 */ /* 0x000fe80008000004 */
[----:B------:R-:W-:Y:S04]  /*11cf0*/  STS.U8 [R14+UR4+0x1400], R11 ;  /* 0x0014000b0e007988 */ /* 0x000fe80008000004 */
[----:B------:R-:W-:Y:S04]  /*11d00*/  STS.U8 [R14+UR4+0x1440], R10 ;  /* 0x0014400a0e007988 */ /* 0x000fe80008000004 */
[----:B------:R-:W-:Y:S04]  /*11d10*/  STS.U8 [R14+UR4+0x1800], R3 ;  /* 0x001800030e007988 */ /* 0x000fe80008000004 */
[----:B------:R-:W-:Y:S04]  /*11d20*/  STL [R1+0x1750], R13 ;  /* 0x0017500d01007387 */ /* 0x000fe80000100800 */
[----:B------:R-:W-:Y:S04]  /*11d30*/  STS.U8 [R14+UR4+0x1840], R9 ;  /* 0x001840090e007988 */ /* 0x000fe80008000004 */
[----:B------:R-:W-:Y:S04]  /*11d40*/  STL [R1+0x1754], R12 ;  /* 0x0017540c01007387 */ /* 0x000fe80000100800 */
[----:B------:R-:W-:Y:S04]  /*11d50*/  STS.U8 [R14+UR4+0x1c00], R8 ;  /* 0x001c00080e007988 */ /* 0x000fe80008000004 */
[----:B------:R-:W-:Y:S04]  /*11d60*/  STL [R1+0x1758], R11 ;  /* 0x0017580b01007387 */ /* 0x000fe80000100800 */
[----:B------:R-:W-:Y:S04]  /*11d70*/  STS.U8 [R14+UR4+0x1c40], R4 ;  /* 0x001c40040e007988 */ /* 0x000fe80008000004 */
[----:B------:R-:W-:Y:S04]  /*11d80*/  STL [R1+0x175c], R10 ;  /* 0x00175c0a01007387 */ /* 0x000fe80000100800 */
[----:B--2---:R0:W-:Y:S04]  /*11d90*/  STS.U8 [R0+UR4+0x8c0], R28 ;  /* 0x0008c01c00007988 */ /* 0x0041e80008000004 */
[----:B0-----:R-:W2:Y:S04]  /*11da0*/  LDL.LU R28, [R1+0x288] ;  /* 0x00028800011c7983 */ /* 0x001ea80000300800 */
[----:B---3--:R0:W-:Y:S04]  /*11db0*/  STS.U8 [R0+UR4+0x1480], R29 ;  /* 0x0014801d00007988 */ /* 0x0081e80008000004 */
[----:B0-----:R-:W3:Y:S04]  /*11dc0*/  LDL.LU R29, [R1+0x284] ;  /* 0x00028400011d7983 */ /* 0x001ee80000300800 */
[----:B------:R-:W3:Y:S04]  /*11dd0*/  LDL.LU R3, [R1+0x148] ;  /* 0x0001480001037983 */ /* 0x000ee80000300800 */
[----:B------:R0:W-:Y:S04]  /*11de0*/  STS.U8 [R0+UR4+0x10c0], R6 ;  /* 0x0010c00600007988 */ /* 0x0001e80008000004 */
[----:B------:R-:W3:Y:S04]  /*11df0*/  LDL.LU R10, [R1+0x144] ;  /* 0x00014400010a7983 */ /* 0x000ee80000300800 */
[----:B0-----:R-:W3:Y:S04]  /*11e00*/  LDL.LU R6, [R1+0xc8] ;  /* 0x0000c80001067983 */ /* 0x001ee80000300800 */
[----:B------:R-:W3:Y:S04]  /*11e10*/  LDL.LU R11, [R1+0xc4] ;  /* 0x0000c400010b7983 */ /* 0x000ee80000300800 */
[----:B------:R-:W3:Y:S04]  /*11e20*/  LDL.LU R12, [R1+0xc0] ;  /* 0x0000c000010c7983 */ /* 0x000ee80000300800 */
[----:B------:R-:W3:Y:S04]  /*11e30*/  LDL.LU R13, [R1+0xbc] ;  /* 0x0000bc00010d7983 */ /* 0x000ee80000300800 */
[----:B------:R-:W3:Y:S04]  /*11e40*/  LDL.LU R15, [R1+0xb8] ;  /* 0x0000b800010f7983 */ /* 0x000ee80000300800 */
[----:B------:R0:W-:Y:S04]  /*11e50*/  STS.U8 [R0+UR4+0xc80], R20 ;  /* 0x000c801400007988 */ /* 0x0001e80008000004 */
[----:B------:R-:W3:Y:S04]  /*11e60*/  LDL.LU R18, [R1+0xb4] ;  /* 0x0000b40001127983 */ /* 0x000ee80000300800 */
[----:B----4-:R1:W-:Y:S04]  /*11e70*/  STS.U8 [R0+UR4+0x14c0], R23 ;  /* 0x0014c01700007988 */ /* 0x0103e80008000004 */
[----:B0-----:R-:W4:Y:S04]  /*11e80*/  LDL.LU R20, [R1+0x78] ;  /* 0x0000780001147983 */ /* 0x001f280000300800 */
[----:B------:R0:W-:Y:S04]  /*11e90*/  STS.U8 [R0+UR4+0x1880], R24 ;  /* 0x0018801800007988 */ /* 0x0001e80008000004 */
[----:B-1----:R-:W4:Y:S04]  /*11ea0*/  LDL.LU R23, [R1+0x74] ;  /* 0x0000740001177983 */ /* 0x002f280000300800 */
[----:B------:R1:W-:Y:S04]  /*11eb0*/  STS.U8 [R0+UR4+0x80], R17 ;  /* 0x0000801100007988 */ /* 0x0003e80008000004 */
[----:B0-----:R-:W4:Y:S04]  /*11ec0*/  LDL.LU R24, [R1+0x34] ;  /* 0x0000340001187983 */ /* 0x001f280000300800 */
[----:B------:R-:W4:Y:S04]  /*11ed0*/  LDL.LU R19, [R1+0x30] ;  /* 0x0000300001137983 */ /* 0x000f280000300800 */
[----:B------:R0:W-:Y:S04]  /*11ee0*/  STS.U8 [R0+UR4+0xc0], R16 ;  /* 0x0000c01000007988 */ /* 0x0001e80008000004 */
[----:B-1----:R-:W4:Y:S04]  /*11ef0*/  LDL.LU R17, [R1+0x2c] ;  /* 0x00002c0001117983 */ /* 0x002f280000300800 */
[----:B------:R1:W-:Y:S04]  /*11f00*/  STS.U8 [R0+UR4+0x480], R2 ;  /* 0x0004800200007988 */ /* 0x0003e80008000004 */
[----:B0-----:R-:W4:Y:S04]  /*11f10*/  LDL.LU R16, [R1+0x24] ;  /* 0x0000240001107983 */ /* 0x001f280000300800 */
[----:B-----5:R0:W-:Y:S04]  /*11f20*/  STS.U8 [R0+UR4+0x4c0], R22 ;  /* 0x0004c01600007988 */ /* 0x0201e80008000004 */
[----:B-1----:R-:W5:Y:S04]  /*11f30*/  LDL.LU R2, [R1+0x280] ;  /* 0x0002800001027983 */ /* 0x002f680000300800 */
[----:B------:R1:W-:Y:S04]  /*11f40*/  STS.U8 [R0+UR4+0x880], R21 ;  /* 0x0008801500007988 */ /* 0x0003e80008000004 */
[----:B0-----:R-:W5:Y:S04]  /*11f50*/  LDL.LU R22, [R1+0x17c] ;  /* 0x00017c0001167983 */ /* 0x001f680000300800 */
[----:B------:R0:W-:Y:S04]  /*11f60*/  STS.U8 [R0+UR4+0x18c0], R25 ;  /* 0x0018c01900007988 */ /* 0x0001e80008000004 */
        /* <DEDUP_REMOVED lines=9> */
[----:B0-----:R-:W5:Y:S01]  /*12000*/  LDL.LU R27, [R1+0xec] ;  /* 0x0000ec00011b7983 */ /* 0x001f620000300800 */
[----:B------:R-:W-:-:S05]  /*12010*/  LOP3.LUT R4, R14, 0x10, RZ, 0x3c, !PT ;  /* 0x000000100e047812 */ /* 0x000fca00078e3cff */
[----:B--2---:R0:W-:Y:S04]  /*12020*/  STS.U8 [R4+UR4+0x100], R28 ;  /* 0x0001001c04007988 */ /* 0x0041e80008000004 */
[----:B0-----:R-:W2:Y:S04]  /*12030*/  LDL.LU R28, [R1+0xb0] ;  /* 0x0000b000011c7983 */ /* 0x001ea80000300800 */
[----:B---3--:R0:W-:Y:S04]  /*12040*/  STS.U8 [R4+UR4+0x140], R29 ;  /* 0x0001401d04007988 */ /* 0x0081e80008000004 */
[----:B0-----:R-:W3:Y:S04]  /*12050*/  LDL.LU R29, [R1+0xac] ;  /* 0x0000ac00011d7983 */ /* 0x001ee80000300800 */
[----:B------:R0:W-:Y:S01]  /*12060*/  STS.U8 [R4+UR4+0x900], R6 ;  /* 0x0009000604007988 */ /* 0x0001e20008000004 */
[----:B------:R-:W-:-:S03]  /*12070*/  LOP3.LUT R0, R14, 0x18, RZ, 0x3c, !PT ;  /* 0x000000180e007812 */ /* 0x000fc600078e3cff */
[----:B0-----:R-:W3:Y:S04]  /*12080*/  LDL.LU R6, [R1+0x70] ;  /* 0x0000700001067983 */ /* 0x001ee80000300800 */
[----:B------:R-:W-:Y:S04]  /*12090*/  STS.U8 [R4+UR4+0x500], R3 ;  /* 0x0005000304007988 */ /* 0x000fe80008000004 */
[----:B------:R-:W-:Y:S04]  /*120a0*/  STS.U8 [R4+UR4+0x540], R10 ;  /* 0x0005400a04007988 */ /* 0x000fe80008000004 */
[----:B------:R-:W-:Y:S04]  /*120b0*/  STS.U8 [R4+UR4+0x940], R11 ;  /* 0x0009400b04007988 */ /* 0x000fe80008000004 */
[----:B------:R-:W-:Y:S04]  /*120c0*/  STS.U8 [R4+UR4+0xd00], R12 ;  /* 0x000d000c04007988 */ /* 0x000fe80008000004 */
[----:B------:R-:W-:Y:S04]  /*120d0*/  STS.U8 [R4+UR4+0xd40], R13 ;  /* 0x000d400d04007988 */ /* 0x000fe80008000004 */
[----:B----4-:R0:W-:Y:S04]  /*120e0*/  STS.U8 [R4+UR4+0x1500], R20 ;  /* 0x0015001404007988 */ /* 0x0101e80008000004 */
[----:B------:R-:W-:Y:S04]  /*120f0*/  STS.U8 [R4+UR4+0x1100], R15 ;  /* 0x0011000f04007988 */ /* 0x000fe80008000004 */
[----:B------:R1:W-:Y:S04]  /*12100*/  STS.U8 [R4+UR4+0x1540], R23 ;  /* 0x0015401704007988 */ /* 0x0003e80008000004 */
[----:B0-----:R-:W4:Y:S04]  /*12110*/  LDL.LU R20, [R1+0x6c] ;  /* 0x00006c0001147983 */ /* 0x001f280000300800 */
[----:B------:R-:W-:Y:S04]  /*12120*/  STS.U8 [R4+UR4+0x1140], R18 ;  /* 0x0011401204007988 */ /* 0x000fe80008000004 */
[----:B-1----:R-:W4:Y:S04]  /*12130*/  LDL.LU R23, [R1+0x20] ;  /* 0x0000200001177983 */ /* 0x002f280000300800 */
[----:B------:R0:W-:Y:S04]  /*12140*/  STS.U8 [R4+UR4+0x1900], R24 ;  /* 0x0019001804007988 */ /* 0x0001e80008000004 */
[----:B------:R-:W-:Y:S04]  /*12150*/  STS.U8 [R4+UR4+0x1940], R19 ;  /* 0x0019401304007988 */ /* 0x000fe80008000004 */
[----:B------:R-:W-:Y:S04]  /*12160*/  STS.U8 [R4+UR4+0x1d00], R17 ;  /* 0x001d001104007988 */ /* 0x000fe80008000004 */
[----:B------:R-:W-:Y:S04]  /*12170*/  STS.U8 [R4+UR4+0x1d40], R16 ;  /* 0x001d401004007988 */ /* 0x000fe80008000004 */
[----:B0-----:R-:W4:Y:S04]  /*12180*/  LDL.LU R24, [R1+0x1c] ;  /* 0x00001c0001187983 */ /* 0x001f280000300800 */
[----:B-----5:R0:W-:Y:S04]  /*12190*/  STS.U8 [R0+UR4+0x5c0], R25 ;  /* 0x0005c01900007988 */ /* 0x0201e80008000004 */
[----:B0-----:R-:W5:Y:S04]  /*121a0*/  LDL.LU R25, [R1+0x18] ;  /* 0x0000180001197983 */ /* 0x001f680000300800 */
[----:B------:R0:W-:Y:S04]  /*121b0*/  STS.U8 [R0+UR4+0xdc0], R27 ;  /* 0x000dc01b00007988 */ /* 0x0001e80008000004 */
[----:B0-----:R-:W5:Y:S04]  /*121c0*/  LDL.LU R27, [R1+0x14] ;  /* 0x00001400011b7983 */ /* 0x001f680000300800 */
[----:B------:R-:W-:Y:S04]  /*121d0*/  STS.U8 [R0+UR4+0xd80], R26 ;  /* 0x000d801a00007988 */ /* 0x000fe80008000004 */
[----:B--2---:R0:W-:Y:S04]  /*121e0*/  STS.U8 [R0+UR4+0x1180], R28 ;  /* 0x0011801c00007988 */ /* 0x0041e80008000004 */
[----:B0-----:R-:W2:Y:S04]  /*121f0*/  LDL.LU R28, [R1+0x178] ;  /* 0x00017800011c7983 */ /* 0x001ea80000300800 */
[----:B---3--:R0:W-:Y:S04]  /*12200*/  STS.U8 [R0+UR4+0x11c0], R29 ;  /* 0x0011c01d00007988 */ /* 0x0081e80008000004 */
[----:B0-----:R-:W3:Y:S04]  /*12210*/  LDL.LU R29, [R1+0x174] ;  /* 0x00017400011d7983 */ /* 0x001ee80000300800 */
[----:B------:R-:W3:Y:S04]  /*12220*/  LDL.LU R26, [R1+0x134] ;  /* 0x00013400011a7983 */ /* 0x000ee80000300800 */
[----:B------:R-:W3:Y:S04]  /*12230*/  LDL.LU R8, [R1+0x100] ;  /* 0x0001000001087983 */ /* 0x000ee80000300800 */
[----:B------:R-:W3:Y:S04]  /*12240*/  LDL.LU R10, [R1+0xfc] ;  /* 0x0000fc00010a7983 */ /* 0x000ee80000300800 */
[----:B------:R0:W-:Y:S04]  /*12250*/  STS.U8 [R0+UR4+0x980], R7 ;  /* 0x0009800700007988 */ /* 0x0001e80008000004 */
[----:B------:R-:W3:Y:S04]  /*12260*/  LDL.LU R11, [R1+0xe8] ;  /* 0x0000e800010b7983 */ /* 0x000ee80000300800 */
[----:B------:R1:W-:Y:S04]  /*12270*/  STS.U8 [R0+UR4+0x9c0], R5 ;  /* 0x0009c00500007988 */ /* 0x0003e80008000004 */
[----:B0-----:R-:W3:Y:S04]  /*12280*/  LDL.LU R7, [R1+0xe4] ;  /* 0x0000e40001077983 */ /* 0x001ee80000300800 */
[----:B------:R0:W-:Y:S04]  /*12290*/  STS.U8 [R0+UR4+0x1580], R6 ;  /* 0x0015800600007988 */ /* 0x0001e80008000004 */
[----:B-1----:R-:W3:Y:S04]  /*122a0*/  LDL.LU R5, [R1+0xa8] ;  /* 0x0000a80001057983 */ /* 0x002ee80000300800 */
[----:B0-----:R-:W3:Y:S04]  /*122b0*/  LDL.LU R6, [R1+0xa4] ;  /* 0x0000a40001067983 */ /* 0x001ee80000300800 */
[----:B------:R-:W3:Y:S04]  /*122c0*/  LDL.LU R12, [R1+0x68] ;  /* 0x00006800010c7983 */ /* 0x000ee80000300800 */
[----:B------:R-:W3:Y:S04]  /*122d0*/  LDL.LU R13, [R1+0x64] ;  /* 0x00006400010d7983 */ /* 0x000ee80000300800 */
[----:B------:R-:W3:Y:S04]  /*122e0*/  LDL.LU R15, [R1+0x10] ;  /* 0x00001000010f7983 */ /* 0x000ee80000300800 */
        /* <DEDUP_REMOVED lines=9> */
[----:B----4-:R1:W-:Y:S04]  /*12380*/  STS.U8 [R0+UR4+0x15c0], R20 ;  /* 0x0015c01400007988 */ /* 0x0103e80008000004 */
[----:B0-----:R-:W4:Y:S04]  /*12390*/  LDL.LU R21, [R1+0x11c] ;  /* 0x00011c0001157983 */ /* 0x001f280000300800 */
[----:B------:R0:W-:Y:S04]  /*123a0*/  STS.U8 [R0+UR4+0x1980], R23 ;  /* 0x0019801700007988 */ /* 0x0001e80008000004 */
[----:B-1----:R-:W4:Y:S04]  /*123b0*/  LDL.LU R20, [R1+0x108] ;  /* 0x0001080001147983 */ /* 0x002f280000300800 */
[----:B------:R1:W-:Y:S04]  /*123c0*/  STS.U8 [R0+UR4+0x19c0], R24 ;  /* 0x0019c01800007988 */ /* 0x0003e80008000004 */
[----:B0-----:R-:W4:Y:S04]  /*123d0*/  LDL.LU R23, [R1+0x104] ;  /* 0x0001040001177983 */ /* 0x001f280000300800 */
[----:B-----5:R0:W-:Y:S04]  /*123e0*/  STS.U8 [R0+UR4+0x1d80], R25 ;  /* 0x001d801900007988 */ /* 0x0201e80008000004 */
[----:B-1----:R-:W5:Y:S04]  /*123f0*/  LDL.LU R24, [R1+0xe0] ;  /* 0x0000e00001187983 */ /* 0x002f680000300800 */
[----:B0-----:R-:W4:Y:S04]  /*12400*/  LDL.LU R25, [R1+0xdc] ;  /* 0x0000dc0001197983 */ /* 0x001f280000300800 */
[----:B------:R0:W-:Y:S04]  /*12410*/  STS.U8 [R0+UR4+0x1dc0], R27 ;  /* 0x001dc01b00007988 */ /* 0x0001e80008000004 */
[----:B0-----:R-:W4:Y:S04]  /*12420*/  LDL.LU R27, [R1+0x1768] ;  /* 0x00176800011b7983 */ /* 0x001f280000300800 */
[----:B------:R-:W4:Y:S01]  /*12430*/  LDL.LU R0, [R1+0x138] ;  /* 0x0001380001007983 */ /* 0x000f220000300800 */
[----:B------:R-:W-:-:S05]  /*12440*/  LOP3.LUT R3, R14, 0x20, RZ, 0x3c, !PT ;  /* 0x000000200e037812 */ /* 0x000fca00078e3cff */
[----:B--2---:R0:W-:Y:S04]  /*12450*/  STS.U8 [R3+UR4+0x200], R28 ;  /* 0x0002001c03007988 */ /* 0x0041e80008000004 */
[----:B0-----:R-:W2:Y:S04]  /*12460*/  LDL.LU R28, [R1+0x1764] ;  /* 0x00176400011c7983 */ /* 0x001ea80000300800 */
[----:B---3--:R0:W-:Y:S04]  /*12470*/  STS.U8 [R3+UR4+0x240], R29 ;  /* 0x0002401d03007988 */ /* 0x0081e80008000004 */
[----:B------:R1:W-:Y:S04]  /*12480*/  STS.U8 [R3+UR4+0x640], R26 ;  /* 0x0006401a03007988 */ /* 0x0003e80008000004 */
[----:B0-----:R-:W3:Y:S04]  /*12490*/  LDL.LU R29, [R1+0x1760] ;  /* 0x00176000011d7983 */ /* 0x001ee80000300800 */
[----:B-1----:R-:W2:Y:S04]  /*124a0*/  LDL.LU R26, [R1+0xa0] ;  /* 0x0000a000011a7983 */ /* 0x002ea80000300800 */
[----:B------:R0:W-:Y:S04]  /*124b0*/  STS.U8 [R3+UR4+0xe40], R7 ;  /* 0x000e400703007988 */ /* 0x0001e80008000004 */
[----:B------:R1:W-:Y:S04]  /*124c0*/  STS.U8 [R3+UR4+0x1200], R5 ;  /* 0x0012000503007988 */ /* 0x0003e80008000004 */
[----:B0-----:R-:W3:Y:S04]  /*124d0*/  LDL.LU R7, [R1+0x9c] ;  /* 0x00009c0001077983 */ /* 0x001ee80000300800 */
[----:B------:R0:W-:Y:S04]  /*124e0*/  STS.U8 [R3+UR4+0x1240], R6 ;  /* 0x0012400603007988 */ /* 0x0001e80008000004 */
[----:B-1----:R-:W3:Y:S04]  /*124f0*/  LDL.LU R5, [R1+0x60] ;  /* 0x0000600001057983 */ /* 0x002ee80000300800 */
[----:B0-----:R-:W3:Y:S04]  /*12500*/  LDL.LU R6, [R1+0x5c] ;  /* 0x00005c0001067983 */ /* 0x001ee80000300800 */
[----:B------:R-:W-:Y:S04]  /*12510*/  STS.U8 [R3+UR4+0xa40], R10 ;  /* 0x000a400a03007988 */ /* 0x000fe80008000004 */
[----:B------:R0:W-:Y:S04]  /*12520*/  STS.U8 [R3+UR4+0xa00], R8 ;  /* 0x000a000803007988 */ /* 0x0001e80008000004 */
[----:B------:R-:W-:Y:S04]  /*12530*/  STS.U8 [R3+UR4+0xe00], R11 ;  /* 0x000e000b03007988 */ /* 0x000fe80008000004 */
[----:B------:R-:W-:Y:S01]  /*12540*/  STS.U8 [R3+UR4+0x1600], R12 ;  /* 0x0016000c03007988 */ /* 0x000fe20008000004 */
[----:B0-----:R-:W-:-:S03]  /*12550*/  LOP3.LUT R8, R14, 0x28, RZ, 0x3c, !PT ;  /* 0x000000280e087812 */ /* 0x001fc600078e3cff */
[----:B------:R-:W-:Y:S04]  /*12560*/  STS.U8 [R3+UR4+0x1640], R13 ;  /* 0x0016400d03007988 */ /* 0x000fe80008000004 */
[----:B------:R-:W-:Y:S04]  /*12570*/  STS.U8 [R3+UR4+0x1a00], R15 ;  /* 0x001a000f03007988 */ /* 0x000fe80008000004 */
[----:B------:R-:W-:Y:S04]  /*12580*/  STS.U8 [R3+UR4+0x1a40], R18 ;  /* 0x001a401203007988 */ /* 0x000fe80008000004 */
[----:B------:R-:W-:Y:S04]  /*12590*/  STS.U8 [R3+UR4+0x1e00], R19 ;  /* 0x001e001303007988 */ /* 0x000fe80008000004 */
[----:B------:R-:W-:Y:S04]  /*125a0*/  STS.U8 [R3+UR4+0x1e40], R17 ;  /* 0x001e401103007988 */ /* 0x000fe80008000004 */
[----:B----4-:R0:W-:Y:S04]  /*125b0*/  STS.U8 [R3+UR4+0x600], R0 ;  /* 0x0006000003007988 */ /* 0x0101e80008000004 */
[----:B0-----:R-:W4:Y:S04]  /*125c0*/  LDL.LU R0, [R1] ;  /* 0x0000000001007983 */ /* 0x001f280000300800 */
[----:B------:R-:W4:Y:S04]  /*125d0*/  LDL.LU R10, [R1+0x168] ;  /* 0x00016800010a7983 */ /* 0x000f280000300800 */
[----:B------:R-:W4:Y:S04]  /*125e0*/  LDL.LU R11, [R1+0x164] ;  /* 0x00016400010b7983 */ /* 0x000f280000300800 */
[----:B------:R-:W4:Y:S04]  /*125f0*/  LDL.LU R12, [R1+0x124] ;  /* 0x00012400010c7983 */ /* 0x000f280000300800 */
[----:B------:R-:W4:Y:S04]  /*12600*/  LDL.LU R13, [R1+0x120] ;  /* 0x00012000010d7983 */ /* 0x000f280000300800 */
[----:B------:R-:W4:Y:S04]  /*12610*/  LDL.LU R14, [R1+0x118] ;  /* 0x00011800010e7983 */ /* 0x000f280000300800 */
[----:B------:R-:W4:Y:S04]  /*12620*/  LDL.LU R15, [R1+0xd8] ;  /* 0x0000d800010f7983 */ /* 0x000f280000300800 */
[----:B------:R0:W-:Y:S04]  /*12630*/  STS.U8 [R8+UR4+0xac0], R23 ;  /* 0x000ac01708007988 */ /* 0x0001e80008000004 */
[----:B------:R-:W4:Y:S04]  /*12640*/  LDL.LU R18, [R1+0xd4] ;  /* 0x0000d40001127983 */ /* 0x000f280000300800 */
[----:B-----5:R1:W-:Y:S04]  /*12650*/  STS.U8 [R8+UR4+0xe80], R24 ;  /* 0x000e801808007988 */ /* 0x0203e80008000004 */
[----:B0-----:R-:W5:Y:S04]  /*12660*/  LDL.LU R23, [R1+0x98] ;  /* 0x0000980001177983 */ /* 0x001f680000300800 */
[----:B------:R0:W-:Y:S04]  /*12670*/  STS.U8 [R8+UR4+0xec0], R25 ;  /* 0x000ec01908007988 */ /* 0x0001e80008000004 */
[----:B-1----:R-:W5:Y:S04]  /*12680*/  LDL.LU R24, [R1+0x94] ;  /* 0x0000940001187983 */ /* 0x002f680000300800 */
[----:B0-----:R-:W5:Y:S04]  /*12690*/  LDL.LU R25, [R1+0x58] ;  /* 0x0000580001197983 */ /* 0x001f680000300800 */
[----:B--2---:R0:W-:Y:S04]  /*126a0*/  STS.U8 [R8+UR4+0x1280], R26 ;  /* 0x0012801a08007988 */ /* 0x0041e80008000004 */
[----:B0-----:R-:W2:Y:S04]  /*126b0*/  LDL.LU R26, [R1+0x28] ;  /* 0x00002800011a7983 */ /* 0x001ea80000300800 */
[----:B------:R-:W2:Y:S04]  /*126c0*/  LDL.LU R19, [R1+0x160] ;  /* 0x0001600001137983 */ /* 0x000ea80000300800 */
[----:B------:R0:W-:Y:S04]  /*126d0*/  STS.U8 [R8+UR4+0x280], R16 ;  /* 0x0002801008007988 */ /* 0x0001e80008000004 */
[----:B------:R-:W2:Y:S04]  /*126e0*/  LDL.LU R17, [R1+0x15c] ;  /* 0x00015c0001117983 */ /* 0x000ea80000300800 */
[----:B------:R1:W-:Y:S04]  /*126f0*/  STS.U8 [R8+UR4+0x2c0], R2 ;  /* 0x0002c00208007988 */ /* 0x0003e80008000004 */
[----:B0-----:R-:W2:Y:S04]  /*12700*/  LDL.LU R16, [R1+0x12c] ;  /* 0x00012c0001107983 */ /* 0x001ea80000300800 */
[----:B------:R0:W-:Y:S04]  /*12710*/  STS.U8 [R8+UR4+0x680], R22 ;  /* 0x0006801608007988 */ /* 0x0001e80008000004 */
[----:B-1----:R-:W2:Y:S04]  /*12720*/  LDL.LU R2, [R1+0x128] ;  /* 0x0001280001027983 */ /* 0x002ea80000300800 */
[----:B------:R1:W-:Y:S04]  /*12730*/  STS.U8 [R8+UR4+0x6c0], R21 ;  /* 0x0006c01508007988 */ /* 0x0003e80008000004 */
[----:B0-----:R-:W2:Y:S04]  /*12740*/  LDL.LU R22, [R1+0x110] ;  /* 0x0001100001167983 */ /* 0x001ea80000300800 */
[----:B------:R0:W-:Y:S04]  /*12750*/  STS.U8 [R8+UR4+0xa80], R20 ;  /* 0x000a801408007988 */ /* 0x0001e80008000004 */
[----:B-1----:R-:W2:Y:S04]  /*12760*/  LDL.LU R21, [R1+0x10c] ;  /* 0x00010c0001157983 */ /* 0x002ea80000300800 */
[----:B---3--:R1:W-:Y:S04]  /*12770*/  STS.U8 [R8+UR4+0x12c0], R7 ;  /* 0x0012c00708007988 */ /* 0x0083e80008000004 */
[----:B0-----:R-:W3:Y:S04]  /*12780*/  LDL.LU R20, [R1+0xd0] ;  /* 0x0000d00001147983 */ /* 0x001ee80000300800 */
[----:B------:R0:W-:Y:S04]  /*12790*/  STS.U8 [R8+UR4+0x1680], R5 ;  /* 0x0016800508007988 */ /* 0x0001e80008000004 */
[----:B-1----:R-:W3:Y:S04]  /*127a0*/  LDL.LU R7, [R1+0xcc] ;  /* 0x0000cc0001077983 */ /* 0x002ee80000300800 */
[----:B------:R1:W-:Y:S04]  /*127b0*/  STS.U8 [R8+UR4+0x16c0], R6 ;  /* 0x0016c00608007988 */ /* 0x0003e80008000004 */
[----:B0-----:R-:W3:Y:S04]  /*127c0*/  LDL.LU R5, [R1+0x90] ;  /* 0x0000900001057983 */ /* 0x001ee80000300800 */
[----:B------:R-:W-:Y:S04]  /*127d0*/  STS.U8 [R8+UR4+0x1ac0], R29 ;  /* 0x001ac01d08007988 */ /* 0x000fe80008000004 */
[----:B-1----:R-:W3:Y:S04]  /*127e0*/  LDL.LU R6, [R1+0x8c] ;  /* 0x00008c0001067983 */ /* 0x002ee80000300800 */
[----:B------:R-:W-:Y:S04]  /*127f0*/  STS.U8 [R8+UR4+0x1e80], R28 ;  /* 0x001e801c08007988 */ /* 0x000fe80008000004 */
[----:B------:R-:W-:Y:S04]  /*12800*/  STS.U8 [R8+UR4+0x1ec0], R27 ;  /* 0x001ec01b08007988 */ /* 0x000fe80008000004 */
[----:B----4-:R0:W-:Y:S02]  /*12810*/  STS.U8 [R8+UR4+0x1a80], R0 ;  /* 0x001a800008007988 */ /* 0x0101e40008000004 */
[----:B0-----:R-:W0:Y:S02]  /*12820*/  S2R R0, SR_TID.X ;  /* 0x0000000000007919 */ /* 0x001e240000002100 */
[----:B------:R-:W4:Y:S01]  /*12830*/  LDL.LU R8, [R1+0x114] ;  /* 0x0001140001087983 */ /* 0x000f220000300800 */
[----:B0-----:R-:W-:-:S04]  /*12840*/  LOP3.LUT R0, R0, 0x3f, RZ, 0xc0, !PT ;  /* 0x0000003f00007812 */ /* 0x001fc800078ec0ff */
[----:B------:R-:W-:-:S05]  /*12850*/  LOP3.LUT R0, R0, 0x30, RZ, 0x3c, !PT ;  /* 0x0000003000007812 */ /* 0x000fca00078e3cff */
[----:B------:R0:W-:Y:S04]  /*12860*/  STS.U8 [R0+UR4+0x300], R10 ;  /* 0x0003000a00007988 */ /* 0x0001e80008000004 */
[----:B------:R1:W-:Y:S04]  /*12870*/  STS.U8 [R0+UR4+0x340], R11 ;  /* 0x0003400b00007988 */ /* 0x0003e80008000004 */
[----:B------:R5:W-:Y:S04]  /*12880*/  STS.U8 [R0+UR4+0x700], R12 ;  /* 0x0007000c00007988 */ /* 0x000be80008000004 */
[----:B0-----:R-:W3:Y:S04]  /*12890*/  LDL.LU R10, [R1+0x175c] ;  /* 0x00175c00010a7983 */ /* 0x001ee80000300800 */
[----:B-1----:R-:W3:Y:S04]  /*128a0*/  LDL.LU R11, [R1+0x1758] ;  /* 0x00175800010b7983 */ /* 0x002ee80000300800 */
[----:B-----5:R-:W5:Y:S04]  /*128b0*/  LDL.LU R12, [R1+0x1754] ;  /* 0x00175400010c7983 */ /* 0x020f680000300800 */
[----:B------:R0:W-:Y:S04]  /*128c0*/  STS.U8 [R0+UR4+0x740], R13 ;  /* 0x0007400d00007988 */ /* 0x0001e80008000004 */
[----:B------:R1:W-:Y:S04]  /*128d0*/  STS.U8 [R0+UR4+0xb00], R14 ;  /* 0x000b000e00007988 */ /* 0x0003e80008000004 */
[----:B------:R1:W-:Y:S04]  /*128e0*/  STS.U8 [R0+UR4+0xf00], R15 ;  /* 0x000f000f00007988 */ /* 0x0003e80008000004 */
[----:B0-----:R-:W3:Y:S04]  /*128f0*/  LDL.LU R13, [R1+0x1750] ;  /* 0x00175000010d7983 */ /* 0x001ee80000300800 */
[----:B-1----:R-:W3:Y:S04]  /*12900*/  LDL.LU R14, [R1+0x174c] ;  /* 0x00174c00010e7983 */ /* 0x002ee80000300800 */
[----:B------:R-:W3:Y:S04]  /*12910*/  LDL.LU R15, [R1+0x1748] ;  /* 0x00174800010f7983 */ /* 0x000ee80000300800 */
[----:B------:R0:W-:Y:S04]  /*12920*/  STS.U8 [R0+UR4+0xf40], R18 ;  /* 0x000f401200007988 */ /* 0x0001e80008000004 */
[----:B------:R1:W-:Y:S04]  /*12930*/  STS.U8 [R0+UR4+0x1300], R23 ;  /* 0x0013001700007988 */ /* 0x0003e80008000004 */
[----:B------:R1:W-:Y:S04]  /*12940*/  STS.U8 [R0+UR4+0x1340], R24 ;  /* 0x0013401800007988 */ /* 0x0003e80008000004 */
[----:B0-----:R-:W3:Y:S04]  /*12950*/  LDL.LU R18, [R1+0x1744] ;  /* 0x0017440001127983 */ /* 0x001ee80000300800 */
[----:B-1----:R-:W3:Y:S04]  /*12960*/  LDL.LU R23, [R1+0x1740] ;  /* 0x0017400001177983 */ /* 0x002ee80000300800 */
[----:B------:R-:W5:Y:S04]  /*12970*/  LDL.LU R24, [R1+0x173c] ;  /* 0x00173c0001187983 */ /* 0x000f680000300800 */
[----:B------:R0:W-:Y:S04]  /*12980*/  STS.U8 [R0+UR4+0x1700], R25 ;  /* 0x0017001900007988 */ /* 0x0001e80008000004 */
[----:B0-----:R-:W5:Y:S04]  /*12990*/  LDL.LU R25, [R1+0x1738] ;  /* 0x0017380001197983 */ /* 0x001f680000300800 */
[----:B--2---:R0:W-:Y:S04]  /*129a0*/  STS.U8 [R0+UR4+0x1740], R26 ;  /* 0x0017401a00007988 */ /* 0x0041e80008000004 */
[----:B0-----:R-:W2:Y:S04]  /*129b0*/  LDL.LU R26, [R1+0x1734] ;  /* 0x00173400011a7983 */ /* 0x001ea80000300800 */
[----:B----4-:R0:W-:Y:S02]  /*129c0*/  STS.U8 [R0+UR4+0xb40], R8 ;  /* 0x000b400800007988 */ /* 0x0101e40008000004 */
[----:B0-----:R-:W0:Y:S02]  /*129d0*/  S2R R8, SR_TID.X ;  /* 0x0000000000087919 */ /* 0x001e240000002100 */
[----:B0-----:R-:W-:-:S04]  /*129e0*/  LOP3.LUT R8, R8, 0x3f, RZ, 0xc0, !PT ;  /* 0x0000003f08087812 */ /* 0x001fc800078ec0ff */
[----:B------:R-:W-:Y:S01]  /*129f0*/  LOP3.LUT R8, R8, 0x38, RZ, 0x3c, !PT ;  /* 0x0000003808087812 */ /* 0x000fe200078e3cff */
[----:B---3--:R-:W-:Y:S04]  /*12a00*/  STS.U8 [R0+UR4+0x1f40], R23 ;  /* 0x001f401700007988 */ /* 0x008fe80008000004 */
[----:B-----5:R-:W-:Y:S04]  /*12a10*/  STS.U8 [R0+UR4+0x1f00], R24 ;  /* 0x001f001800007988 */ /* 0x020fe80008000004 */
[----:B------:R-:W-:Y:S04]  /*12a20*/  STS.U8 [R0+UR4+0x1b40], R25 ;  /* 0x001b401900007988 */ /* 0x000fe80008000004 */
[----:B--2---:R-:W-:Y:S04]  /*12a30*/  STS.U8 [R0+UR4+0x1b00], R26 ;  /* 0x001b001a00007988 */ /* 0x004fe80008000004 */
[----:B------:R0:W-:Y:S04]  /*12a40*/  STS.U8 [R8+UR4+0x380], R19 ;  /* 0x0003801308007988 */ /* 0x0001e80008000004 */
[----:B------:R1:W-:Y:S04]  /*12a50*/  STS.U8 [R8+UR4+0x3c0], R17 ;  /* 0x0003c01108007988 */ /* 0x0003e80008000004 */
[----:B------:R2:W-:Y:S04]  /*12a60*/  STS.U8 [R8+UR4+0x780], R16 ;  /* 0x0007801008007988 */ /* 0x0005e80008000004 */
[----:B0-----:R-:W3:Y:S04]  /*12a70*/  LDL.LU R19, [R1+0x1730] ;  /* 0x0017300001137983 */ /* 0x001ee80000300800 */
[----:B-1----:R-:W4:Y:S04]  /*12a80*/  LDL.LU R17, [R1+0x172c] ;  /* 0x00172c0001117983 */ /* 0x002f280000300800 */
[----:B--2---:R-:W2:Y:S04]  /*12a90*/  LDL.LU R16, [R1+0x1728] ;  /* 0x0017280001107983 */ /* 0x004ea80000300800 */
[----:B------:R0:W-:Y:S04]  /*12aa0*/  STS.U8 [R8+UR4+0x7c0], R2 ;  /* 0x0007c00208007988 */ /* 0x0001e80008000004 */
[----:B------:R1:W-:Y:S04]  /*12ab0*/  STS.U8 [R8+UR4+0xb80], R22 ;  /* 0x000b801608007988 */ /* 0x0003e80008000004 */
[----:B------:R5:W-:Y:S04]  /*12ac0*/  STS.U8 [R8+UR4+0xbc0], R21 ;  /* 0x000bc01508007988 */ /* 0x000be80008000004 */
[----:B0-----:R-:W2:Y:S04]  /*12ad0*/  LDL.LU R2, [R1+0x1724] ;  /* 0x0017240001027983 */ /* 0x001ea80000300800 */
[----:B-1----:R-:W2:Y:S04]  /*12ae0*/  LDL.LU R22, [R1+0x1720] ;  /* 0x0017200001167983 */ /* 0x002ea80000300800 */
[----:B-----5:R-:W5:Y:S04]  /*12af0*/  LDL.LU R21, [R1+0x171c] ;  /* 0x00171c0001157983 */ /* 0x020f680000300800 */
[----:B------:R0:W-:Y:S04]  /*12b00*/  STS.U8 [R8+UR4+0xf80], R20 ;  /* 0x000f801408007988 */ /* 0x0001e80008000004 */
[----:B------:R1:W-:Y:S04]  /*12b10*/  STS.U8 [R8+UR4+0xfc0], R7 ;  /* 0x000fc00708007988 */ /* 0x0003e80008000004 */
[----:B------:R1:W-:Y:S04]  /*12b20*/  STS.U8 [R8+UR4+0x1380], R5 ;  /* 0x0013800508007988 */ /* 0x0003e80008000004 */
[----:B0-----:R-:W2:Y:S04]  /*12b30*/  LDL.LU R20, [R1+0x1718] ;  /* 0x0017180001147983 */ /* 0x001ea80000300800 */
[----:B-1----:R-:W2:Y:S04]  /*12b40*/  LDL.LU R7, [R1+0x1714] ;  /* 0x0017140001077983 */ /* 0x002ea80000300800 */
[----:B------:R-:W3:Y:S04]  /*12b50*/  LDL.LU R5, [R1+0x1710] ;  /* 0x0017100001057983 */ /* 0x000ee80000300800 */
[----:B------:R0:W-:Y:S04]  /*12b60*/  STS.U8 [R8+UR4+0x13c0], R6 ;  /* 0x0013c00608007988 */ /* 0x0001e80008000004 */
[----:B0-----:R-:W3:Y:S04]  /*12b70*/  LDL.LU R6, [R1+0x170c] ;  /* 0x00170c0001067983 */ /* 0x001ee80000300800 */
[----:B--2---:R0:W-:Y:S04]  /*12b80*/  STS.U8 [R8+UR4+0x1b80], R7 ;  /* 0x001b800708007988 */ /* 0x0041e80008000004 */
[----:B0-----:R-:W2:Y:S04]  /*12b90*/  LDL R7, [R1+0xd94] ;  /* 0x000d940001077983 */ /* 0x001ea80000100800 */
[----:B---3--:R0:W-:Y:S04]  /*12ba0*/  STS.U8 [R8+UR4+0x1780], R6 ;  /* 0x0017800608007988 */ /* 0x0081e80008000004 */
[----:B0-----:R-:W2:Y:S04]  /*12bb0*/  LDL R6, [R1+0xdb0] ;  /* 0x000db00001067983 */ /* 0x001ea80000100800 */
[----:B------:R-:W-:Y:S04]  /*12bc0*/  STS.U8 [R8+UR4+0x17c0], R5 ;  /* 0x0017c00508007988 */ /* 0x000fe80008000004 */
[----:B------:R-:W-:Y:S04]  /*12bd0*/  STS.U8 [R8+UR4+0x1bc0], R20 ;  /* 0x001bc01408007988 */ /* 0x000fe80008000004 */
[----:B-----5:R-:W-:Y:S04]  /*12be0*/  STS.U8 [R8+UR4+0x1f80], R21 ;  /* 0x001f801508007988 */ /* 0x020fe80008000004 */
[----:B------:R-:W-:Y:S01]  /*12bf0*/  STS.U8 [R8+UR4+0x1fc0], R22 ;  /* 0x001fc01608007988 */ /* 0x000fe20008000004 */
[----:B------:R-:W-:Y:S01]  /*12c00*/  PRMT R16, RZ, 0x7610, R16 ;  /* 0x00007610ff107816 */ /* 0x000fe20000000010 */
[----:B------:R-:W-:Y:S06]  /*12c10*/  BAR.SYNC.DEFER_BLOCKING 0x0 ;  /* 0x0000000000007b1d */ /* 0x000fec0000010000 */
[----:B--2---:R-:W2:Y:S04]  /*12c20*/  @!P1 LDG.E.U8 R16, desc[UR6][R6.64] ;  /* 0x0000000606109981 */ /* 0x004ea8000c1e1100 */
[----:B--2---:R0:W-:Y:S04]  /*12c30*/  STL [R1+0x330], R16 ;  /* 0x0003301001007387 */ /* 0x0041e80000100800 */
[----:B0-----:R-:W2:Y:S04]  /*12c40*/  LDL.LU R16, [R1+0x1708] ;  /* 0x0017080001107983 */ /* 0x001ea80000300800 */
[----:B------:R-:W3:Y:S04]  /*12c50*/  LDL R6, [R1+0xd90] ;  /* 0x000d900001067983 */ /* 0x000ee80000100800 */
[----:B------:R-:W3:Y:S01]  /*12c60*/  LDL R7, [R1+0xda8] ;  /* 0x000da80001077983 */ /* 0x000ee20000100800 */
[----:B------:R-:W-:-:S02]  /*12c70*/  PRMT R2, RZ, 0x7610, R2 ;  /* 0x00007610ff027816 */ /* 0x000fc40000000002 */
[----:B---3--:R-:W-:-:S04]  /*12c80*/  @!P0 LOP3.LUT R7, R7, R6, RZ, 0x3c, !PT ;  /* 0x0000000607078212 */ /* 0x008fc800078e3cff */
[----:B------:R-:W-:-:S04]  /*12c90*/  @!P0 LOP3.LUT R6, R7, R6, RZ, 0x3c, !PT ;  /* 0x0000000607068212 */ /* 0x000fc800078e3cff */
[----:B------:R-:W-:-:S05]  /*12ca0*/  @!P0 LOP3.LUT R7, R7, R6, RZ, 0x3c, !PT ;  /* 0x0000000607078212 */ /* 0x000fca00078e3cff */
[----:B------:R-:W3:Y:S04]  /*12cb0*/  @!P0 LDG.E.U8 R2, desc[UR6][R6.64] ;  /* 0x0000000606028981 */ /* 0x000ee8000c1e1100 */
[----:B---3--:R0:W-:Y:S04]  /*12cc0*/  STL [R1+0x328], R2 ;  /* 0x0003280201007387 */ /* 0x0081e80000100800 */
[----:B0-----:R-:W3:Y:S04]  /*12cd0*/  LDL.LU R2, [R1+0x1704] ;  /* 0x0017040001027983 */ /* 0x001ee80000300800 */
[----:B------:R-:W5:Y:S04]  /*12ce0*/  LDL R6, [R1+0x5bc] ;  /* 0x0005bc0001067983 */ /* 0x000f680000100800 */
[----:B------:R-:W5:Y:S01]  /*12cf0*/  LDL R7, [R1+0x9cc] ;  /* 0x0009cc0001077983 */ /* 0x000f620000100800 */
[----:B--2---:R-:W-:-:S02]  /*12d00*/  PRMT R16, RZ, 0x7610, R16 ;  /* 0x00007610ff107816 */ /* 0x004fc40000000010 */
[----:B-----5:R-:W-:-:S04]  /*12d10*/  @!P0 LOP3.LUT R7, R7, R6, RZ, 0x3c, !PT ;  /* 0x0000000607078212 */ /* 0x020fc800078e3cff */
[----:B------:R-:W-:-:S04]  /*12d20*/  @!P0 LOP3.LUT R6, R7, R6, RZ, 0x3c, !PT ;  /* 0x0000000607068212 */ /* 0x000fc800078e3cff */
[----:B------:R-:W-:-:S05]  /*12d30*/  @!P0 LOP3.LUT R7, R7, R6, RZ, 0x3c, !PT ;  /* 0x0000000607078212 */ /* 0x000fca00078e3cff */
[----:B------:R-:W2:Y:S04]  /*12d40*/  @!P0 LDG.E.U8 R16, desc[UR6][R6.64] ;  /* 0x0000000606108981 */ /* 0x000ea8000c1e1100 */
[----:B--2---:R0:W-:Y:S04]  /*12d50*/  STL [R1+0x318], R16 ;  /* 0x0003181001007387 */ /* 0x0041e80000100800 */
[----:B0-----:R-:W2:Y:S04]  /*12d60*/  LDL.LU R16, [R1+0x1700] ;  /* 0x0017000001107983 */ /* 0x001ea80000300800 */
[----:B------:R-:W5:Y:S04]  /*12d70*/  LDL R6, [R1+0x9b8] ;  /* 0x0009b80001067983 */ /* 0x000f680000100800 */
[----:B------:R-:W5:Y:S01]  /*12d80*/  LDL R7, [R1+0x9d4] ;  /* 0x0009d40001077983 */ /* 0x000f620000100800 */
[----:B---3--:R-:W-:-:S02]  /*12d90*/  PRMT R2, RZ, 0x7610, R2 ;  /* 0x00007610ff027816 */ /* 0x008fc40000000002 */
[----:B-----5:R-:W-:-:S04]  /*12da0*/  @!P1 LOP3.LUT R7, R7, R6, RZ, 0x3c, !PT ;  /* 0x0000000607079212 */ /* 0x020fc800078e3cff */
        /* <DEDUP_REMOVED lines=655> */
[----:B------:R-:W-:-:S02]  /*156a0*/  PRMT R13, RZ, 0x7610, R13 ;  /* 0x00007610ff0d7816 */ /* 0x000fc4000000000d */
[----:B-----5:R-:W-:-:S04]  /*156b0*/  @!P0 LOP3.LUT R7, R7, R6, RZ, 0x3c, !PT ;  /* 0x0000000607078212 */ /* 0x020fc800078e3cff */
[----:B------:R-:W-:-:S04]  /*156c0*/  @!P0 LOP3.LUT R6, R7, R6, RZ, 0x3c, !PT ;  /* 0x0000000607068212 */ /* 0x000fc800078e3cff */
[----:B------:R-:W-:-:S05]  /*156d0*/  @!P0 LOP3.LUT R7, R7, R6, RZ, 0x3c, !PT ;  /* 0x0000000607078212 */ /* 0x000fca00078e3cff */
[----:B------:R0:W5:Y:S04]  /*156e0*/  @!P0 LDG.E.U8 R13, desc[UR6][R6.64] ;  /* 0x00000006060d8981 */ /* 0x000168000c1e1100 */
[----:B------:R-:W0:Y:S04]  /*156f0*/  LDL R6, [R1+0xa78] ;  /* 0x000a780001067983 */ /* 0x000e280000100800 */
[----:B------:R-:W0:Y:S01]  /*15700*/  LDL R7, [R1+0xa7c] ;  /* 0x000a7c0001077983 */ /* 0x000e220000100800 */
[----:B------:R-:W-:Y:S02]  /*15710*/  PRMT R29, RZ, 0x7610, R29 ;  /* 0x00007610ff1d7816 */ /* 0x000fe4000000001d */
[----:B0-----:R-:W-:-:S04]  /*15720*/  @!P1 LOP3.LUT R7, R7, R6, RZ, 0x3c, !PT ;  /* 0x0000000607079212 */ /* 0x001fc800078e3cff */
[----:B------:R-:W-:-:S04]  /*15730*/  @!P1 LOP3.LUT R6, R7, R6, RZ, 0x3c, !PT ;  /* 0x0000000607069212 */ /* 0x000fc800078e3cff */
[----:B------:R-:W-:Y:S01]  /*15740*/  @!P1 LOP3.LUT R7, R7, R6, RZ, 0x3c, !PT ;  /* 0x0000000607079212 */ /* 0x000fe200078e3cff */
[----:B-----5:R0:W-:Y:S04]  /*15750*/  STL [R1+0xd0], R13 ;  /* 0x0000d00d01007387 */ /* 0x0201e80000100800 */
[----:B------:R1:W5:Y:S01]  /*15760*/  @!P1 LDG.E.U8 R29, desc[UR6][R6.64] ;  /* 0x00000006061d9981 */ /* 0x000362000c1e1100 */
[----:B---3--:R-:W-:-:S03]  /*15770*/  PRMT R2, RZ, 0x7610, R2 ;  /* 0x00007610ff027816 */ /* 0x008fc60000000002 */
[----:B0-----:R-:W3:Y:S04]  /*15780*/  LDL R13, [R1+0xa54] ;  /* 0x000a5400010d7983 */ /* 0x001ee80000100800 */
[----:B------:R-:W1:Y:S04]  /*15790*/  LDL R6, [R1+0xa70] ;  /* 0x000a700001067983 */ /* 0x000e680000100800 */
[----:B------:R-:W1:Y:S02]  /*157a0*/  LDL R7, [R1+0xa74] ;  /* 0x000a740001077983 */ /* 0x000e640000100800 */
[----:B-1----:R-:W-:-:S04]  /*157b0*/  @!P0 LOP3.LUT R7, R7, R6, RZ, 0x3c, !PT ;  /* 0x0000000607078212 */ /* 0x002fc800078e3cff */
[----:B------:R-:W-:-:S04]  /*157c0*/  @!P0 LOP3.LUT R6, R7, R6, RZ, 0x3c, !PT ;  /* 0x0000000607068212 */ /* 0x000fc800078e3cff */
[----:B------:R-:W-:-:S05]  /*157d0*/  @!P0 LOP3.LUT R7, R7, R6, RZ, 0x3c, !PT ;  /* 0x0000000607078212 */ /* 0x000fca00078e3cff */
[----:B------:R-:W2:Y:S04]  /*157e0*/  @!P0 LDG.E.U8 R2, desc[UR6][R6.64] ;  /* 0x0000000606028981 */ /* 0x000ea8000c1e1100 */
[----:B-----5:R0:W-:Y:S04]  /*157f0*/  STL [R1+0xcc], R29 ;  /* 0x0000cc1d01007387 */ /* 0x0201e80000100800 */
[----:B0-----:R-:W5:Y:S04]  /*15800*/  LDL R29, [R1+0xa4c] ;  /* 0x000a4c00011d7983 */ /* 0x001f680000100800 */
[----:B--2---:R0:W-:Y:S04]  /*15810*/  STL [R1+0xc4], R2 ;  /* 0x0000c40201007387 */ /* 0x0041e80000100800 */
[----:B0-----:R-:W2:Y:S04]  /*15820*/  LDL.LU R2, [R1+0x15d8] ;  /* 0x0015d80001027983 */ /* 0x001ea80000300800 */
[----:B------:R-:W2:Y:S04]  /*15830*/  LDL R6, [R1+0xa68] ;  /* 0x000a680001067983 */ /* 0x000ea80000100800 */
[----:B------:R-:W2:Y:S01]  /*15840*/  LDL R7, [R1+0xa6c] ;  /* 0x000a6c0001077983 */ /* 0x000ea20000100800 */
[----:B------:R-:W-:-:S02]  /*15850*/  PRMT R16, RZ, 0x7610, R16 ;  /* 0x00007610ff107816 */ /* 0x000fc40000000010 */
[----:B--2---:R-:W-:-:S04]  /*15860*/  @!P1 LOP3.LUT R7, R7, R6, RZ, 0x3c, !PT ;  /* 0x0000000607079212 */ /* 0x004fc800078e3cff */
[----:B------:R-:W-:-:S04]  /*15870*/  @!P1 LOP3.LUT R6, R7, R6, RZ, 0x3c, !PT ;  /* 0x0000000607069212 */ /* 0x000fc800078e3cff */
[----:B------:R-:W-:-:S05]  /*15880*/  @!P1 LOP3.LUT R7, R7, R6, RZ, 0x3c, !PT ;  /* 0x0000000607079212 */ /* 0x000fca00078e3cff */
[----:B------:R-:W2:Y:S04]  /*15890*/  @!P1 LDG.E.U8 R16, desc[UR6][R6.64] ;  /* 0x0000000606109981 */ /* 0x000ea8000c1e1100 */
        /* <DEDUP_REMOVED lines=17> */
[----:B------:R-:W2:Y:S01]  /*159b0*/  @!P1 LDG.E.U8 R16, desc[UR6][R6.64] ;  /* 0x0000000606109981 */ /* 0x000ea2000c1e1100 */
[----:B------:R-:W-:-:S03]  /*159c0*/  PRMT R2, RZ, 0x7610, R2 ;  /* 0x00007610ff027816 */ /* 0x000fc60000000002 */
[----:B--2---:R0:W-:Y:S04]  /*159d0*/  STL [R1+0xac], R16 ;  /* 0x0000ac1001007387 */ /* 0x0041e80000100800 */
[----:B0-----:R-:W2:Y:S04]  /*159e0*/  LDL.LU R16, [R1+0x15cc] ;  /* 0x0015cc0001107983 */ /* 0x001ea80000300800 */
[----:B------:R-:W2:Y:S01]  /*159f0*/  LDL R7, [R1+0xa50] ;  /* 0x000a500001077983 */ /* 0x000ea20000100800 */
[----:B---3--:R-:W-:-:S03]  /*15a00*/  @!P0 IMAD.MOV.U32 R6, RZ, RZ, R13 ;  /* 0x000000ffff068224 */ /* 0x008fc600078e000d */
[----:B------:R-:W3:Y:S04]  /*15a10*/  LDL R13, [R1+0xa2c] ;  /* 0x000a2c00010d7983 */ /* 0x000ee80000100800 */
[----:B--2---:R-:W2:Y:S01]  /*15a20*/  @!P0 LDG.E.U8 R2, desc[UR6][R6.64] ;  /* 0x0000000606028981 */ /* 0x004ea2000c1e1100 */
[----:B------:R-:W-:-:S03]  /*15a30*/  PRMT R11, RZ, 0x7610, R11 ;  /* 0x00007610ff0b7816 */ /* 0x000fc6000000000b */
[----:B--2---:R0:W-:Y:S04]  /*15a40*/  STL [R1+0x18], R2 ;  /* 0x0000180201007387 */ /* 0x0041e80000100800 */
[----:B0-----:R-:W2:Y:S04]  /*15a50*/  LDL.LU R2, [R1+0x15c8] ;  /* 0x0015c80001027983 */ /* 0x001ea80000300800 */
[----:B------:R-:W2:Y:S01]  /*15a60*/  LDL R7, [R1+0xa48] ;  /* 0x000a480001077983 */ /* 0x000ea20000100800 */
[----:B-----5:R-:W-:Y:S01]  /*15a70*/  @!P1 IMAD.MOV.U32 R6, RZ, RZ, R29 ;  /* 0x000000ffff069224 */ /* 0x020fe200078e001d */
[----:B------:R-:W-:-:S02]  /*15a80*/  PRMT R16, RZ, 0x7610, R16 ;  /* 0x00007610ff107816 */ /* 0x000fc40000000010 */
[----:B------:R-:W5:Y:S04]  /*15a90*/  LDL R29, [R1+0xa18] ;  /* 0x000a1800011d7983 */ /* 0x000f680000100800 */
[----:B--2---:R0:W2:Y:S04]  /*15aa0*/  @!P1 LDG.E.U8 R11, desc[UR6][R6.64] ;  /* 0x00000006060b9981 */ /* 0x0040a8000c1e1100 */
[----:B------:R-:W0:Y:S04]  /*15ab0*/  LDL R6, [R1+0xa40] ;  /* 0x000a400001067983 */ /* 0x000e280000100800 */
[----:B------:R-:W0:Y:S02]  /*15ac0*/  LDL R7, [R1+0xa44] ;  /* 0x000a440001077983 */ /* 0x000e240000100800 */
[----:B0-----:R-:W-:-:S04]  /*15ad0*/  @!P0 LOP3.LUT R7, R7, R6, RZ, 0x3c, !PT ;  /* 0x0000000607078212 */ /* 0x001fc800078e3cff */
[----:B------:R-:W-:-:S04]  /*15ae0*/  @!P0 LOP3.LUT R6, R7, R6, RZ, 0x3c, !PT ;  /* 0x0000000607068212 */ /* 0x000fc800078e3cff */
[----:B------:R-:W-:-:S05]  /*15af0*/  @!P0 LOP3.LUT R7, R7, R6, RZ, 0x3c, !PT ;  /* 0x0000000607078212 */ /* 0x000fca00078e3cff */
[----:B------:R-:W3:Y:S04]  /*15b00*/  @!P0 LDG.E.U8 R16, desc[UR6][R6.64] ;  /* 0x0000000606108981 */ /* 0x000ee8000c1e1100 */
[----:B--2---:R0:W-:Y:S04]  /*15b10*/  STL [R1+0x14], R11 ;  /* 0x0000140b01007387 */ /* 0x0041e80000100800 */
[----:B0-----:R-:W2:Y:S04]  /*15b20*/  LDL R11, [R1+0xa1c] ;  /* 0x000a1c00010b7983 */ /* 0x001ea80000100800 */
[----:B---3--:R0:W-:Y:S04]  /*15b30*/  STL [R1+0x98], R16 ;  /* 0x0000981001007387 */ /* 0x0081e80000100800 */
[----:B0-----:R-:W3:Y:S04]  /*15b40*/  LDL.LU R16, [R1+0x15c4] ;  /* 0x0015c40001107983 */ /* 0x001ee80000300800 */
        /* <DEDUP_REMOVED lines=11> */
[----:B---3--:R-:W-:-:S02]  /*15c00*/  PRMT R16, RZ, 0x7610, R16 ;  /* 0x00007610ff107816 */ /* 0x008fc40000000010 */
[----:B--2---:R-:W-:-:S04]  /*15c10*/  @!P0 LOP3.LUT R7, R7, R6, RZ, 0x3c, !PT ;  /* 0x0000000607078212 */ /* 0x004fc800078e3cff */
[----:B------:R-:W-:-:S04]  /*15c20*/  @!P0 LOP3.LUT R6, R7, R6, RZ, 0x3c, !PT ;  /* 0x0000000607068212 */ /* 0x000fc800078e3cff */
[----:B------:R-:W-:-:S05]  /*15c30*/  @!P0 LOP3.LUT R7, R7, R6, RZ, 0x3c, !PT ;  /* 0x0000000607078212 */ /* 0x000fca00078e3cff */
[----:B------:R-:W2:Y:S01]  /*15c40*/  @!P0 LDG.E.U8 R16, desc[UR6][R6.64] ;  /* 0x0000000606108981 */ /* 0x000ea2000c1e1100 */
[----:B------:R-:W-:-:S03]  /*15c50*/  PRMT R2, RZ, 0x7610, R2 ;  /* 0x00007610ff027816 */ /* 0x000fc60000000002 */
[----:B--2---:R0:W-:Y:S04]  /*15c60*/  STL [R1+0x90], R16 ;  /* 0x0000901001007387 */ /* 0x0041e80000100800 */
[----:B0-----:R-:W2:Y:S04]  /*15c70*/  LDL.LU R16, [R1+0x15bc] ;  /* 0x0015bc0001107983 */ /* 0x001ea80000300800 */
[----:B------:R-:W3:Y:S01]  /*15c80*/  LDL R7, [R1+0xa28] ;  /* 0x000a280001077983 */ /* 0x000ee20000100800 */
[----:B------:R-:W-:-:S03]  /*15c90*/  @!P1 IMAD.MOV.U32 R6, RZ, RZ, R13 ;  /* 0x000000ffff069224 */ /* 0x000fc600078e000d */
[----:B------:R-:W2:Y:S04]  /*15ca0*/  LDL R13, [R1+0xa04] ;  /* 0x000a0400010d7983 */ /* 0x000ea80000100800 */
[----:B---3--:R-:W3:Y:S04]  /*15cb0*/  @!P1 LDG.E.U8 R2, desc[UR6][R6.64] ;  /* 0x0000000606029981 */ /* 0x008ee8000c1e1100 */
[----:B---3--:R0:W-:Y:S04]  /*15cc0*/  STL [R1+0x8c], R2 ;  /* 0x00008c0201007387 */ /* 0x0081e80000100800 */
[----:B0-----:R-:W3:Y:S04]  /*15cd0*/  LDL.LU R2, [R1+0x15b8] ;  /* 0x0015b80001027983 */ /* 0x001ee80000300800 */
[----:B------:R-:W3:Y:S04]  /*15ce0*/  LDL R6, [R1+0xa20] ;  /* 0x000a200001067983 */ /* 0x000ee80000100800 */
[----:B------:R-:W3:Y:S01]  /*15cf0*/  LDL R7, [R1+0xa24] ;  /* 0x000a240001077983 */ /* 0x000ee20000100800 */
[----:B--2---:R-:W-:-:S02]  /*15d00*/  PRMT R16, RZ, 0x7610, R16 ;  /* 0x00007610ff107816 */ /* 0x004fc40000000010 */
[----:B---3--:R-:W-:-:S04]  /*15d10*/  @!P0 LOP3.LUT R7, R7, R6, RZ, 0x3c, !PT ;  /* 0x0000000607078212 */ /* 0x008fc800078e3cff */
[----:B------:R-:W-:-:S04]  /*15d20*/  @!P0 LOP3.LUT R6, R7, R6, RZ, 0x3c, !PT ;  /* 0x0000000607068212 */ /* 0x000fc800078e3cff */
[----:B------:R-:W-:Y:S02]  /*15d30*/  @!P0 LOP3.LUT R7, R7, R6, RZ, 0x3c, !PT ;  /* 0x0000000607078212 */ /* 0x000fe400078e3cff */
[----:B------:R-:W-:-:S03]  /*15d40*/  PRMT R2, RZ, 0x7610, R2 ;  /* 0x00007610ff027816 */ /* 0x000fc60000000002 */
[----:B------:R0:W2:Y:S02]  /*15d50*/  @!P0 LDG.E.U8 R16, desc[UR6][R6.64] ;  /* 0x0000000606108981 */ /* 0x0000a4000c1e1100 */
[----:B0-----:R-:W-:Y:S02]  /*15d60*/  @!P1 IMAD.MOV.U32 R6, RZ, RZ, R11 ;  /* 0x000000ffff069224 */ /* 0x001fe400078e000b */
[----:B-----5:R-:W-:-:S05]  /*15d70*/  @!P1 IMAD.MOV.U32 R7, RZ, RZ, R29 ;  /* 0x000000ffff079224 */ /* 0x020fca00078e001d */
[----:B------:R-:W3:Y:S04]  /*15d80*/  @!P1 LDG.E.U8 R2, desc[UR6][R6.64] ;  /* 0x0000000606029981 */ /* 0x000ee8000c1e1100 */
[----:B--2---:R0:W-:Y:S04]  /*15d90*/  STL [R1+0x88], R16 ;  /* 0x0000881001007387 */ /* 0x0041e80000100800 */
[----:B0-----:R-:W2:Y:S04]  /*15da0*/  LDL.LU R16, [R1+0x15b4] ;  /* 0x0015b40001107983 */ /* 0x001ea80000300800 */
[----:B------:R-:W5:Y:S04]  /*15db0*/  LDL R29, [R1+0x9f0] ;  /* 0x0009f000011d7983 */ /* 0x000f680000100800 */
[----:B------:R-:W4:Y:S04]  /*15dc0*/  LDL R11, [R1+0x9f4] ;  /* 0x0009f400010b7983 */ /* 0x000f280000100800 */
[----:B---3--:R0:W-:Y:S04]  /*15dd0*/  STL [R1+0x84], R2 ;  /* 0x0000840201007387 */ /* 0x0081e80000100800 */
[----:B0-----:R-:W3:Y:S04]  /*15de0*/  LDL.LU R2, [R1+0x15b0] ;  /* 0x0015b00001027983 */ /* 0x001ee80000300800 */
[----:B------:R-:W3:Y:S04]  /*15df0*/  LDL R6, [R1+0xa10] ;  /* 0x000a100001067983 */ /* 0x000ee80000100800 */
[----:B------:R-:W3:Y:S01]  /*15e00*/  LDL R7, [R1+0xa14] ;  /* 0x000a140001077983 */ /* 0x000ee20000100800 */
[----:B--2---:R-:W-:-:S02]  /*15e10*/  PRMT R16, RZ, 0x7610, R16 ;  /* 0x00007610ff107816 */ /* 0x004fc40000000010 */
[----:B---3--:R-:W-:-:S04]  /*15e20*/  @!P0 LOP3.LUT R7, R7, R6, RZ, 0x3c, !PT ;  /* 0x0000000607078212 */ /* 0x008fc800078e3cff */
[----:B------:R-:W-:-:S04]  /*15e30*/  @!P0 LOP3.LUT R6, R7, R6, RZ, 0x3c, !PT ;  /* 0x0000000607068212 */ /* 0x000fc800078e3cff */
[----:B------:R-:W-:-:S05]  /*15e40*/  @!P0 LOP3.LUT R7, R7, R6, RZ, 0x3c, !PT ;  /* 0x0000000607078212 */ /* 0x000fca00078e3cff */
[----:B------:R-:W2:Y:S04]  /*15e50*/  @!P0 LDG.E.U8 R16, desc[UR6][R6.64] ;  /* 0x0000000606108981 */ /* 0x000ea8000c1e1100 */
        /* <DEDUP_REMOVED lines=8> */
[----:B------:R-:W3:Y:S01]  /*15ee0*/  @!P1 LDG.E.U8 R2, desc[UR6][R6.64] ;  /* 0x0000000606029981 */ /* 0x000ee2000c1e1100 */
[----:B------:R-:W-:-:S03]  /*15ef0*/  PRMT R8, RZ, 0x7610, R8 ;  /* 0x00007610ff087816 */ /* 0x000fc60000000008 */
[----:B---3--:R0:W-:Y:S04]  /*15f00*/  STL [R1+0xc], R2 ;  /* 0x00000c0201007387 */ /* 0x0081e80000100800 */
[----:B0-----:R-:W3:Y:S04]  /*15f10*/  LDL.LU R2, [R1+0x15a8] ;  /* 0x0015a80001027983 */ /* 0x001ee80000300800 */
[----:B------:R-:W2:Y:S01]  /*15f20*/  LDL R7, [R1+0xa00] ;  /* 0x000a000001077983 */ /* 0x000ea20000100800 */
[----:B------:R-:W-:Y:S01]  /*15f30*/  @!P0 IMAD.MOV.U32 R6, RZ, RZ, R13 ;  /* 0x000000ffff068224 */ /* 0x000fe200078e000d */
[----:B------:R-:W-:-:S02]  /*15f40*/  PRMT R10, RZ, 0x7610, R10 ;  /* 0x00007610ff0a7816 */ /* 0x000fc4000000000a */
[----:B------:R-:W3:Y:S04]  /*15f50*/  LDL R13, [R1+0x9e4] ;  /* 0x0009e400010d7983 */ /* 0x000ee80000100800 */
[----:B--2---:R0:W2:Y:S04]  /*15f60*/  @!P0 LDG.E.U8 R8, desc[UR6][R6.64] ;  /* 0x0000000606088981 */ /* 0x0040a8000c1e1100 */
[----:B------:R-:W0:Y:S04]  /*15f70*/  LDL R6, [R1+0x9f8] ;  /* 0x0009f80001067983 */ /* 0x000e280000100800 */
[----:B------:R-:W0:Y:S01]  /*15f80*/  LDL R7, [R1+0x9fc] ;  /* 0x0009fc0001077983 */ /* 0x000e220000100800 */
[----:B---3--:R-:W-:-:S02]  /*15f90*/  PRMT R2, RZ, 0x7610, R2 ;  /* 0x00007610ff027816 */ /* 0x008fc40000000002 */
[----:B0-----:R-:W-:-:S04]  /*15fa0*/  @!P1 LOP3.LUT R7, R7, R6, RZ, 0x3c, !PT ;  /* 0x0000000607079212 */ /* 0x001fc800078e3cff */
[----:B------:R-:W-:-:S04]  /*15fb0*/  @!P1 LOP3.LUT R6, R7, R6, RZ, 0x3c, !PT ;  /* 0x0000000607069212 */ /* 0x000fc800078e3cff */
[----:B------:R-:W-:-:S05]  /*15fc0*/  @!P1 LOP3.LUT R7, R7, R6, RZ, 0x3c, !PT ;  /* 0x0000000607079212 */ /* 0x000fca00078e3cff */
[----:B------:R4:W3:Y:S04]  /*15fd0*/  @!P1 LDG.E.U8 R2, desc[UR6][R6.64] ;  /* 0x0000000606029981 */ /* 0x0008e8000c1e1100 */
[----:B--2---:R0:W-:Y:S01]  /*15fe0*/  STL [R1+0x78], R8 ;  /* 0x0000780801007387 */ /* 0x0041e20000100800 */
[----:B----4-:R-:W-:Y:S02]  /*15ff0*/  @!P0 IMAD.MOV.U32 R6, RZ, RZ, R11 ;  /* 0x000000ffff068224 */ /* 0x010fe400078e000b */
[----:B-----5:R-:W-:Y:S01]  /*16000*/  @!P0 IMAD.MOV.U32 R7, RZ, RZ, R29 ;  /* 0x000000ffff078224 */ /* 0x020fe200078e001d */
[----:B0-----:R-:W2:Y:S04]  /*16010*/  LDL R8, [R1+0xcd0] ;  /* 0x000cd00001087983 */ /* 0x001ea80000100800 */
[----:B------:R0:W4:Y:S04]  /*16020*/  @!P0 LDG.E.U8 R10, desc[UR6][R6.64] ;  /* 0x00000006060a8981 */ /* 0x000128000c1e1100 */
[----:B---3--:R1:W-:Y:S04]  /*16030*/  STL [R1+0x74], R2 ;  /* 0x0000740201007387 */ /* 0x0083e80000100800 */
[----:B-1----:R-:W3:Y:S04]  /*16040*/  LDL.LU R2, [R1+0x15a4] ;  /* 0x0015a40001027983 */ /* 0x002ee80000300800 */
[----:B------:R-:W0:Y:S04]  /*16050*/  LDL R6, [R1+0x9ec] ;  /* 0x0009ec0001067983 */ /* 0x000e280000100800 */
[----:B------:R-:W0:Y:S04]  /*16060*/  LDL R7, [R1+0xcc0] ;  /* 0x000cc00001077983 */ /* 0x000e280000100800 */
[----:B------:R-:W5:Y:S04]  /*16070*/  LDL R29, [R1+0xccc] ;  /* 0x000ccc00011d7983 */ /* 0x000f680000100800 */
[----:B------:R-:W2:Y:S01]  /*16080*/  LDL R11, [R1+0x9dc] ;  /* 0x0009dc00010b7983 */ /* 0x000ea20000100800 */
[----:B0-----:R-:W-:-:S02]  /*16090*/  @!P1 LOP3.LUT R7, R7, R6, RZ, 0x3c, !PT ;  /* 0x0000000607079212 */ /* 0x001fc400078e3cff */
[----:B---3--:R-:W-:Y:S02]  /*160a0*/  PRMT R2, RZ, 0x7610, R2 ;  /* 0x00007610ff027816 */ /* 0x008fe40000000002 */
[----:B------:R-:W-:-:S04]  /*160b0*/  @!P1 LOP3.LUT R6, R7, R6, RZ, 0x3c, !PT ;  /* 0x0000000607069212 */ /* 0x000fc800078e3cff */
[----:B------:R-:W-:-:S05]  /*160c0*/  @!P1 LOP3.LUT R7, R7, R6, RZ, 0x3c, !PT ;  /* 0x0000000607079212 */ /* 0x000fca00078e3cff */
[----:B------:R-:W3:Y:S04]  /*160d0*/  @!P1 LDG.E.U8 R2, desc[UR6][R6.64] ;  /* 0x0000000606029981 */ /* 0x000ee8000c1e1100 */
[----:B----4-:R0:W-:Y:S04]  /*160e0*/  STL [R1+0x70], R10 ;  /* 0x0000700a01007387 */ /* 0x0101e80000100800 */
[----:B0-----:R-:W4:Y:S04]  /*160f0*/  LDL R10, [R1+0xce0] ;  /* 0x000ce000010a7983 */ /* 0x001f280000100800 */
[----:B---3--:R0:W-:Y:S04]  /*16100*/  STL [R1+0x6c], R2 ;  /* 0x00006c0201007387 */ /* 0x0081e80000100800 */
[----:B0-----:R-:W3:Y:S04]  /*16110*/  LDL.LU R2, [R1+0x15a0] ;  /* 0x0015a00001027983 */ /* 0x001ee80000300800 */
[----:B------:R-:W2:Y:S04]  /*16120*/  LDL R6, [R1+0x9e8] ;  /* 0x0009e80001067983 */ /* 0x000ea80000100800 */
[----:B------:R-:W2:Y:S01]  /*16130*/  LDL R7, [R1+0xcbc] ;  /* 0x000cbc0001077983 */ /* 0x000ea20000100800 */
[----:B------:R-:W-:-:S02]  /*16140*/  PRMT R15, RZ, 0x7610, R15 ;  /* 0x00007610ff0f7816 */ /* 0x000fc4000000000f */
[----:B------:R-:W-:Y:S02]  /*16150*/  PRMT R16, RZ, 0x7610, R16 ;  /* 0x00007610ff107816 */ /* 0x000fe40000000010 */
[----:B--2---:R-:W-:-:S04]  /*16160*/  @!P0 LOP3.LUT R7, R7, R6, RZ, 0x3c, !PT ;  /* 0x0000000607078212 */ /* 0x004fc800078e3cff */
[----:B------:R-:W-:-:S04]  /*16170*/  @!P0 LOP3.LUT R6, R7, R6, RZ, 0x3c, !PT ;  /* 0x0000000607068212 */ /* 0x000fc800078e3cff */
[----:B------:R-:W-:-:S05]  /*16180*/  @!P0 LOP3.LUT R7, R7, R6, RZ, 0x3c, !PT ;  /* 0x0000000607078212 */ /* 0x000fca00078e3cff */
[----:B------:R0:W2:Y:S02]  /*16190*/  @!P0 LDG.E.U8 R15, desc[UR6][R6.64] ;  /* 0x00000006060f8981 */ /* 0x0000a4000c1e1100 */
[----:B0-----:R-:W-:Y:S02]  /*161a0*/  @!P1 IMAD.MOV.U32 R6, RZ, RZ, R8 ;  /* 0x000000ffff069224 */ /* 0x001fe400078e0008 */
[----:B------:R-:W-:-:S05]  /*161b0*/  @!P1 IMAD.MOV.U32 R7, RZ, RZ, R13 ;  /* 0x000000ffff079224 */ /* 0x000fca00078e000d */
[----:B------:R-:W3:Y:S04]  /*161c0*/  @!P1 LDG.E.U8 R16, desc[UR6][R6.64] ;  /* 0x0000000606109981 */ /* 0x000ee8000c1e1100 */
[----:B--2---:R0:W-:Y:S04]  /*161d0*/  STL [R1+0x68], R15 ;  /* 0x0000680f01007387 */ /* 0x0041e80000100800 */
[----:B------:R-:W2:Y:S04]  /*161e0*/  LDL R13, [R1+0xcb8] ;  /* 0x000cb800010d7983 */ /* 0x000ea80000100800 */
[----:B------:R-:W2:Y:S04]  /*161f0*/  LDL R8, [R1+0xcf0] ;  /* 0x000cf00001087983 */ /* 0x000ea80000100800 */
[----:B0-----:R-:W2:Y:S04]  /*16200*/  LDL R15, [R1+0xcdc] ;  /* 0x000cdc00010f7983 */ /* 0x001ea80000100800 */
[----:B---3--:R0:W-:Y:S04]  /*16210*/  STL [R1+0x64], R16 ;  /* 0x0000641001007387 */ /* 0x0081e80000100800 */
[----:B0-----:R-:W3:Y:S04]  /*16220*/  LDL.LU R16, [R1+0x159c] ;  /* 0x00159c0001107983 */ /* 0x001ee80000300800 */
[----:B------:R-:W2:Y:S01]  /*16230*/  LDL R7, [R1+0x9e0] ;  /* 0x0009e00001077983 */ /* 0x000ea20000100800 */
[----:B------:R-:W-:Y:S01]  /*16240*/  PRMT R12, RZ, 0x7610, R12 ;  /* 0x00007610ff0c7816 */ /* 0x000fe2000000000c */
[----:B-----5:R-:W-:Y:S01]  /*16250*/  @!P0 IMAD.MOV.U32 R6, RZ, RZ, R29 ;  /* 0x000000ffff068224 */ /* 0x020fe200078e001d */
[----:B------:R-:W-:-:S04]  /*16260*/  PRMT R4, RZ, 0x7610, R4 ;  /* 0x00007610ff047816 */ /* 0x000fc80000000004 */
[----:B--2---:R4:W2:Y:S02]  /*16270*/  @!P0 LDG.E.U8 R12, desc[UR6][R6.64] ;  /* 0x00000006060c8981 */ /* 0x0048a4000c1e1100 */
[----:B----4-:R-:W-:Y:S02]  /*16280*/  @!P1 IMAD.MOV.U32 R6, RZ, RZ, R10 ;  /* 0x000000ffff069224 */ /* 0x010fe400078e000a */
[----:B------:R-:W-:-:S05]  /*16290*/  @!P1 IMAD.MOV.U32 R7, RZ, RZ, R11 ;  /* 0x000000ffff079224 */ /* 0x000fca00078e000b */
[----:B------:R0:W4:Y:S04]  /*162a0*/  @!P1 LDG.E.U8 R4, desc[UR6][R6.64] ;  /* 0x0000000606049981 */ /* 0x000128000c1e1100 */
[----:B--2---:R1:W-:Y:S04]  /*162b0*/  STL [R1+0x8], R12 ;  /* 0x0000080c01007387 */ /* 0x0043e80000100800 */
[----:B------:R-:W2:Y:S01]  /*162c0*/  LDL R7, [R1+0x9d8] ;  /* 0x0009d80001077983 */ /* 0x000ea20000100800 */
[----:B------:R-:W-:Y:S01]  /*162d0*/  PRMT R14, RZ, 0x7610, R14 ;  /* 0x00007610ff0e7816 */ /* 0x000fe2000000000e */
[----:B0-----:R-:W-:-:S02]  /*162e0*/  @!P0 IMAD.MOV.U32 R6, RZ, RZ, R15 ;  /* 0x000000ffff068224 */ /* 0x001fc400078e000f */
[----:B------:R-:W5:Y:S01]  /*162f0*/  LDL R11, [R1+0xcec] ;  /* 0x000cec00010b7983 */ /* 0x000f620000100800 */
[----:B------:R-:W-:-:S03]  /*16300*/  PRMT R3, RZ, 0x7610, R3 ;  /* 0x00007610ff037816 */ /* 0x000fc60000000003 */
[----:B------:R-:W3:Y:S04]  /*16310*/  LDL R29, [R1+0xcc8] ;  /* 0x000cc800011d7983 */ /* 0x000ee80000100800 */
[----:B------:R-:W3:Y:S04]  /*16320*/  LDL R10, [R1+0xcfc] ;  /* 0x000cfc00010a7983 */ /* 0x000ee80000100800 */
[----:B-1----:R-:W3:Y:S04]  /*16330*/  LDL R12, [R1+0xcb4] ;  /* 0x000cb400010c7983 */ /* 0x002ee80000100800 */
[----:B--2---:R0:W2:Y:S04]  /*16340*/  @!P0 LDG.E.U8 R14, desc[UR6][R6.64] ;  /* 0x00000006060e8981 */ /* 0x0040a8000c1e1100 */
[----:B----4-:R1:W-:Y:S04]  /*16350*/  STL [R1+0x1580], R4 ;  /* 0x0015800401007387 */ /* 0x0103e80000100800 */
[----:B------:R-:W4:Y:S01]  /*16360*/  LDL R15, [R1+0xcc4] ;  /* 0x000cc400010f7983 */ /* 0x000f220000100800 */
[----:B0-----:R-:W-:-:S02]  /*16370*/  @!P1 IMAD.MOV.U32 R6, RZ, RZ, R8 ;  /* 0x000000ffff069224 */ /* 0x001fc400078e0008 */
[----:B------:R-:W-:-:S05]  /*16380*/  @!P1 IMAD.MOV.U32 R7, RZ, RZ, R13 ;  /* 0x000000ffff079224 */ /* 0x000fca00078e000d */
[----:B------:R5:W4:Y:S04]  /*16390*/  @!P1 LDG.E.U8 R3, desc[UR6][R6.64] ;  /* 0x0000000606039981 */ /* 0x000b28000c1e1100 */
[----:B--2---:R0:W-:Y:S01]  /*163a0*/  STL [R1+0x58], R14 ;  /* 0x0000580e01007387 */ /* 0x0041e20000100800 */
[----:B-1----:R-:W-:Y:S01]  /*163b0*/  PRMT R4, RZ, 0x7610, R4 ;  /* 0x00007610ff047816 */ /* 0x002fe20000000004 */
[----:B-----5:R-:W-:Y:S02]  /*163c0*/  @!P0 IMAD.MOV.U32 R6, RZ, RZ, R11 ;  /* 0x000000ffff068224 */ /* 0x020fe400078e000b */
[----:B---3--:R-:W-:Y:S01]  /*163d0*/  @!P0 IMAD.MOV.U32 R7, RZ, RZ, R12 ;  /* 0x000000ffff078224 */ /* 0x008fe200078e000c */
[----:B------:R-:W-:Y:S01]  /*163e0*/  PRMT R0, RZ, 0x7610, R0 ;  /* 0x00007610ff007816 */ /* 0x000fe20000000000 */
[----:B------:R-:W2:Y:S04]  /*163f0*/  LDL R13, [R1+0xcd8] ;  /* 0x000cd800010d7983 */ /* 0x000ea80000100800 */
[----:B------:R1:W3:Y:S04]  /*16400*/  @!P0 LDG.E.U8 R4, desc[UR6][R6.64] ;  /* 0x0000000606048981 */ /* 0x0002e8000c1e1100 */
[----:B------:R-:W5:Y:S04]  /*16410*/  LDL R8, [R1+0xd0c] ;  /* 0x000d0c0001087983 */ /* 0x000f680000100800 */
[----:B0-----:R-:W2:Y:S01]  /*16420*/  LDL R14, [R1+0xcf8] ;  /* 0x000cf800010e7983 */ /* 0x001ea20000100800 */
[----:B-1----:R-:W-:-:S02]  /*16430*/  @!P1 IMAD.MOV.U32 R6, RZ, RZ, R10 ;  /* 0x000000ffff069224 */ /* 0x002fc400078e000a */
[----:B------:R-:W-:Y:S01]  /*16440*/  @!P1 IMAD.MOV.U32 R7, RZ, RZ, R29 ;  /* 0x000000ffff079224 */ /* 0x000fe200078e001d */
[----:B----4-:R0:W-:Y:S04]  /*16450*/  STL [R1+0x1564], R3 ;  /* 0x0015640301007387 */ /* 0x0101e80000100800 */
[----:B------:R-:W4:Y:S04]  /*16460*/  LDL R12, [R1+0xcd4] ;  /* 0x000cd400010c7983 */ /* 0x000f280000100800 */
[----:B------:R-:W4:Y:S04]  /*16470*/  LDL R11, [R1+0xd08] ;  /* 0x000d0800010b7983 */ /* 0x000f280000100800 */
[----:B------:R-:W4:Y:S04]  /*16480*/  LDL R10, [R1+0xce8] ;  /* 0x000ce800010a7983 */ /* 0x000f280000100800 */
[----:B------:R1:W4:Y:S01]  /*16490*/  @!P1 LDG.E.U8 R0, desc[UR6][R6.64] ;  /* 0x0000000606009981 */ /* 0x000322000c1e1100 */
[----:B0-----:R-:W-:Y:S01]  /*164a0*/  PRMT R3, RZ, 0x7610, R3 ;  /* 0x00007610ff037816 */ /* 0x001fe20000000003 */
[----:B-1----:R-:W-:-:S02]  /*164b0*/  @!P0 IMAD.MOV.U32 R7, RZ, RZ, R15 ;  /* 0x000000ffff078224 */ /* 0x002fc400078e000f */
[----:B--2---:R-:W-:-:S05]  /*164c0*/  @!P0 IMAD.MOV.U32 R6, RZ, RZ, R14 ;  /* 0x000000ffff068224 */ /* 0x004fca00078e000e */
[----:B------:R5:W2:Y:S04]  /*164d0*/  @!P0 LDG.E.U8 R3, desc[UR6][R6.64] ;  /* 0x0000000606038981 */ /* 0x000aa8000c1e1100 */
[----:B---3--:R0:W-:Y:S01]  /*164e0*/  STL [R1+0x50], R4 ;  /* 0x0000500401007387 */ /* 0x0081e20000100800 */
[----:B------:R-:W-:-:S03]  /*164f0*/  PRMT R9, RZ, 0x7610, R9 ;  /* 0x00007610ff097816 */ /* 0x000fc60000000009 */
[----:B0-----:R-:W3:Y:S04]  /*16500*/  LDL R4, [R1+0xd1c] ;  /* 0x000d1c0001047983 */ /* 0x001ee80000100800 */
[----:B----4-:R0:W-:Y:S01]  /*16510*/  STL [R1+0x1540], R0 ;  /* 0x0015400001007387 */ /* 0x0101e20000100800 */
[----:B-----5:R-:W-:Y:S02]  /*16520*/  @!P1 IMAD.MOV.U32 R6, RZ, RZ, R8 ;  /* 0x000000ffff069224 */ /* 0x020fe400078e0008 */
[----:B------:R-:W-:-:S05]  /*16530*/  @!P1 IMAD.MOV.U32 R7, RZ, RZ, R13 ;  /* 0x000000ffff079224 */ /* 0x000fca00078e000d */
[----:B------:R1:W4:Y:S01]  /*16540*/  @!P1 LDG.E.U8 R9, desc[UR6][R6.64] ;  /* 0x0000000606099981 */ /* 0x000322000c1e1100 */
[----:B------:R-:W-:Y:S01]  /*16550*/  PRMT R28, RZ, 0x7610, R28 ;  /* 0x00007610ff1c7816 */ /* 0x000fe2000000001c */
[----:B-1----:R-:W-:Y:S02]  /*16560*/  @!P0 IMAD.MOV.U32 R6, RZ, RZ, R11 ;  /* 0x000000ffff068224 */ /* 0x002fe400078e000b */
[----:B------:R-:W-:-:S05]  /*16570*/  @!P0 IMAD.MOV.U32 R7, RZ, RZ, R12 ;  /* 0x000000ffff078224 */ /* 0x000fca00078e000c */
[----:B------:R1:W5:Y:S04]  /*16580*/  @!P0 LDG.E.U8 R28, desc[UR6][R6.64] ;  /* 0x00000006061c8981 */ /* 0x000368000c1e1100 */
[----:B--2---:R2:W-:Y:S04]  /*16590*/  STL [R1+0x48], R3 ;  /* 0x0000480301007387 */ /* 0x0045e80000100800 */
[----:B0-----:R-:W5:Y:S01]  /*165a0*/  LDL R0, [R1+0xd18] ;  /* 0x000d180001007983 */ /* 0x001f620000100800 */
[----:B------:R-:W-:Y:S01]  /*165b0*/  PRMT R27, RZ, 0x7610, R27 ;  /* 0x00007610ff1b7816 */ /* 0x000fe2000000001b */
[----:B-1----:R-:W-:Y:S01]  /*165c0*/  @!P1 IMAD.MOV.U32 R7, RZ, RZ, R10 ;  /* 0x000000ffff079224 */ /* 0x002fe200078e000a */
[----:B------:R-:W-:Y:S01]  /*165d0*/  PRMT R26, RZ, 0x7610, R26 ;  /* 0x00007610ff1a7816 */ /* 0x000fe2000000001a */
[----:B------:R-:W5:Y:S04]  /*165e0*/  LDL R8, [R1+0xd2c] ;  /* 0x000d2c0001087983 */ /* 0x000f680000100800 */
[----:B--2---:R-:W2:Y:S01]  /*165f0*/  LDL R3, [R1+0xce4] ;  /* 0x000ce40001037983 */ /* 0x004ea20000100800 */
[----:B---3--:R-:W-:-:S05]  /*16600*/  @!P1 IMAD.MOV.U32 R6, RZ, RZ, R4 ;  /* 0x000000ffff069224 */ /* 0x008fca00078e0004 */
[----:B------:R0:W3:Y:S04]  /*16610*/  @!P1 LDG.E.U8 R27, desc[UR6][R6.64] ;  /* 0x00000006061b9981 */ /* 0x0000e8000c1e1100 */
[----:B----4-:R1:W-:Y:S04]  /*16620*/  STL [R1], R9 ;  /* 0x0000000901007387 */ /* 0x0103e80000100800 */
[----:B-1----:R-:W4:Y:S04]  /*16630*/  LDL R9, [R1+0xcf4] ;  /* 0x000cf40001097983 */ /* 0x002f280000100800 */
[----:B-----5:R-:W-:Y:S04]  /*16640*/  STL [R1+0x1584], R28 ;  /* 0x0015841c01007387 */ /* 0x020fe80000100800 */
[----:B------:R-:W5:Y:S04]  /*16650*/  LDL R10, [R1+0xd00] ;  /* 0x000d0000010a7983 */ /* 0x000f680000100800 */
[----:B------:R-:W5:Y:S01]  /*16660*/  LDL R4, [R1+0xd28] ;  /* 0x000d280001047983 */ /* 0x000f620000100800 */
[----:B0-----:R-:W-:-:S02]  /*16670*/  @!P0 IMAD.MOV.U32 R6, RZ, RZ, R0 ;  /* 0x000000ffff068224 */ /* 0x001fc400078e0000 */
[----:B--2---:R-:W-:-:S05]  /*16680*/  @!P0 IMAD.MOV.U32 R7, RZ, RZ, R3 ;  /* 0x000000ffff078224 */ /* 0x004fca00078e0003 */
[----:B------:R0:W2:Y:S04]  /*16690*/  @!P0 LDG.E.U8 R26, desc[UR6][R6.64] ;  /* 0x00000006061a8981 */ /* 0x0000a8000c1e1100 */
[----:B---3--:R-:W-:Y:S04]  /*166a0*/  STL [R1+0x1588], R27 ;  /* 0x0015881b01007387 */ /* 0x008fe80000100800 */
[----:B------:R-:W3:Y:S04]  /*166b0*/  LDL R3, [R1+0xd04] ;  /* 0x000d040001037983 */ /* 0x000ee80000100800 */
[----:B------:R-:W3:Y:S01]  /*166c0*/  LDL R0, [R1+0xd3c] ;  /* 0x000d3c0001007983 */ /* 0x000ee20000100800 */
[----:B------:R-:W-:Y:S01]  /*166d0*/  PRMT R22, RZ, 0x7610, R22 ;  /* 0x00007610ff167816 */ /* 0x000fe20000000016 */
[----:B0-----:R-:W-:-:S02]  /*166e0*/  @!P1 IMAD.MOV.U32 R6, RZ, RZ, R8 ;  /* 0x000000ffff069224 */ /* 0x001fc400078e0008 */
[----:B----4-:R-:W-:-:S05]  /*166f0*/  @!P1 IMAD.MOV.U32 R7, RZ, RZ, R9 ;  /* 0x000000ffff079224 */ /* 0x010fca00078e0009 */
[----:B------:R5:W4:Y:S01]  /*16700*/  @!P1 LDG.E.U8 R22, desc[UR6][R6.64] ;  /* 0x0000000606169981 */ /* 0x000b22000c1e1100 */
[----:B------:R-:W-:Y:S01]  /*16710*/  PRMT R20, RZ, 0x7610, R20 ;  /* 0x00007610ff147816 */ /* 0x000fe20000000014 */
[----:B-----5:R-:W-:Y:S02]  /*16720*/  @!P0 IMAD.MOV.U32 R6, RZ, RZ, R4 ;  /* 0x000000ffff068224 */ /* 0x020fe400078e0004 */
[----:B------:R-:W-:-:S05]  /*16730*/  @!P0 IMAD.MOV.U32 R7, RZ, RZ, R10 ;  /* 0x000000ffff078224 */ /* 0x000fca00078e000a */
[----:B------:R3:W5:Y:S04]  /*16740*/  @!P0 LDG.E.U8 R20, desc[UR6][R6.64] ;  /* 0x0000000606148981 */ /* 0x000768000c1e1100 */
[----:B--2---:R-:W-:Y:S04]  /*16750*/  STL [R1+0x1568], R26 ;  /* 0x0015681a01007387 */ /* 0x004fe80000100800 */
[----:B------:R-:W2:Y:S04]  /*16760*/  LDL R12, [R1+0xd10] ;  /* 0x000d1000010c7983 */ /* 0x000ea80000100800 */
[----:B------:R-:W2:Y:S04]  /*16770*/  LDL R11, [R1+0xd38] ;  /* 0x000d3800010b7983 */ /* 0x000ea80000100800 */
[----:B------:R-:W2:Y:S04]  /*16780*/  LDL R9, [R1+0xd14] ;  /* 0x000d140001097983 */ /* 0x000ea80000100800 */
[----:B------:R-:W2:Y:S01]  /*16790*/  LDL R8, [R1+0xd4c] ;  /* 0x000d4c0001087983 */ /* 0x000ea20000100800 */
[----:B------:R-:W-:Y:S01]  /*167a0*/  PRMT R18, RZ, 0x7610, R18 ;  /* 0x00007610ff127816 */ /* 0x000fe20000000012 */
[----:B---3--:R-:W-:-:S02]  /*167b0*/  @!P1 IMAD.MOV.U32 R6, RZ, RZ, R0 ;  /* 0x000000ffff069224 */ /* 0x008fc400078e0000 */
[----:B------:R-:W-:Y:S01]  /*167c0*/  @!P1 IMAD.MOV.U32 R7, RZ, RZ, R3 ;  /* 0x000000ffff079224 */ /* 0x000fe200078e0003 */
[----:B------:R-:W-:Y:S02]  /*167d0*/  PRMT R16, RZ, 0x7610, R16 ;  /* 0x00007610ff107816 */ /* 0x000fe40000000010 */
[----:B------:R-:W-:Y:S02]  /*167e0*/  PRMT R5, RZ, 0x7610, R5 ;  /* 0x00007610ff057816 */ /* 0x000fe40000000005 */
[----:B------:R2:W3:Y:S04]  /*167f0*/  @!P1 LDG.E.U8 R18, desc[UR6][R6.64] ;  /* 0x0000000606129981 */ /* 0x0004e8000c1e1100 */
[----:B----4-:R-:W-:Y:S04]  /*16800*/  STL [R1+0x156c], R22 ;  /* 0x00156c1601007387 */ /* 0x010fe80000100800 */
[----:B------:R-:W4:Y:S04]  /*16810*/  LDL R10, [R1+0xd20] ;  /* 0x000d2000010a7983 */ /* 0x000f280000100800 */
[----:B------:R-:W4:Y:S04]  /*16820*/  LDL R4, [R1+0xd48] ;  /* 0x000d480001047983 */ /* 0x000f280000100800 */
[----:B-----5:R-:W-:Y:S04]  /*16830*/  STL [R1+0x1544], R20 ;  /* 0x0015441401007387 */ /* 0x020fe80000100800 */
[----:B------:R-:W5:Y:S04]  /*16840*/  LDL R3, [R1+0xd24] ;  /* 0x000d240001037983 */ /* 0x000f680000100800 */
[----:B------:R-:W5:Y:S01]  /*16850*/  LDL R0, [R1+0xd5c] ;  /* 0x000d5c0001007983 */ /* 0x000f620000100800 */
[----:B--2---:R-:W-:-:S02]  /*16860*/  @!P0 IMAD.MOV.U32 R7, RZ, RZ, R12 ;  /* 0x000000ffff078224 */ /* 0x004fc400078e000c */
[----:B------:R-:W-:Y:S01]  /*16870*/  @!P0 IMAD.MOV.U32 R6, RZ, RZ, R11 ;  /* 0x000000ffff068224 */ /* 0x000fe200078e000b */
[----:B------:R-:W2:Y:S04]  /*16880*/  @!P1 LDG.E.U8 R5, desc[UR6][R8.64] ;  /* 0x0000000608059981 */ /* 0x000ea8000c1e1100 */
[----:B------:R0:W2:Y:S04]  /*16890*/  @!P0 LDG.E.U8 R16, desc[UR6][R6.64] ;  /* 0x0000000606108981 */ /* 0x0000a8000c1e1100 */
[----:B---3--:R-:W-:Y:S01]  /*168a0*/  STL [R1+0x1548], R18 ;  /* 0x0015481201007387 */ /* 0x008fe20000100800 */
[----:B0-----:R-:W-:Y:S01]  /*168b0*/  PRMT R6, RZ, 0x7610, R6 ;  /* 0x00007610ff067816 */ /* 0x001fe20000000006 */
[----:B----4-:R-:W-:-:S02]  /*168c0*/  @!P0 IMAD.MOV.U32 R9, RZ, RZ, R10 ;  /* 0x000000ffff098224 */ /* 0x010fc400078e000a */
[----:B------:R-:W-:-:S05]  /*168d0*/  @!P0 IMAD.MOV.U32 R8, RZ, RZ, R4 ;  /* 0x000000ffff088224 */ /* 0x000fca00078e0004 */
[----:B------:R0:W3:Y:S01]  /*168e0*/  @!P0 LDG.E.U8 R6, desc[UR6][R8.64] ;  /* 0x0000000608068981 */ /* 0x0000e2000c1e1100 */
[----:B------:R-:W-:Y:S01]  /*168f0*/  PRMT R7, RZ, 0x7610, R7 ;  /* 0x00007610ff077816 */ /* 0x000fe20000000007 */
[----:B-----5:R-:W-:Y:S02]  /*16900*/  @!P1 IMAD.MOV.U32 R11, RZ, RZ, R3 ;  /* 0x000000ffff0b9224 */ /* 0x020fe400078e0003 */
[----:B------:R-:W-:-:S05]  /*16910*/  @!P1 IMAD.MOV.U32 R10, RZ, RZ, R0 ;  /* 0x000000ffff0a9224 */ /* 0x000fca00078e0000 */
[----:B------:R-:W4:Y:S04]  /*16920*/  @!P1 LDG.E.U8 R7, desc[UR6][R10.64] ;  /* 0x000000060a079981 */ /* 0x000f28000c1e1100 */
[----:B--2---:R-:W-:Y:S04]  /*16930*/  STL [R1+0x154c], R16 ;  /* 0x00154c1001007387 */ /* 0x004fe80000100800 */
[----:B------:R-:W2:Y:S04]  /*16940*/  LDL R15, [R1+0xd30] ;  /* 0x000d3000010f7983 */ /* 0x000ea80000100800 */
[----:B------:R-:W5:Y:S04]  /*16950*/  LDL R13, [R1+0xd58] ;  /* 0x000d5800010d7983 */ /* 0x000f680000100800 */
[----:B------:R1:W-:Y:S04]  /*16960*/  STL [R1+0x1550], R5 ;  /* 0x0015500501007387 */ /* 0x0003e80000100800 */
[----:B------:R-:W5:Y:S04]  /*16970*/  LDL R12, [R1+0xd34] ;  /* 0x000d3400010c7983 */ /* 0x000f680000100800 */
[----:B------:R-:W5:Y:S01]  /*16980*/  LDL R4, [R1+0xd6c] ;  /* 0x000d6c0001047983 */ /* 0x000f620000100800 */
[----:B0-----:R-:W-:-:S02]  /*16990*/  PRMT R8, RZ, 0x7610, R8 ;  /* 0x00007610ff087816 */ /* 0x001fc40000000008 */
[----:B------:R-:W-:Y:S01]  /*169a0*/  PRMT R9, RZ, 0x7610, R9 ;  /* 0x00007610ff097816 */ /* 0x000fe20000000009 */
[----:B---3--:R0:W-:Y:S04]  /*169b0*/  STL [R1+0x158c], R6 ;  /* 0x00158c0601007387 */ /* 0x0081e80000100800 */
[----:B------:R-:W3:Y:S04]  /*169c0*/  LDL R14, [R1+0xd40] ;  /* 0x000d4000010e7983 */ /* 0x000ee80000100800 */
[----:B-1----:R-:W3:Y:S04]  /*169d0*/  LDL R5, [R1+0xd68] ;  /* 0x000d680001057983 */ /* 0x002ee80000100800 */
[----:B------:R-:W3:Y:S04]  /*169e0*/  LDL R3, [R1+0xd44] ;  /* 0x000d440001037983 */ /* 0x000ee80000100800 */
[----:B------:R-:W3:Y:S04]  /*169f0*/  LDL R0, [R1+0xd7c] ;  /* 0x000d7c0001007983 */ /* 0x000ee80000100800 */
[----:B----4-:R1:W-:Y:S04]  /*16a00*/  STL [R1+0x1590], R7 ;  /* 0x0015900701007387 */ /* 0x0103e80000100800 */
[----:B0-----:R-:W4:Y:S04]  /*16a10*/  LDL R6, [R1+0xd78] ;  /* 0x000d780001067983 */ /* 0x001f280000100800 */
[----:B-1----:R-:W4:Y:S01]  /*16a20*/  LDL R7, [R1+0xd50] ;  /* 0x000d500001077983 */ /* 0x002f220000100800 */
[----:B--2---:R-:W-:-:S02]  /*16a30*/  @!P0 IMAD.MOV.U32 R11, RZ, RZ, R15 ;  /* 0x000000ffff0b8224 */ /* 0x004fc400078e000f */
[----:B-----5:R-:W-:Y:S02]  /*16a40*/  @!P0 IMAD.MOV.U32 R10, RZ, RZ, R13 ;  /* 0x000000ffff0a8224 */ /* 0x020fe400078e000d */
[----:B------:R-:W-:Y:S02]  /*16a50*/  @!P1 IMAD.MOV.U32 R13, RZ, RZ, R12 ;  /* 0x000000ffff0d9224 */ /* 0x000fe400078e000c */
[----:B------:R-:W-:Y:S01]  /*16a60*/  @!P1 IMAD.MOV.U32 R12, RZ, RZ, R4 ;  /* 0x000000ffff0c9224 */ /* 0x000fe200078e0004 */
[----:B------:R0:W2:Y:S04]  /*16a70*/  @!P0 LDG.E.U8 R8, desc[UR6][R10.64] ;  /* 0x000000060a088981 */ /* 0x0000a8000c1e1100 */
[----:B------:R3:W5:Y:S01]  /*16a80*/  @!P1 LDG.E.U8 R9, desc[UR6][R12.64] ;  /* 0x000000060c099981 */ /* 0x000762000c1e1100 */
[----:B0-----:R-:W-:Y:S01]  /*16a90*/  PRMT R10, RZ, 0x7610, R10 ;  /* 0x00007610ff0a7816 */ /* 0x001fe2000000000a */
[----:B---3--:R-:W-:-:S02]  /*16aa0*/  @!P0 IMAD.MOV.U32 R13, RZ, RZ, R14 ;  /* 0x000000ffff0d8224 */ /* 0x008fc400078e000e */
[----:B------:R-:W-:-:S05]  /*16ab0*/  @!P0 IMAD.MOV.U32 R12, RZ, RZ, R5 ;  /* 0x000000ffff0c8224 */ /* 0x000fca00078e0005 */
[----:B------:R0:W3:Y:S01]  /*16ac0*/  @!P0 LDG.E.U8 R10, desc[UR6][R12.64] ;  /* 0x000000060c0a8981 */ /* 0x0000e2000c1e1100 */
[----:B------:R-:W-:Y:S01]  /*16ad0*/  PRMT R11, RZ, 0x7610, R11 ;  /* 0x00007610ff0b7816 */ /* 0x000fe2000000000b */
[----:B------:R-:W-:Y:S02]  /*16ae0*/  @!P1 IMAD.MOV.U32 R14, RZ, RZ, R0 ;  /* 0x000000ffff0e9224 */ /* 0x000fe400078e0000 */
[----:B------:R-:W-:-:S05]  /*16af0*/  @!P1 IMAD.MOV.U32 R15, RZ, RZ, R3 ;  /* 0x000000ffff0f9224 */ /* 0x000fca00078e0003 */
[----:B------:R4:W3:Y:S01]  /*16b00*/  @!P1 LDG.E.U8 R11, desc[UR6][R14.64] ;  /* 0x000000060e0b9981 */ /* 0x0008e2000c1e1100 */
[----:B0-----:R-:W-:Y:S01]  /*16b10*/  PRMT R12, RZ, 0x7610, R12 ;  /* 0x00007610ff0c7816 */ /* 0x001fe2000000000c */
[----:B----4-:R-:W-:Y:S02]  /*16b20*/  @!P0 IMAD.MOV.U32 R14, RZ, RZ, R6 ;  /* 0x000000ffff0e8224 */ /* 0x010fe400078e0006 */
[----:B------:R-:W-:-:S05]  /*16b30*/  @!P0 IMAD.MOV.U32 R15, RZ, RZ, R7 ;  /* 0x000000ffff0f8224 */ /* 0x000fca00078e0007 */
[----:B------:R-:W4:Y:S04]  /*16b40*/  @!P0 LDG.E.U8 R12, desc[UR6][R14.64] ;  /* 0x000000060e0c8981 */ /* 0x000f28000c1e1100 */
[----:B--2---:R-:W-:Y:S04]  /*16b50*/  STL [R1+0x1570], R8 ;  /* 0x0015700801007387 */ /* 0x004fe80000100800 */
[----:B------:R-:W2:Y:S04]  /*16b60*/  LDL R4, [R1+0xd8c] ;  /* 0x000d8c0001047983 */ /* 0x000ea80000100800 */
[----:B-----5:R-:W-:Y:S04]  /*16b70*/  STL [R1+0x1574], R9 ;  /* 0x0015740901007387 */ /* 0x020fe80000100800 */
[----:B------:R-:W5:Y:S01]  /*16b80*/  LDL R5, [R1+0xd54] ;  /* 0x000d540001057983 */ /* 0x000f620000100800 */
[----:B------:R-:W-:-:S03]  /*16b90*/  PRMT R13, RZ, 0x7610, R13 ;  /* 0x00007610ff0d7816 */ /* 0x000fc6000000000d */
[----:B---3--:R0:W-:Y:S04]  /*16ba0*/  STL [R1+0x1554], R10 ;  /* 0x0015540a01007387 */ /* 0x0081e80000100800 */
[----:B------:R-:W3:Y:S04]  /*16bb0*/  LDL R3, [R1+0xd60] ;  /* 0x000d600001037983 */ /* 0x000ee80000100800 */
[----:B------:R-:W3:Y:S04]  /*16bc0*/  LDL R0, [R1+0xd88] ;  /* 0x000d880001007983 */ /* 0x000ee80000100800 */
[----:B------:R1:W-:Y:S04]  /*16bd0*/  STL [R1+0x1558], R11 ;  /* 0x0015580b01007387 */ /* 0x0003e80000100800 */
[----:B0-----:R-:W3:Y:S04]  /*16be0*/  LDL R10, [R1+0xd9c] ;  /* 0x000d9c00010a7983 */ /* 0x001ee80000100800 */
[----:B------:R-:W3:Y:S04]  /*16bf0*/  LDL R8, [R1+0xd98] ;  /* 0x000d980001087983 */ /* 0x000ee80000100800 */
[----:B-1----:R-:W3:Y:S04]  /*16c00*/  LDL R11, [R1+0xd64] ;  /* 0x000d6400010b7983 */ /* 0x002ee80000100800 */
[----:B----4-:R-:W-:Y:S04]  /*16c10*/  STL [R1+0x155c], R12 ;  /* 0x00155c0c01007387 */ /* 0x010fe80000100800 */
[----:B------:R-:W4:Y:S04]  /*16c20*/  LDL R9, [R1+0xd70] ;  /* 0x000d700001097983 */ /* 0x000f280000100800 */
[----:B------:R-:W4:Y:S04]  /*16c30*/  LDL R7, [R1+0xd74] ;  /* 0x000d740001077983 */ /* 0x000f280000100800 */
[----:B------:R-:W4:Y:S01]  /*16c40*/  LDL R6, [R1+0xda4] ;  /* 0x000da40001067983 */ /* 0x000f220000100800 */
[----:B--2---:R-:W-:-:S02]  /*16c50*/  @!P1 IMAD.MOV.U32 R14, RZ, RZ, R4 ;  /* 0x000000ffff0e9224 */ /* 0x004fc400078e0004 */
[----:B-----5:R-:W-:Y:S01]  /*16c60*/  @!P1 IMAD.MOV.U32 R15, RZ, RZ, R5 ;  /* 0x000000ffff0f9224 */ /* 0x020fe200078e0005 */
[----:B------:R-:W2:Y:S04]  /*16c70*/  LDL R4, [R1+0xda0] ;  /* 0x000da00001047983 */ /* 0x000ea80000100800 */
[----:B------:R-:W5:Y:S04]  /*16c80*/  LDL R5, [R1+0xd80] ;  /* 0x000d800001057983 */ /* 0x000f680000100800 */
[----:B------:R3:W2:Y:S02]  /*16c90*/  @!P1 LDG.E.U8 R13, desc[UR6][R14.64] ;  /* 0x000000060e0d9981 */ /* 0x0006a4000c1e1100 */
[----:B---3--:R-:W-:-:S02]  /*16ca0*/  @!P0 IMAD.MOV.U32 R15, RZ, RZ, R3 ;  /* 0x000000ffff0f8224 */ /* 0x008fc400078e0003 */
[----:B------:R-:W-:Y:S01]  /*16cb0*/  @!P0 IMAD.MOV.U32 R14, RZ, RZ, R0 ;  /* 0x000000ffff0e8224 */ /* 0x000fe200078e0000 */
[----:B------:R-:W-:Y:S02]  /*16cc0*/  PRMT R17, RZ, 0x7610, R17 ;  /* 0x00007610ff117816 */ /* 0x000fe40000000011 */
[----:B------:R-:W-:-:S04]  /*16cd0*/  PRMT R19, RZ, 0x7610, R19 ;  /* 0x00007610ff137816 */ /* 0x000fc80000000013 */
[----:B------:R0:W3:Y:S01]  /*16ce0*/  @!P0 LDG.E.U8 R17, desc[UR6][R14.64] ;  /* 0x000000060e118981 */ /* 0x0000e2000c1e1100 */
[----:B------:R-:W-:Y:S01]  /*16cf0*/  PRMT R21, RZ, 0x7610, R21 ;  /* 0x00007610ff157816 */ /* 0x000fe20000000015 */
[----:B0-----:R-:W-:Y:S02]  /*16d00*/  @!P1 IMAD.MOV.U32 R14, RZ, RZ, R10 ;  /* 0x000000ffff0e9224 */ /* 0x001fe400078e000a */
[----:B------:R-:W-:-:S05]  /*16d10*/  @!P1 IMAD.MOV.U32 R15, RZ, RZ, R11 ;  /* 0x000000ffff0f9224 */ /* 0x000fca00078e000b */
[----:B------:R0:W3:Y:S01]  /*16d20*/  @!P1 LDG.E.U8 R19, desc[UR6][R14.64] ;  /* 0x000000060e139981 */ /* 0x0000e2000c1e1100 */
[----:B------:R-:W-:Y:S01]  /*16d30*/  PRMT R23, RZ, 0x7610, R23 ;  /* 0x00007610ff177816 */ /* 0x000fe20000000017 */
[----:B0-----:R-:W-:Y:S02]  /*16d40*/  @!P0 IMAD.MOV.U32 R14, RZ, RZ, R8 ;  /* 0x000000ffff0e8224 */ /* 0x001fe400078e0008 */
[----:B----4-:R-:W-:-:S05]  /*16d50*/  @!P0 IMAD.MOV.U32 R15, RZ, RZ, R9 ;  /* 0x000000ffff0f8224 */ /* 0x010fca00078e0009 */
[----:B------:R0:W4:Y:S02]  /*16d60*/  @!P0 LDG.E.U8 R21, desc[UR6][R14.64] ;  /* 0x000000060e158981 */ /* 0x000124000c1e1100 */
[----:B0-----:R-:W-:Y:S02]  /*16d70*/  @!P1 IMAD.MOV.U32 R14, RZ, RZ, R6 ;  /* 0x000000ffff0e9224 */ /* 0x001fe400078e0006 */
[----:B------:R-:W-:-:S05]  /*16d80*/  @!P1 IMAD.MOV.U32 R15, RZ, RZ, R7 ;  /* 0x000000ffff0f9224 */ /* 0x000fca00078e0007 */
[----:B------:R0:W4:Y:S04]  /*16d90*/  @!P1 LDG.E.U8 R23, desc[UR6][R14.64] ;  /* 0x000000060e179981 */ /* 0x000128000c1e1100 */
[----:B--2---:R-:W-:Y:S04]  /*16da0*/  STL [R1+0x1560], R13 ;  /* 0x0015600d01007387 */ /* 0x004fe80000100800 */
[----:B------:R-:W2:Y:S04]  /*16db0*/  LDL R3, [R1+0xd84] ;  /* 0x000d840001037983 */ /* 0x000ea80000100800 */
[----:B------:R-:W2:Y:S01]  /*16dc0*/  LDL R0, [R1+0xdac] ;  /* 0x000dac0001007983 */ /* 0x000ea20000100800 */
[----:B------:R-:W-:Y:S01]  /*16dd0*/  PRMT R24, RZ, 0x7610, R24 ;  /* 0x00007610ff187816 */ /* 0x000fe20000000018 */
[----:B0-----:R-:W-:-:S02]  /*16de0*/  @!P0 IMAD.MOV.U32 R14, RZ, RZ, R4 ;  /* 0x000000ffff0e8224 */ /* 0x001fc400078e0004 */
[----:B-----5:R-:W-:Y:S01]  /*16df0*/  @!P0 IMAD.MOV.U32 R15, RZ, RZ, R5 ;  /* 0x000000ffff0f8224 */ /* 0x020fe200078e0005 */
[----:B------:R-:W-:Y:S04]  /*16e00*/  LDS.U8 R4, [R2+UR4+0x40] ;  /* 0x0000400402047984 */ /* 0x000fe80008000000 */
[----:B------:R2:W5:Y:S04]  /*16e10*/  @!P0 LDG.E.U8 R24, desc[UR6][R14.64] ;  /* 0x000000060e188981 */ /* 0x000568000c1e1100 */
[----:B---3--:R-:W-:Y:S04]  /*16e20*/  STL [R1+0x1594], R17 ;  /* 0x0015941101007387 */ /* 0x008fe80000100800 */
[----:B------:R-:W-:Y:S04]  /*16e30*/  STL [R1+0x1598], R19 ;  /* 0x0015981301007387 */ /* 0x000fe80000100800 */
[----:B----4-:R-:W-:Y:S04]  /*16e40*/  STL [R1+0x1578], R21 ;  /* 0x0015781501007387 */ /* 0x010fe80000100800 */
[----:B------:R-:W-:Y:S01]  /*16e50*/  STL [R1+0x157c], R23 ;  /* 0x00157c1701007387 */ /* 0x000fe20000100800 */
[----:B--2---:R-:W-:-:S03]  /*16e60*/  @!P1 IMAD.MOV.U32 R15, RZ, RZ, R3 ;  /* 0x000000ffff0f9224 */ /* 0x004fc600078e0003 */
[----:B------:R-:W0:Y:S01]  /*16e70*/  LDS.U8 R3, [R2+UR4] ;  /* 0x0000000402037984 */ /* 0x000e220008000000 */
[----:B------:R-:W-:-:S03]  /*16e80*/  @!P1 IMAD.MOV.U32 R14, RZ, RZ, R0 ;  /* 0x000000ffff0e9224 */ /* 0x000fc600078e0000 */
[----:B------:R-:W1:Y:S04]  /*16e90*/  LDS.U8 R0, [R2+UR4+0x88] ;  /* 0x0000880402007984 */ /* 0x000e680008000000 */
[----:B0-----:R-:W-:Y:S04]  /*16ea0*/  STL [R1+0x40], R3 ;  /* 0x0000400301007387 */ /* 0x001fe80000100800 */
[----:B------:R-:W0:Y:S04]  /*16eb0*/  LDS.U8 R3, [R2+UR4+0xc8] ;  /* 0x0000c80402037984 */ /* 0x000e280008000000 */
[----:B------:R-:W-:Y:S04]  /*16ec0*/  STL [R1+0x3c], R4 ;  /* 0x00003c0401007387 */ /* 0x000fe80000100800 */
[----:B------:R-:W2:Y:S04]  /*16ed0*/  LDS.U8 R4, [R2+UR4+0x8] ;  /* 0x0000080402047984 */ /* 0x000ea80008000000 */
[----:B-1----:R-:W-:Y:S04]  /*16ee0*/  STL [R1+0x338], R0 ;  /* 0x0003380001007387 */ /* 0x002fe80000100800 */
[----:B------:R-:W1:Y:S04]  /*16ef0*/  LDS.U8 R0, [R2+UR4+0x48] ;  /* 0x0000480402007984 */ /* 0x000e680008000000 */
[----:B0-----:R-:W-:Y:S04]  /*16f00*/  STL [R1+0x334], R3 ;  /* 0x0003340301007387 */ /* 0x001fe80000100800 */
[----:B------:R-:W0:Y:S04]  /*16f10*/  LDS.U8 R3, [R2+UR4+0x80] ;  /* 0x0000800402037984 */ /* 0x000e280008000000 */
[----:B--2---:R-:W-:Y:S04]  /*16f20*/  STL [R1+0x38], R4 ;  /* 0x0000380401007387 */ /* 0x004fe80000100800 */
        /* <DEDUP_REMOVED lines=110> */
[----:B------:R-:W1:Y:S01]  /*17610*/  LDS.U8 R0, [R2+UR4+0x1c80] ;  /* 0x001c800402007984 */ /* 0x000e620008000000 */
[----:B------:R-:W-:-:S02]  /*17620*/  PRMT R25, RZ, 0x7610, R25 ;  /* 0x00007610ff197816 */ /* 0x000fc40000000019 */
[----:B------:R-:W-:-:S04]  /*17630*/  LOP3.LUT R29, R2, 0x10, RZ, 0x3c, !PT ;  /* 0x00000010021d7812 */ /* 0x000fc800078e3cff */
[----:B------:R3:W4:Y:S02]  /*17640*/  @!P1 LDG.E.U8 R25, desc[UR6][R14.64] ;  /* 0x000000060e199981 */ /* 0x000724000c1e1100 */
[C---:B---3--:R-:W-:Y:S02]  /*17650*/  LOP3.LUT R14, R2.reuse, 0x20, RZ, 0x3c, !PT ;  /* 0x00000020020e7812 */ /* 0x048fe400078e3cff */
[----:B------:R-:W-:-:S05]  /*17660*/  LOP3.LUT R15, R2, 0x30, RZ, 0x3c, !PT ;  /* 0x00000030020f7812 */ /* 0x000fca00078e3cff */
[----:B------:R-:W-:Y:S04]  /*17670*/  LDS.U8 R19, [R15+UR4+0x1c08] ;  /* 0x001c08040f137984 */ /* 0x000fe80008000000 */
[----:B0-----:R-:W-:Y:S04]  /*17680*/  STL [R1+0xdd0], R3 ;  /* 0x000dd00301007387 */ /* 0x001fe80000100800 */
[----:B------:R-:W0:Y:S04]  /*17690*/  LDS.U8 R3, [R2+UR4+0x1cc0] ;  /* 0x001cc00402037984 */ /* 0x000e280008000000 */
[----:B--2---:R-:W-:Y:S04]  /*176a0*/  STL [R1+0xdcc], R4 ;  /* 0x000dcc0401007387 */ /* 0x004fe80000100800 */
[----:B------:R-:W2:Y:S04]  /*176b0*/  LDS.U8 R2, [R29+UR4] ;  /* 0x000000041d027984 */ /* 0x000ea80008000000 */
        /* <DEDUP_REMOVED lines=127> */
[----:B------:R-:W1:Y:S04]  /*17eb0*/  LDS.U8 R0, [R14+UR4] ;  /* 0x000000040e007984 */ /* 0x000e680008000000 */
        /* <DEDUP_REMOVED lines=127> */
[----:B------:R-:W0:Y:S04]  /*186b0*/  LDS.U8 R3, [R15+UR4] ;  /* 0x000000040f037984 */ /* 0x000e280008000000 */
        /* <DEDUP_REMOVED lines=119> */
[----:B------:R-:W3:Y:S04]  /*18e30*/  LDL.LU R17, [R1+0x318] ;  /* 0x0003180001117983 */ /* 0x000ee80000300800 */
[----:B--2---:R0:W-:Y:S04]  /*18e40*/  STL [R1+0xeac], R2 ;  /* 0x000eac0201007387 */ /* 0x0041e80000100800 */
[----:B------:R-:W2:Y:S04]  /*18e50*/  LDL.LU R7, [R1+0x310] ;  /* 0x0003100001077983 */ /* 0x000ea80000300800 */
[----:B-1----:R1:W-:Y:S04]  /*18e60*/  STL [R1+0xea8], R0 ;  /* 0x000ea80001007387 */ /* 0x0023e80000100800 */
[----:B------:R-:W4:Y:S04]  /*18e70*/  LDL.LU R6, [R1+0x2dc] ;  /* 0x0002dc0001067983 */ /* 0x000f280000300800 */
[----:B------:R-:W5:Y:S04]  /*18e80*/  LDL.LU R27, [R1+0x2d8] ;  /* 0x0002d800011b7983 */ /* 0x000f680000300800 */
[----:B------:R-:W5:Y:S04]  /*18e90*/  LDL.LU R28, [R1+0x2bc] ;  /* 0x0002bc00011c7983 */ /* 0x000f680000300800 */
[----:B------:R-:W5:Y:S04]  /*18ea0*/  LDL.LU R4, [R1+0x2b8] ;  /* 0x0002b80001047983 */ /* 0x000f680000300800 */
[----:B------:R-:W5:Y:S04]  /*18eb0*/  LDL.LU R14, [R1+0x17c] ;  /* 0x00017c00010e7983 */ /* 0x000f680000300800 */
[----:B------:R-:W5:Y:S04]  /*18ec0*/  LDL.LU R29, [R1+0x160] ;  /* 0x00016000011d7983 */ /* 0x000f680000300800 */
[----:B0-----:R-:W5:Y:S04]  /*18ed0*/  LDL.LU R2, [R1+0xd8] ;  /* 0x0000d80001027983 */ /* 0x001f680000300800 */
[----:B------:R-:W5:Y:S04]  /*18ee0*/  LDL.LU R23, [R1+0xd4] ;  /* 0x0000d40001177983 */ /* 0x000f680000300800 */
        /* <DEDUP_REMOVED lines=13> */
[----:B-1----:R-:W5:Y:S04]  /*18fc0*/  LDL.LU R0, [R1+0x8] ;  /* 0x0000080001007983 */ /* 0x002f680000300800 */
[----:B------:R-:W-:Y:S04]  /*18fd0*/  STL [R1+0xe30], R19 ;  /* 0x000e301301007387 */ /* 0x000fe80000100800 */
[----:B------:R-:W0:Y:S01]  /*18fe0*/  LDS.U8 R19, [R15+UR4+0x1c48] ;  /* 0x001c48040f137984 */ /* 0x000e220008000000 */
[----:B------:R-:W1:Y:S03]  /*18ff0*/  S2R R3, SR_TID.X ;  /* 0x0000000000037919 */ /* 0x000e660000002100 */
[----:B0-----:R-:W-:Y:S04]  /*19000*/  STL [R1+0xe2c], R19 ;  /* 0x000e2c1301007387 */ /* 0x001fe80000100800 */
[----:B------:R-:W0:Y:S04]  /*19010*/  LDS.U8 R19, [R15+UR4+0x1c80] ;  /* 0x001c80040f137984 */ /* 0x000e280008000000 */
[----:B------:R-:W0:Y:S01]  /*19020*/  LDS.U8 R15, [R15+UR4+0x1cc0] ;  /* 0x001cc0040f0f7984 */ /* 0x000e220008000000 */
[----:B------:R-:W-:Y:S01]  /*19030*/  BAR.SYNC.DEFER_BLOCKING 0x0 ;  /* 0x0000000000007b1d */ /* 0x000fe20000010000 */
[----:B-1----:R-:W-:-:S05]  /*19040*/  LOP3.LUT R3, R3, 0x3f, RZ, 0xc0, !PT ;  /* 0x0000003f03037812 */ /* 0x002fca00078ec0ff */
[----:B0-----:R0:W-:Y:S04]  /*19050*/  STL [R1+0xeb0], R19 ;  /* 0x000eb01301007387 */ /* 0x0011e80000100800 */
[----:B0-----:R-:W5:Y:S04]  /*19060*/  LDL.LU R19, [R1+0x1598] ;  /* 0x0015980001137983 */ /* 0x001f680000300800 */
[----:B------:R0:W-:Y:S04]  /*19070*/  STL [R1+0xea4], R15 ;  /* 0x000ea40f01007387 */ /* 0x0001e80000100800 */
[----:B0-----:R-:W5:Y:S04]  /*19080*/  LDL.LU R15, [R1+0x29c] ;  /* 0x00029c00010f7983 */ /* 0x001f680000300800 */
[----:B---3--:R0:W-:Y:S04]  /*19090*/  STS.U8 [R3+UR4], R17 ;  /* 0x0000001103007988 */ /* 0x0081e80008000004 */
[----:B--2---:R1:W-:Y:S04]  /*190a0*/  STS.U8 [R3+UR4+0x40], R7 ;  /* 0x0000400703007988 */ /* 0x0043e80008000004 */
[----:B----4-:R2:W-:Y:S04]  /*190b0*/  STS.U8 [R3+UR4+0x240], R6 ;  /* 0x0002400603007988 */ /* 0x0105e80008000004 */
[----:B-----5:R3:W-:Y:S04]  /*190c0*/  STS.U8 [R3+UR4+0x200], R27 ;  /* 0x0002001b03007988 */ /* 0x0207e80008000004 */
[----:B------:R4:W-:Y:S04]  /*190d0*/  STS.U8 [R3+UR4+0x400], R28 ;  /* 0x0004001c03007988 */ /* 0x0009e80008000004 */
[----:B0-----:R-:W5:Y:S04]  /*190e0*/  LDL.LU R17, [R1+0x1594] ;  /* 0x0015940001117983 */ /* 0x001f680000300800 */
[----:B-1----:R-:W5:Y:S04]  /*190f0*/  LDL.LU R7, [R1+0x1590] ;  /* 0x0015900001077983 */ /* 0x002f680000300800 */
[----:B------:R0:W-:Y:S04]  /*19100*/  STS.U8 [R3+UR4+0x440], R4 ;  /* 0x0004400403007988 */ /* 0x0001e80008000004 */
[----:B--2---:R-:W2:Y:S04]  /*19110*/  LDL.LU R6, [R1+0x158c] ;  /* 0x00158c0001067983 */ /* 0x004ea80000300800 */
[----:B---3--:R-:W3:Y:S04]  /*19120*/  LDL.LU R27, [R1+0x1588] ;  /* 0x00158800011b7983 */ /* 0x008ee80000300800 */
[----:B----4-:R-:W4:Y:S04]  /*19130*/  LDL.LU R28, [R1+0x1584] ;  /* 0x00158400011c7983 */ /* 0x010f280000300800 */
[----:B0-----:R-:W2:Y:S04]  /*19140*/  LDL.LU R4, [R1+0x1580] ;  /* 0x0015800001047983 */ /* 0x001ea80000300800 */
[----:B------:R-:W-:Y:S04]  /*19150*/  STS.U8 [R3+UR4+0x640], R15 ;  /* 0x0006400f03007988 */ /* 0x000fe80008000004 */
[----:B------:R-:W-:Y:S04]  /*19160*/  STS.U8 [R3+UR4+0x600], R14 ;  /* 0x0006000e03007988 */ /* 0x000fe80008000004 */
[----:B------:R-:W-:Y:S04]  /*19170*/  STS.U8 [R3+UR4+0x800], R29 ;  /* 0x0008001d03007988 */ /* 0x000fe80008000004 */
[----:B------:R-:W-:Y:S04]  /*19180*/  STS.U8 [R3+UR4+0x840], R2 ;  /* 0x0008400203007988 */ /* 0x000fe80008000004 */
[----:B------:R0:W-:Y:S04]  /*19190*/  STS.U8 [R3+UR4+0xa40], R23 ;  /* 0x000a401703007988 */ /* 0x0001e80008000004 */
[----:B------:R1:W-:Y:S04]  /*191a0*/  STS.U8 [R3+UR4+0xa00], R21 ;  /* 0x000a001503007988 */ /* 0x0003e80008000004 */
        /* <DEDUP_REMOVED lines=10> */
[----:B0-----:R-:W5:Y:S04]  /*19250*/  LDL.LU R23, [R1+0x30c] ;  /* 0x00030c0001177983 */ /* 0x001f680000300800 */
[----:B------:R0:W-:Y:S04]  /*19260*/  STS.U8 [R3+UR4+0x1640], R22 ;  /* 0x0016401603007988 */ /* 0x0001e80008000004 */
[----:B-1----:R-:W5:Y:S04]  /*19270*/  LDL.LU R21, [R1+0x304] ;  /* 0x0003040001157983 */ /* 0x002f680000300800 */
[----:B------:R1:W-:Y:S04]  /*19280*/  STS.U8 [R3+UR4+0x1600], R26 ;  /* 0x0016001a03007988 */ /* 0x0003e80008000004 */
[----:B------:R-:W5:Y:S04]  /*19290*/  LDL.LU R9, [R1+0x2d4] ;  /* 0x0002d40001097983 */ /* 0x000f680000300800 */
[----:B------:R-:W-:Y:S04]  /*192a0*/  STS.U8 [R3+UR4+0x1800], R0 ;  /* 0x0018000003007988 */ /* 0x000fe80008000004 */
[----:B------:R-:W5:Y:S04]  /*192b0*/  LDL.LU R8, [R1+0x2d0] ;  /* 0x0002d00001087983 */ /* 0x000f680000300800 */
[----:B0-----:R-:W5:Y:S04]  /*192c0*/  LDL.LU R22, [R1+0x2b4] ;  /* 0x0002b40001167983 */ /* 0x001f680000300800 */
[----:B-1----:R-:W5:Y:S04]  /*192d0*/  LDL.LU R26, [R1+0x2b0] ;  /* 0x0002b000011a7983 */ /* 0x002f680000300800 */
[----:B--2---:R-:W-:Y:S04]  /*192e0*/  STS.U8 [R3+UR4+0x1840], R4 ;  /* 0x0018400403007988 */ /* 0x004fe80008000004 */
[----:B----4-:R-:W-:Y:S04]  /*192f0*/  STS.U8 [R3+UR4+0x1a40], R28 ;  /* 0x001a401c03007988 */ /* 0x010fe80008000004 */
[----:B---3--:R-:W-:Y:S04]  /*19300*/  STS.U8 [R3+UR4+0x1a00], R27 ;  /* 0x001a001b03007988 */ /* 0x008fe80008000004 */
[----:B------:R-:W-:Y:S04]  /*19310*/  STS.U8 [R3+UR4+0x1c00], R6 ;  /* 0x001c000603007988 */ /* 0x000fe80008000004 */
[----:B-----5:R-:W-:Y:S04]  /*19320*/  STS.U8 [R3+UR4+0x1c40], R7 ;  /* 0x001c400703007988 */ /* 0x020fe80008000004 */
[----:B------:R-:W-:Y:S04]  /*19330*/  STS.U8 [R3+UR4+0x1e40], R17 ;  /* 0x001e401103007988 */ /* 0x000fe80008000004 */
[----:B------:R0:W-:Y:S04]  /*19340*/  STS.U8 [R3+UR4+0x1e00], R19 ;  /* 0x001e001303007988 */ /* 0x0001e80008000004 */
[----:B0-----:R-:W2:Y:S01]  /*19350*/  LDL.LU R3, [R1+0x178] ;  /* 0x0001780001037983 */ /* 0x001ea20000300800 */
[----:B------:R-:W0:Y:S03]  /*19360*/  S2R R29, SR_TID.X ;  /* 0x00000000001d7919 */ /* 0x000e260000002100 */
[----:B------:R-:W3:Y:S04]  /*19370*/  LDL.LU R19, [R1+0x158] ;  /* 0x0001580001137983 */ /* 0x000ee80000300800 */
[----:B------:R-:W4:Y:S04]  /*19380*/  LDL.LU R17, [R1+0x144] ;  /* 0x0001440001117983 */ /* 0x000f280000300800 */
[----:B------:R-:W5:Y:S04]  /*19390*/  LDL.LU R7, [R1+0x140] ;  /* 0x0001400001077983 */ /* 0x000f680000300800 */
[----:B------:R-:W3:Y:S01]  /*193a0*/  LDL.LU R27, [R1+0x128] ;  /* 0x00012800011b7983 */ /* 0x000ee20000300800 */
[----:B------:R-:W1:Y:S03]  /*193b0*/  S2R R4, SR_TID.X ;  /* 0x0000000000047919 */ /* 0x000e660000002100 */
[----:B------:R-:W3:Y:S04]  /*193c0*/  LDL.LU R28, [R1+0x124] ;  /* 0x00012400011c7983 */ /* 0x000ee80000300800 */
[----:B------:R-:W3:Y:S04]  /*193d0*/  LDL.LU R15, [R1+0x110] ;  /* 0x00011000010f7983 */ /* 0x000ee80000300800 */
[----:B------:R-:W3:Y:S04]  /*193e0*/  LDL.LU R14, [R1+0x10c] ;  /* 0x00010c00010e7983 */ /* 0x000ee80000300800 */
[----:B------:R-:W3:Y:S04]  /*193f0*/  LDL.LU R13, [R1+0xf8] ;  /* 0x0000f800010d7983 */ /* 0x000ee80000300800 */
[----:B------:R-:W4:Y:S04]  /*19400*/  LDL.LU R12, [R1+0xf4] ;  /* 0x0000f400010c7983 */ /* 0x000f280000300800 */
[----:B------:R-:W5:Y:S04]  /*19410*/  LDL.LU R11, [R1+0xd0] ;  /* 0x0000d000010b7983 */ /* 0x000f680000300800 */
[----:B------:R-:W5:Y:S04]  /*19420*/  LDL.LU R10, [R1+0xcc] ;  /* 0x0000cc00010a7983 */ /* 0x000f680000300800 */
[----:B------:R-:W5:Y:S04]  /*19430*/  LDL.LU R5, [R1+0x98] ;  /* 0x0000980001057983 */ /* 0x000f680000300800 */
[----:B------:R-:W5:Y:S04]  /*19440*/  LDL.LU R16, [R1+0x94] ;  /* 0x0000940001107983 */ /* 0x000f680000300800 */
[----:B------:R-:W5:Y:S04]  /*19450*/  LDL.LU R18, [R1+0x78] ;  /* 0x0000780001127983 */ /* 0x000f680000300800 */
[----:B------:R-:W5:Y:S04]  /*19460*/  LDL.LU R20, [R1+0x74] ;  /* 0x0000740001147983 */ /* 0x000f680000300800 */
[----:B------:R-:W5:Y:S01]  /*19470*/  LDL.LU R0, [R1+0x58] ;  /* 0x0000580001007983 */ /* 0x000f620000300800 */
[C---:B0-----:R-:W-:Y:S01]  /*19480*/  LOP3.LUT R2, R29.reuse, 0x7, RZ, 0xc0, !PT ;  /* 0x000000071d027812 */ /* 0x041fe200078ec0ff */
[----:B------:R-:W-:-:S02]  /*19490*/  IMAD.SHL.U32 R6, R29, 0x2, RZ ;  /* 0x000000021d067824 */ /* 0x000fc400078e00ff */
[----:B------:R-:W-:Y:S02]  /*194a0*/  IMAD.SHL.U32 R29, R29, 0x20, RZ ;  /* 0x000000201d1d7824 */ /* 0x000fe400078e00ff */
[----:B------:R-:W-:Y:S01]  /*194b0*/  IMAD R2, R2, 0x90, RZ ;  /* 0x0000009002027824 */ /* 0x000fe200078e02ff */
[----:B-1----:R-:W-:Y:S02]  /*194c0*/  LOP3.LUT R4, R4, 0x3f, RZ, 0xc0, !PT ;  /* 0x0000003f04047812 */ /* 0x002fe400078ec0ff */
[----:B------:R-:W-:Y:S02]  /*194d0*/  LOP3.LUT R29, R29, 0x400, RZ, 0xc0, !PT ;  /* 0x000004001d1d7812 */ /* 0x000fe400078ec0ff */
[----:B------:R-:W-:Y:S02]  /*194e0*/  LOP3.LUT R2, R2, 0x30, R6, 0x78, !PT ;  /* 0x0000003002027812 */ /* 0x000fe400078e7806 */
[----:B------:R-:W-:Y:S01]  /*194f0*/  LOP3.LUT R4, R4, 0x10, RZ, 0x3c, !PT ;  /* 0x0000001004047812 */ /* 0x000fe200078e3cff */
[----:B------:R-:W5:Y:S01]  /*19500*/  LDL.LU R6, [R1+0x15c] ;  /* 0x00015c0001067983 */ /* 0x000f620000300800 */
[----:B------:R-:W-:-:S03]  /*19510*/  LOP3.LUT R29, R2, R29, RZ, 0xfc, !PT ;  /* 0x0000001d021d7212 */ /* 0x000fc600078efcff */
[----:B------:R-:W5:Y:S04]  /*19520*/  LDL.LU R2, [R1+0x174] ;  /* 0x0001740001027983 */ /* 0x000f680000300800 */
[----:B------:R0:W-:Y:S04]  /*19530*/  STS.U8 [R4+UR4+0x80], R23 ;  /* 0x0000801704007988 */ /* 0x0001e80008000004 */
[----:B------:R1:W-:Y:S04]  /*19540*/  STS.U8 [R4+UR4+0xc0], R21 ;  /* 0x0000c01504007988 */ /* 0x0003e80008000004 */
[----:B------:R0:W-:Y:S04]  /*19550*/  STS.U8 [R4+UR4+0x2c0], R9 ;  /* 0x0002c00904007988 */ /* 0x0001e80008000004 */
[----:B------:R1:W-:Y:S04]  /*19560*/  STS.U8 [R4+UR4+0x280], R8 ;  /* 0x0002800804007988 */ /* 0x0003e80008000004 */
[----:B0-----:R-:W5:Y:S04]  /*19570*/  LDL.LU R23, [R1+0x157c] ;  /* 0x00157c0001177983 */ /* 0x001f680000300800 */
[----:B-1----:R-:W5:Y:S04]  /*19580*/  LDL.LU R21, [R1+0x1578] ;  /* 0x0015780001157983 */ /* 0x002f680000300800 */
[----:B------:R-:W5:Y:S04]  /*19590*/  LDL.LU R9, [R1+0x1574] ;  /* 0x0015740001097983 */ /* 0x000f680000300800 */
[----:B------:R0:W-:Y:S04]  /*195a0*/  STS.U8 [R4+UR4+0x480], R22 ;  /* 0x0004801604007988 */ /* 0x0001e80008000004 */
[----:B------:R-:W5:Y:S04]  /*195b0*/  LDL.LU R8, [R1+0x1570] ;  /* 0x0015700001087983 */ /* 0x000f680000300800 */
[----:B------:R1:W-:Y:S04]  /*195c0*/  STS.U8 [R4+UR4+0x4c0], R26 ;  /* 0x0004c01a04007988 */ /* 0x0003e80008000004 */
[----:B0-----:R-:W5:Y:S04]  /*195d0*/  LDL.LU R22, [R1+0x156c] ;  /* 0x00156c0001167983 */ /* 0x001f680000300800 */
[----:B-1----:R-:W5:Y:S04]  /*195e0*/  LDL.LU R26, [R1+0x1568] ;  /* 0x00156800011a7983 */ /* 0x002f680000300800 */
[----:B--2---:R0:W-:Y:S04]  /*195f0*/  STS.U8 [R4+UR4+0x6c0], R3 ;  /* 0x0006c00304007988 */ /* 0x0041e80008000004 */
[----:B0-----:R-:W2:Y:S04]  /*19600*/  LDL.LU R3, [R1+0x1564] ;  /* 0x0015640001037983 */ /* 0x001ea80000300800 */
[----:B---3--:R0:W-:Y:S04]  /*19610*/  STS.U8 [R4+UR4+0x1080], R13 ;  /* 0x0010800d04007988 */ /* 0x0081e80008000004 */
[----:B----4-:R1:W-:Y:S04]  /*19620*/  STS.U8 [R4+UR4+0x10c0], R12 ;  /* 0x0010c00c04007988 */ /* 0x0103e80008000004 */
[----:B-----5:R3:W-:Y:S04]  /*19630*/  STS.U8 [R4+UR4+0x12c0], R11 ;  /* 0x0012c00b04007988 */ /* 0x0207e80008000004 */
[----:B------:R4:W-:Y:S04]  /*19640*/  STS.U8 [R4+UR4+0x1280], R10 ;  /* 0x0012800a04007988 */ /* 0x0009e80008000004 */
[----:B------:R5:W-:Y:S04]  /*19650*/  STS.U8 [R4+UR4+0x1480], R5 ;  /* 0x0014800504007988 */ /* 0x000be80008000004 */
[----:B------:R3:W-:Y:S04]  /*19660*/  STS.U8 [R4+UR4+0x14c0], R16 ;  /* 0x0014c01004007988 */ /* 0x0007e80008000004 */
[----:B0-----:R-:W2:Y:S04]  /*19670*/  LDL.LU R13, [R1+0x2fc] ;  /* 0x0002fc00010d7983 */ /* 0x001ea80000300800 */
[----:B-1----:R-:W2:Y:S04]  /*19680*/  LDL.LU R12, [R1+0x2f0] ;  /* 0x0002f000010c7983 */ /* 0x002ea80000300800 */
[----:B---3--:R-:W3:Y:S04]  /*19690*/  LDL.LU R11, [R1+0x2cc] ;  /* 0x0002cc00010b7983 */ /* 0x008ee80000300800 */
[----:B----4-:R-:W4:Y:S04]  /*196a0*/  LDL.LU R10, [R1+0x2c8] ;  /* 0x0002c800010a7983 */ /* 0x010f280000300800 */
[----:B-----5:R-:W5:Y:S04]  /*196b0*/  LDL.LU R5, [R1+0x2ac] ;  /* 0x0002ac0001057983 */ /* 0x020f680000300800 */
[----:B------:R0:W-:Y:S04]  /*196c0*/  STS.U8 [R4+UR4+0x16c0], R18 ;  /* 0x0016c01204007988 */ /* 0x0001e80008000004 */
[----:B------:R-:W5:Y:S04]  /*196d0*/  LDL.LU R16, [R1+0x2a8] ;  /* 0x0002a80001107983 */ /* 0x000f680000300800 */
[----:B------:R1:W-:Y:S04]  /*196e0*/  STS.U8 [R4+UR4+0x1680], R20 ;  /* 0x0016801404007988 */ /* 0x0003e80008000004 */
[----:B------:R1:W-:Y:S04]  /*196f0*/  STS.U8 [R4+UR4+0x1880], R0 ;  /* 0x0018800004007988 */ /* 0x0003e80008000004 */
[----:B0-----:R-:W5:Y:S04]  /*19700*/  LDL.LU R18, [R1+0x170] ;  /* 0x0001700001127983 */ /* 0x001f680000300800 */
[----:B-1----:R-:W5:Y:S04]  /*19710*/  LDL.LU R20, [R1+0x16c] ;  /* 0x00016c0001147983 */ /* 0x002f680000300800 */
[----:B------:R-:W5:Y:S04]  /*19720*/  LDL.LU R0, [R1+0x154] ;  /* 0x0001540001007983 */ /* 0x000f680000300800 */
[----:B------:R-:W-:Y:S04]  /*19730*/  STS.U8 [R4+UR4+0x8c0], R19 ;  /* 0x0008c01304007988 */ /* 0x000fe80008000004 */
[----:B------:R-:W-:Y:S04]  /*19740*/  STS.U8 [R4+UR4+0xac0], R17 ;  /* 0x000ac01104007988 */ /* 0x000fe80008000004 */
[----:B------:R-:W-:Y:S04]  /*19750*/  STS.U8 [R4+UR4+0xa80], R7 ;  /* 0x000a800704007988 */ /* 0x000fe80008000004 */
[----:B------:R-:W-:Y:S04]  /*19760*/  STS.U8 [R4+UR4+0x880], R6 ;  /* 0x0008800604007988 */ /* 0x000fe80008000004 */
[----:B------:R0:W-:Y:S04]  /*19770*/  STS.U8 [R4+UR4+0x680], R2 ;  /* 0x0006800204007988 */ /* 0x0001e80008000004 */
[----:B------:R1:W-:Y:S04]  /*19780*/  STS.U8 [R4+UR4+0xc80], R27 ;  /* 0x000c801b04007988 */ /* 0x0003e80008000004 */
[----:B------:R1:W-:Y:S04]  /*19790*/  STS.U8 [R4+UR4+0xcc0], R28 ;  /* 0x000cc01c04007988 */ /* 0x0003e80008000004 */
[----:B------:R1:W-:Y:S04]  /*197a0*/  STS.U8 [R4+UR4+0xec0], R15 ;  /* 0x000ec00f04007988 */ /* 0x0003e80008000004 */
[----:B0-----:R-:W5:Y:S04]  /*197b0*/  LDL.LU R2, [R1+0xf0] ;  /* 0x0000f00001027983 */ /* 0x001f680000300800 */
[----:B------:R-:W5:Y:S04]  /*197c0*/  LDL.LU R6, [R1+0xec] ;  /* 0x0000ec0001067983 */ /* 0x000f680000300800 */
[----:B------:R-:W5:Y:S04]  /*197d0*/  LDL.LU R19, [R1+0xc4] ;  /* 0x0000c40001137983 */ /* 0x000f680000300800 */
[----:B------:R-:W5:Y:S04]  /*197e0*/  LDL.LU R17, [R1+0xbc] ;  /* 0x0000bc0001117983 */ /* 0x000f680000300800 */
[----:B------:R-:W5:Y:S04]  /*197f0*/  LDL.LU R7, [R1+0x90] ;  /* 0x0000900001077983 */ /* 0x000f680000300800 */
[----:B-1----:R-:W5:Y:S04]  /*19800*/  LDL.LU R27, [R1+0x8c] ;  /* 0x00008c00011b7983 */ /* 0x002f680000300800 */
[----:B------:R-:W5:Y:S04]  /*19810*/  LDL.LU R28, [R1+0x70] ;  /* 0x00007000011c7983 */ /* 0x000f680000300800 */
[----:B------:R0:W-:Y:S04]  /*19820*/  STS.U8 [R4+UR4+0xe80], R14 ;  /* 0x000e800e04007988 */ /* 0x0001e80008000004 */
[----:B------:R-:W5:Y:S04]  /*19830*/  LDL.LU R15, [R1+0x6c] ;  /* 0x00006c00010f7983 */ /* 0x000f680000300800 */
[----:B0-----:R-:W5:Y:S04]  /*19840*/  LDL.LU R14, [R1+0x50] ;  /* 0x00005000010e7983 */ /* 0x001f680000300800 */
[----:B------:R-:W-:Y:S04]  /*19850*/  STS.U8 [R4+UR4+0x1e80], R23 ;  /* 0x001e801704007988 */ /* 0x000fe80008000004 */
[----:B------:R-:W-:Y:S04]  /*19860*/  STS.U8 [R4+UR4+0x1cc0], R9 ;  /* 0x001cc00904007988 */ /* 0x000fe80008000004 */
[----:B------:R-:W-:Y:S04]  /*19870*/  STS.U8 [R4+UR4+0x1c80], R8 ;  /* 0x001c800804007988 */ /* 0x000fe80008000004 */
[----:B------:R-:W-:Y:S04]  /*19880*/  STS.U8 [R4+UR4+0x1ec0], R21 ;  /* 0x001ec01504007988 */ /* 0x000fe80008000004 */
[----:B------:R-:W-:Y:S04]  /*19890*/  STS.U8 [R4+UR4+0x1a80], R22 ;  /* 0x001a801604007988 */ /* 0x000fe80008000004 */
[----:B------:R0:W-:Y:S04]  /*198a0*/  STS.U8 [R4+UR4+0x1ac0], R26 ;  /* 0x001ac01a04007988 */ /* 0x0001e80008000004 */
[----:B0-----:R-:W5:Y:S04]  /*198b0*/  LDL.LU R26, [R1+0x104] ;  /* 0x00010400011a7983 */ /* 0x001f680000300800 */
[----:B------:R-:W5:Y:S04]  /*198c0*/  LDL.LU R22, [R1+0x108] ;  /* 0x0001080001167983 */ /* 0x000f680000300800 */
[----:B------:R-:W5:Y:S04]  /*198d0*/  LDL.LU R8, [R1+0x11c] ;  /* 0x00011c0001087983 */ /* 0x000f680000300800 */
[----:B------:R-:W5:Y:S04]  /*198e0*/  LDL.LU R9, [R1+0x120] ;  /* 0x0001200001097983 */ /* 0x000f680000300800 */
[----:B------:R-:W5:Y:S04]  /*198f0*/  LDL.LU R21, [R1+0x134] ;  /* 0x0001340001157983 */ /* 0x000f680000300800 */
[----:B------:R-:W5:Y:S04]  /*19900*/  LDL.LU R23, [R1+0x150] ;  /* 0x0001500001177983 */ /* 0x000f680000300800 */
[----:B--2---:R0:W-:Y:S04]  /*19910*/  STS.U8 [R4+UR4+0x18c0], R3 ;  /* 0x0018c00304007988 */ /* 0x0041e80008000004 */
[----:B0-----:R-:W2:Y:S01]  /*19920*/  LDL.LU R4, [R1+0x138] ;  /* 0x0001380001047983 */ /* 0x001ea20000300800 */
[----:B------:R-:W0:Y:S02]  /*19930*/  S2R R3, SR_TID.X ;  /* 0x0000000000037919 */ /* 0x000e240000002100 */
[----:B0-----:R-:W-:-:S04]  /*19940*/  LOP3.LUT R3, R3, 0x3f, RZ, 0xc0, !PT ;  /* 0x0000003f03037812 */ /* 0x001fc800078ec0ff */
[----:B------:R-:W-:-:S05]  /*19950*/  LOP3.LUT R3, R3, 0x20, RZ, 0x3c, !PT ;  /* 0x0000002003037812 */ /* 0x000fca00078e3cff */
[----:B------:R0:W-:Y:S04]  /*19960*/  STS.U8 [R3+UR4+0x100], R13 ;  /* 0x0001000d03007988 */ /* 0x0001e80008000004 */
[----:B------:R1:W-:Y:S04]  /*19970*/  STS.U8 [R3+UR4+0x140], R12 ;  /* 0x0001400c03007988 */ /* 0x0003e80008000004 */
[----:B---3--:R3:W-:Y:S04]  /*19980*/  STS.U8 [R3+UR4+0x340], R11 ;  /* 0x0003400b03007988 */ /* 0x0087e80008000004 */
[----:B----4-:R4:W-:Y:S04]  /*19990*/  STS.U8 [R3+UR4+0x300], R10 ;  /* 0x0003000a03007988 */ /* 0x0109e80008000004 */
[----:B-----5:R5:W-:Y:S04]  /*199a0*/  STS.U8 [R3+UR4+0x500], R5 ;  /* 0x0005000503007988 */ /* 0x020be80008000004 */
[----:B------:R3:W-:Y:S04]  /*199b0*/  STS.U8 [R3+UR4+0x540], R16 ;  /* 0x0005401003007988 */ /* 0x0007e80008000004 */
[----:B0-----:R-:W2:Y:S04]  /*199c0*/  LDL.LU R13, [R1+0x1560] ;  /* 0x00156000010d7983 */ /* 0x001ea80000300800 */
[----:B-1----:R-:W2:Y:S04]  /*199d0*/  LDL.LU R12, [R1+0x155c] ;  /* 0x00155c00010c7983 */ /* 0x002ea80000300800 */
[----:B---3--:R-:W3:Y:S04]  /*199e0*/  LDL.LU R11, [R1+0x1558] ;  /* 0x00155800010b7983 */ /* 0x008ee80000300800 */
[----:B----4-:R-:W4:Y:S04]  /*199f0*/  LDL.LU R10, [R1+0x1554] ;  /* 0x00155400010a7983 */ /* 0x010f280000300800 */
[----:B-----5:R-:W5:Y:S04]  /*19a00*/  LDL.LU R5, [R1+0x1550] ;  /* 0x0015500001057983 */ /* 0x020f680000300800 */
[----:B------:R-:W3:Y:S04]  /*19a10*/  LDL.LU R16, [R1+0x154c] ;  /* 0x00154c0001107983 */ /* 0x000ee80000300800 */
[----:B------:R0:W-:Y:S04]  /*19a20*/  STS.U8 [R3+UR4+0x740], R18 ;  /* 0x0007401203007988 */ /* 0x0001e80008000004 */
[----:B------:R1:W-:Y:S04]  /*19a30*/  STS.U8 [R3+UR4+0x700], R20 ;  /* 0x0007001403007988 */ /* 0x0003e80008000004 */
[----:B------:R1:W-:Y:S04]  /*19a40*/  STS.U8 [R3+UR4+0x900], R0 ;  /* 0x0009000003007988 */ /* 0x0003e80008000004 */
[----:B0-----:R-:W3:Y:S04]  /*19a50*/  LDL.LU R18, [R1+0x1548] ;  /* 0x0015480001127983 */ /* 0x001ee80000300800 */
[----:B-1----:R-:W3:Y:S04]  /*19a60*/  LDL.LU R20, [R1+0x1544] ;  /* 0x0015440001147983 */ /* 0x002ee80000300800 */
[----:B------:R-:W3:Y:S04]  /*19a70*/  LDL.LU R0, [R1+0x1540] ;  /* 0x0015400001007983 */ /* 0x000ee80000300800 */
[----:B------:R-:W-:Y:S04]  /*19a80*/  STS.U8 [R3+UR4+0x1140], R6 ;  /* 0x0011400603007988 */ /* 0x000fe80008000004 */
        /* <DEDUP_REMOVED lines=13> */
[----:B--2---:R0:W-:Y:S04]  /*19b60*/  STS.U8 [R3+UR4+0xb40], R4 ;  /* 0x000b400403007988 */ /* 0x0041e80008000004 */
[----:B0-----:R-:W2:Y:S04]  /*19b70*/  LDL.LU R4, [R1+0x2ec] ;  /* 0x0002ec0001047983 */ /* 0x001ea80000300800 */
        /* <DEDUP_REMOVED lines=14> */
[----:B------:R-:W-:Y:S04]  /*19c60*/  STS.U8 [R3+UR4+0x1f40], R24 ;  /* 0x001f401803007988 */ /* 0x000fe80008000004 */
[----:B------:R-:W-:Y:S04]  /*19c70*/  STS.U8 [R3+UR4+0x940], R23 ;  /* 0x0009401703007988 */ /* 0x000fe80008000004 */
[----:B------:R-:W-:Y:S04]  /*19c80*/  STS.U8 [R3+UR4+0x1f00], R25 ;  /* 0x001f001903007988 */ /* 0x000fe80008000004 */
[----:B---3--:R0:W-:Y:S02]  /*19c90*/  STS.U8 [R3+UR4+0x1940], R0 ;  /* 0x0019400003007988 */ /* 0x0081e40008000004 */
[----:B0-----:R-:W0:Y:S02]  /*19ca0*/  S2R R0, SR_TID.X ;  /* 0x0000000000007919 */ /* 0x001e240000002100 */
[----:B----4-:R1:W-:Y:S04]  /*19cb0*/  STS.U8 [R3+UR4+0x1d00], R10 ;  /* 0x001d000a03007988 */ /* 0x0103e80008000004 */
[----:B------:R3:W-:Y:S04]  /*19cc0*/  STS.U8 [R3+UR4+0x1d40], R11 ;  /* 0x001d400b03007988 */ /* 0x0007e80008000004 */
[----:B------:R4:W-:Y:S04]  /*19cd0*/  STS.U8 [R3+UR4+0x1b00], R18 ;  /* 0x001b001203007988 */ /* 0x0009e80008000004 */
[----:B------:R0:W-:Y:S04]  /*19ce0*/  STS.U8 [R3+UR4+0x1b40], R20 ;  /* 0x001b401403007988 */ /* 0x0001e80008000004 */
[----:B-1----:R-:W5:Y:S04]  /*19cf0*/  LDL.LU R10, [R1+0x148] ;  /* 0x00014800010a7983 */ /* 0x002f680000300800 */
[----:B---3--:R-:W3:Y:S04]  /*19d00*/  LDL.LU R11, [R1+0x168] ;  /* 0x00016800010b7983 */ /* 0x008ee80000300800 */
[----:B------:R-:W3:Y:S04]  /*19d10*/  LDL.LU R24, [R1+0x2a0] ;  /* 0x0002a00001187983 */ /* 0x000ee80000300800 */
[----:B----4-:R-:W4:Y:S04]  /*19d20*/  LDL.LU R18, [R1+0xb0] ;  /* 0x0000b00001127983 */ /* 0x010f280000300800 */
[----:B0-----:R-:W3:Y:S04]  /*19d30*/  LDL.LU R20, [R1+0xac] ;  /* 0x0000ac0001147983 */ /* 0x001ee80000300800 */
[----:B------:R-:W4:Y:S01]  /*19d40*/  LDL.LU R23, [R1+0x88] ;  /* 0x0000880001177983 */ /* 0x000f220000300800 */
[----:B------:R-:W-:-:S04]  /*19d50*/  LOP3.LUT R0, R0, 0x3f, RZ, 0xc0, !PT ;  /* 0x0000003f00007812 */ /* 0x000fc800078ec0ff */
[----:B------:R-:W-:-:S05]  /*19d60*/  LOP3.LUT R0, R0, 0x30, RZ, 0x3c, !PT ;  /* 0x0000003000007812 */ /* 0x000fca00078e3cff */
[----:B--2---:R0:W-:Y:S04]  /*19d70*/  STS.U8 [R0+UR4+0x180], R4 ;  /* 0x0001800400007988 */ /* 0x0041e80008000004 */
[----:B-----5:R1:W-:Y:S04]  /*19d80*/  STS.U8 [R0+UR4+0x1c0], R21 ;  /* 0x0001c01500007988 */ /* 0x0203e80008000004 */
[----:B------:R2:W-:Y:S04]  /*19d90*/  STS.U8 [R0+UR4+0x3c0], R9 ;  /* 0x0003c00900007988 */ /* 0x0005e80008000004 */
[----:B------:R5:W-:Y:S04]  /*19da0*/  STS.U8 [R0+UR4+0x380], R8 ;  /* 0x0003800800007988 */ /* 0x000be80008000004 */
[----:B------:R1:W-:Y:S04]  /*19db0*/  STS.U8 [R0+UR4+0x580], R22 ;  /* 0x0005801600007988 */ /* 0x0003e80008000004 */
[----:B------:R2:W-:Y:S04]  /*19dc0*/  STS.U8 [R0+UR4+0x780], R6 ;  /* 0x0007800600007988 */ /* 0x0005e80008000004 */
[----:B0-----:R-:W4:Y:S04]  /*19dd0*/  LDL.LU R4, [R1+0x84] ;  /* 0x0000840001047983 */ /* 0x001f280000300800 */
[----:B-1----:R-:W4:Y:S04]  /*19de0*/  LDL.LU R21, [R1+0x68] ;  /* 0x0000680001157983 */ /* 0x002f280000300800 */
[----:B--2---:R-:W2:Y:S04]  /*19df0*/  LDL.LU R9, [R1+0x64] ;  /* 0x0000640001097983 */ /* 0x004ea80000300800 */
[----:B-----5:R-:W5:Y:S04]  /*19e00*/  LDL.LU R8, [R1+0x48] ;  /* 0x0000480001087983 */ /* 0x020f680000300800 */
[----:B------:R-:W5:Y:S04]  /*19e10*/  LDL.LU R22, [R1] ;  /* 0x0000000001167983 */ /* 0x000f680000300800 */
[----:B------:R0:W-:Y:S04]  /*19e20*/  STS.U8 [R0+UR4+0x980], R7 ;  /* 0x0009800700007988 */ /* 0x0001e80008000004 */
[----:B------:R-:W5:Y:S04]  /*19e30*/  LDL.LU R6, [R1+0x328] ;  /* 0x0003280001067983 */ /* 0x000f680000300800 */
[----:B0-----:R-:W5:Y:S04]  /*19e40*/  LDL.LU R7, [R1+0x330] ;  /* 0x0003300001077983 */ /* 0x001f680000300800 */
[----:B------:R0:W-:Y:S04]  /*19e50*/  STS.U8 [R0+UR4+0xbc0], R26 ;  /* 0x000bc01a00007988 */ /* 0x0001e80008000004 */
[----:B------:R1:W-:Y:S04]  /*19e60*/  STS.U8 [R0+UR4+0xb80], R2 ;  /* 0x000b800200007988 */ /* 0x0003e80008000004 */
[----:B------:R0:W-:Y:S04]  /*19e70*/  STS.U8 [R0+UR4+0xd80], R19 ;  /* 0x000d801300007988 */ /* 0x0001e80008000004 */
[----:B------:R1:W-:Y:S04]  /*19e80*/  STS.U8 [R0+UR4+0xdc0], R17 ;  /* 0x000dc01100007988 */ /* 0x0003e80008000004 */
[----:B------:R1:W-:Y:S04]  /*19e90*/  STS.U8 [R0+UR4+0xfc0], R27 ;  /* 0x000fc01b00007988 */ /* 0x0003e80008000004 */
[----:B0-----:R-:W5:Y:S04]  /*19ea0*/  LDL.LU R26, [R1+0x40] ;  /* 0x00004000011a7983 */ /* 0x001f680000300800 */
[----:B-1----:R-:W5:Y:S04]  /*19eb0*/  LDL.LU R2, [R1+0x3c] ;  /* 0x00003c0001027983 */ /* 0x002f680000300800 */
[----:B------:R-:W5:Y:S04]  /*19ec0*/  LDL.LU R19, [R1+0x38] ;  /* 0x0000380001137983 */ /* 0x000f680000300800 */
[----:B------:R-:W5:Y:S04]  /*19ed0*/  LDL.LU R17, [R1+0x30] ;  /* 0x0000300001117983 */ /* 0x000f680000300800 */
        /* <DEDUP_REMOVED lines=11> */
[----:B------:R-:W-:Y:S04]  /*19f90*/  STS.U8 [R0+UR4+0x9c0], R10 ;  /* 0x0009c00a00007988 */ /* 0x000fe80008000004 */
[----:B---3--:R-:W-:Y:S04]  /*19fa0*/  STS.U8 [R0+UR4+0x5c0], R24 ;  /* 0x0005c01800007988 */ /* 0x008fe80008000004 */
[----:B------:R-:W-:Y:S04]  /*19fb0*/  STS.U8 [R0+UR4+0x7c0], R11 ;  /* 0x0007c00b00007988 */ /* 0x000fe80008000004 */
[----:B----4-:R-:W-:Y:S04]  /*19fc0*/  STS.U8 [R0+UR4+0x13c0], R18 ;  /* 0x0013c01200007988 */ /* 0x010fe80008000004 */
[----:B------:R-:W-:Y:S04]  /*19fd0*/  STS.U8 [R0+UR4+0x1380], R20 ;  /* 0x0013801400007988 */ /* 0x000fe80008000004 */
[----:B------:R-:W-:Y:S04]  /*19fe0*/  STS.U8 [R0+UR4+0x1580], R23 ;  /* 0x0015801700007988 */ /* 0x000fe80008000004 */
[----:B------:R-:W-:Y:S04]  /*19ff0*/  STS.U8 [R0+UR4+0x15c0], R4 ;  /* 0x0015c00400007988 */ /* 0x000fe80008000004 */
[----:B------:R-:W-:Y:S04]  /*1a000*/  STS.U8 [R0+UR4+0x17c0], R21 ;  /* 0x0017c01500007988 */ /* 0x000fe80008000004 */
[----:B--2---:R-:W-:Y:S04]  /*1a010*/  STS.U8 [R0+UR4+0x1780], R9 ;  /* 0x0017800900007988 */ /* 0x004fe80008000004 */
[----:B-----5:R-:W-:Y:S04]  /*1a020*/  STS.U8 [R0+UR4+0x1980], R8 ;  /* 0x0019800800007988 */ /* 0x020fe80008000004 */
[----:B------:R-:W-:Y:S04]  /*1a030*/  STS.U8 [R0+UR4+0x19c0], R22 ;  /* 0x0019c01600007988 */ /* 0x000fe80008000004 */
[----:B------:R-:W-:Y:S04]  /*1a040*/  STS.U8 [R0+UR4+0x1fc0], R6 ;  /* 0x001fc00600007988 */ /* 0x000fe80008000004 */
[----:B------:R-:W-:Y:S01]  /*1a050*/  STS.U8 [R0+UR4+0x1f80], R7 ;  /* 0x001f800700007988 */ /* 0x000fe20008000004 */
[----:B------:R-:W-:Y:S06]  /*1a060*/  BAR.SYNC.DEFER_BLOCKING 0x0 ;  /* 0x0000000000007b1d */ /* 0x000fec0000010000 */
[----:B------:R-:W0:Y:S04]  /*1a070*/  LDSM.16.M88.4 R4, [R29+UR4] ;  /* 0x000000041d04783b */ /* 0x000e280008000200 */
[----:B------:R-:W1:Y:S04]  /*1a080*/  LDSM.16.M88.4 R20, [R29+UR4+0x800] ;  /* 0x000800041d14783b */ /* 0x000e680008000200 */
[----:B0-----:R-:W-:Y:S04]  /*1a090*/  STL.64 [R1+0x140], R4 ;  /* 0x0001400401007387 */ /* 0x001fe80000100a00 */
[----:B------:R0:W-:Y:S04]  /*1a0a0*/  STL.64 [R1+0x148], R6 ;  /* 0x0001480601007387 */ /* 0x0001e80000100a00 */
[----:B-1----:R-:W-:Y:S04]  /*1a0b0*/  STL.64 [R1+0x150], R20 ;  /* 0x0001501401007387 */ /* 0x002fe80000100a00 */
[----:B------:R-:W-:Y:S01]  /*1a0c0*/  STL.64 [R1+0x158], R22 ;  /* 0x0001581601007387 */ /* 0x000fe20000100a00 */
[----:B0-----:R-:W-:-:S02]  /*1a0d0*/  IMAD.MOV.U32 R6, RZ, RZ, R20 ;  /* 0x000000ffff067224 */ /* 0x001fc400078e0014 */
[----:B------:R-:W-:Y:S02]  /*1a0e0*/  IMAD.MOV.U32 R7, RZ, RZ, R21 ;  /* 0x000000ffff077224 */ /* 0x000fe400078e0015 */
[----:B------:R-:W0:Y:S01]  /*1a0f0*/  LDSM.16.M88.4 R20, [R29+UR4+0x1000] ;  /* 0x001000041d14783b */ /* 0x000e220008000200 */
[----:B------:R-:W-:-:S03]  /*1a100*/  IMAD.MOV.U32 R8, RZ, RZ, R5 ;  /* 0x000000ffff087224 */ /* 0x000fc600078e0005 */
[----:B0-----:R-:W-:Y:S04]  /*1a110*/  STL.64 [R1+0x160], R20 ;  /* 0x0001601401007387 */ /* 0x001fe80000100a00 */
[----:B------:R-:W-:Y:S01]  /*1a120*/  STL.64 [R1+0x168], R22 ;  /* 0x0001681601007387 */ /* 0x000fe20000100a00 */
[----:B------:R-:W-:-:S03]  /*1a130*/  IMAD.MOV.U32 R5, RZ, RZ, R21 ;  /* 0x000000ffff057224 */ /* 0x000fc600078e0015 */
[----:B------:R-:W0:Y:S01]  /*1a140*/  LDSM.16.M88.4 R20, [R29+UR4+0x1800] ;  /* 0x001800041d14783b */ /* 0x000e220008000200 */
[----:B------:R-:W-:Y:S02]  /*1a150*/  IMAD R0, R2, 0x100, R26 ;  /* 0x0000010002007824 */ /* 0x000fe400078e021a */
[----:B------:R-:W-:Y:S02]  /*1a160*/  IMAD R2, R17, 0x100, R19 ;  /* 0x0000010011027824 */ /* 0x000fe400078e0213 */
[----:B------:R-:W-:Y:S01]  /*1a170*/  IMAD.MOV.U32 R9, RZ, RZ, R4 ;  /* 0x000000ffff097224 */ /* 0x000fe200078e0004 */
[----:B------:R-:W-:Y:S02]  /*1a180*/  F2FP.F16.E5M2.UNPACK_B R24, R0 ;  /* 0x00000000ff18723e */ /* 0x000fe400020004ff */
[----:B------:R-:W-:Y:S01]  /*1a190*/  F2FP.F16.E5M2.UNPACK_B R25, R2 ;  /* 0x00000002ff19723e */ /* 0x000fe200020004ff */
[----:B------:R-:W-:Y:S01]  /*1a1a0*/  IMAD R4, R14, 0x100, R15 ;  /* 0x000001000e047824 */ /* 0x000fe200078e020f */
[----:B0-----:R-:W-:Y:S04]  /*1a1b0*/  STL.64 [R1+0x170], R20 ;  /* 0x0001701401007387 */ /* 0x001fe80000100a00 */
[----:B------:R-:W-:Y:S04]  /*1a1c0*/  STL.64 [R1+0x178], R22 ;  /* 0x0001781601007387 */ /* 0x000fe80000100a00 */
[----:B------:R0:W-:Y:S01]  /*1a1d0*/  STL [R1+0x12f8], R29 ;  /* 0x0012f81d01007387 */ /* 0x0001e20000100800 */
[----:B------:R-:W-:-:S03]  /*1a1e0*/  IMAD.MOV.U32 R11, RZ, RZ, R21 ;  /* 0x000000ffff0b7224 */ /* 0x000fc600078e0015 */
[----:B0-----:R-:W2:Y:S04]  /*1a1f0*/  LDL R29, [R1+0x170] ;  /* 0x00017000011d7983 */ /* 0x001ea80000100800 */
[----:B------:R-:W3:Y:S04]  /*1a200*/  LDL.LU.64 R20, [R1+0x240] ;  /* 0x0002400001147983 */ /* 0x000ee80000300a00 */
[----:B------:R-:W3:Y:S04]  /*1a210*/  LDL.LU.64 R22, [R1+0x248] ;  /* 0x0002480001167983 */ /* 0x000ee80000300a00 */
[----:B------:R-:W4:Y:S04]  /*1a220*/  LDL.LU R0, [R1+0xa4] ;  /* 0x0000a40001007983 */ /* 0x000f280000300800 */
[----:B------:R-:W5:Y:S04]  /*1a230*/  LDL R2, [R1+0x160] ;  /* 0x0001600001027983 */ /* 0x000f680000100800 */
[----:B------:R-:W2:Y:S04]  /*1a240*/  LDL.LU.64 R12, [R1+0x220] ;  /* 0x00022000010c7983 */ /* 0x000ea80000300a00 */
[----:B------:R-:W2:Y:S01]  /*1a250*/  LDL.LU.64 R14, [R1+0x228] ;  /* 0x00022800010e7983 */ /* 0x000ea20000300a00 */
[----:B------:R-:W-:Y:S01]  /*1a260*/  IMAD R3, R28, 0x100, R27 ;  /* 0x000001001c037824 */ /* 0x000fe200078e021b */
[----:B------:R-:W-:-:S02]  /*1a270*/  F2FP.F16.E5M2.UNPACK_B R27, R4 ;  /* 0x00000004ff1b723e */ /* 0x000fc400020004ff */
[----:B------:R-:W-:Y:S02]  /*1a280*/  F2FP.F16.E5M2.UNPACK_B R16, R9 ;  /* 0x00000009ff10723e */ /* 0x000fe400020004ff */
[----:B------:R-:W-:Y:S02]  /*1a290*/  F2FP.F16.E5M2.UNPACK_B R17, R8 ;  /* 0x00000008ff11723e */ /* 0x000fe400020004ff */
[----:B------:R-:W-:Y:S01]  /*1a2a0*/  F2FP.F16.E5M2.UNPACK_B R26, R3 ;  /* 0x00000003ff1a723e */ /* 0x000fe200020004ff */
[----:B--2---:R-:W-:Y:S04]  /*1a2b0*/  STL.64 [R1+0x1538], R14 ;  /* 0x0015380e01007387 */ /* 0x004fe80000100a00 */
[----:B------:R0:W-:Y:S04]  /*1a2c0*/  STL.64 [R1+0x1530], R12 ;  /* 0x0015300c01007387 */ /* 0x0001e80000100a00 */
[----:B0-----:R-:W2:Y:S04]  /*1a2d0*/  LDL.LU.64 R12, [R1+0x230] ;  /* 0x00023000010c7983 */ /* 0x001ea80000300a00 */
[----:B------:R-:W2:Y:S01]  /*1a2e0*/  LDL.LU.64 R14, [R1+0x238] ;  /* 0x00023800010e7983 */ /* 0x000ea20000300a00 */
[----:B------:R-:W-:-:S02]  /*1a2f0*/  F2FP.F16.E5M2.UNPACK_B R6, R6 ;  /* 0x00000006ff06723e */ /* 0x000fc400020004ff */
[----:B------:R-:W-:Y:S01]  /*1a300*/  F2FP.F16.E5M2.UNPACK_B R7, R7 ;  /* 0x00000007ff07723e */ /* 0x000fe200020004ff */
[C---:B---3--:R-:W-:Y:S01]  /*1a310*/  HMMA.16816.F32 R20, R24.reuse, R16, R20 ;  /* 0x000000101814723c */ /* 0x048fe20000001814 */
[----:B------:R-:W3:Y:S04]  /*1a320*/  LDL.LU R10, [R1+0xb8] ;  /* 0x0000b800010a7983 */ /* 0x000ee80000300800 */
[----:B------:R-:W3:Y:S04]  /*1a330*/  LDL.LU R8, [R1+0xb4] ;  /* 0x0000b40001087983 */ /* 0x000ee80000300800 */
[----:B------:R-:W3:Y:S04]  /*1a340*/  LDL.LU R18, [R1+0xc8] ;  /* 0x0000c80001127983 */ /* 0x000ee80000300800 */
[----:B------:R-:W3:Y:S04]  /*1a350*/  LDL.LU R9, [R1+0xc0] ;  /* 0x0000c00001097983 */ /* 0x000ee80000300800 */
[----:B------:R-:W3:Y:S04]  /*1a360*/  LDL.LU R19, [R1+0xe4] ;  /* 0x0000e40001137983 */ /* 0x000ee80000300800 */
[----:B------:R-:W3:Y:S04]  /*1a370*/  LDL.LU R28, [R1+0xe0] ;  /* 0x0000e000011c7983 */ /* 0x000ee80000300800 */
[----:B------:R0:W-:Y:S04]  /*1a380*/  STL.64 [R1+0x14e8], R22 ;  /* 0x0014e81601007387 */ /* 0x0001e80000100a00 */
[----:B0-----:R-:W4:Y:S04]  /*1a390*/  LDL.LU R23, [R1+0xa8] ;  /* 0x0000a80001177983 */ /* 0x001f280000300800 */
[----:B------:R-:W-:Y:S01]  /*1a3a0*/  STL.64 [R1+0x14e0], R20 ;  /* 0x0014e01401007387 */ /* 0x000fe20000100a00 */
[----:B--2---:R-:W-:-:S15]  /*1a3b0*/  HMMA.16816.F32 R12, R24, R6, R12 ;  /* 0x00000006180c723c */ /* 0x004fde000000180c */
[----:B------:R-:W-:-:S04]  /*1a3c0*/  NOP ;  /* 0x0000000000007918 */ /* 0x000fc80000000000 */
[----:B------:R-:W-:Y:S04]  /*1a3d0*/  STL.64 [R1], R12 ;  /* 0x0000000c01007387 */ /* 0x000fe80000100a00 */
[----:B------:R0:W-:Y:S04]  /*1a3e0*/  STL.64 [R1+0x8], R14 ;  /* 0x0000080e01007387 */ /* 0x0001e80000100a00 */
[----:B0-----:R-:W2:Y:S04]  /*1a3f0*/  LDL.LU.64 R14, [R1+0x1538] ;  /* 0x00153800010e7983 */ /* 0x001ea80000300a00 */
[----:B------:R-:W2:Y:S01]  /*1a400*/  LDL.LU.64 R12, [R1+0x1530] ;  /* 0x00153000010c7983 */ /* 0x000ea20000300a00 */
[----:B-----5:R-:W-:-:S02]  /*1a410*/  F2FP.F16.E5M2.UNPACK_B R4, R2 ;  /* 0x00000002ff04723e */ /* 0x020fc400020004ff */
[----:B------:R-:W-:Y:S02]  /*1a420*/  F2FP.F16.E5M2.UNPACK_B R5, R5 ;  /* 0x00000005ff05723e */ /* 0x000fe400020004ff */
[----:B------:R-:W-:Y:S02]  /*1a430*/  F2FP.F16.E5M2.UNPACK_B R2, R29 ;  /* 0x0000001dff02723e */ /* 0x000fe400020004ff */
[----:B------:R-:W-:-:S03]  /*1a440*/  F2FP.F16.E5M2.UNPACK_B R3, R11 ;  /* 0x0000000bff03723e */ /* 0x000fc600020004ff */
[----:B--2---:R-:W-:-:S15]  /*1a450*/  HMMA.16816.F32 R12, R24, R4, R12 ;  /* 0x00000004180c723c */ /* 0x004fde000000180c */
[----:B------:R-:W-:-:S04]  /*1a460*/  NOP ;  /* 0x0000000000007918 */ /* 0x000fc80000000000 */
[----:B------:R0:W-:Y:S04]  /*1a470*/  STL.64 [R1+0x40], R12 ;  /* 0x0000400c01007387 */ /* 0x0001e80000100a00 */
[----:B------:R1:W-:Y:S01]  /*1a480*/  STL [R1+0x48], R14 ;  /* 0x0000480e01007387 */ /* 0x0003e20000100800 */
[----:B------:R-:W-:-:S03]  /*1a490*/  IMAD.MOV.U32 R29, RZ, RZ, R15 ;  /* 0x000000ffff1d7224 */ /* 0x000fc600078e000f */
[----:B0-----:R-:W2:Y:S04]  /*1a4a0*/  LDL.LU.64 R12, [R1+0x270] ;  /* 0x00027000010c7983 */ /* 0x001ea80000300a00 */
[----:B-1----:R-:W2:Y:S04]  /*1a4b0*/  LDL.LU.64 R14, [R1+0x278] ;  /* 0x00027800010e7983 */ /* 0x002ea80000300a00 */
[----:B------:R-:W-:Y:S04]  /*1a4c0*/  STL.64 [R1+0x1528], R6 ;  /* 0x0015280601007387 */ /* 0x000fe80000100a00 */
[----:B------:R0:W-:Y:S04]  /*1a4d0*/  STL.64 [R1+0x1520], R4 ;  /* 0x0015200401007387 */ /* 0x0001e80000100a00 */
[----:B------:R-:W-:Y:S04]  /*1a4e0*/  STL [R1+0x1510], R29 ;  /* 0x0015101d01007387 */ /* 0x000fe80000100800 */
[----:B------:R-:W5:Y:S01]  /*1a4f0*/  LDL.LU R11, [R1+0x294] ;  /* 0x00029400010b7983 */ /* 0x000f620000300800 */
[----:B----4-:R-:W-:-:S02]  /*1a500*/  IMAD R0, R0, 0x100, R23 ;  /* 0x0000010000007824 */ /* 0x010fc400078e0217 */
[----:B---3--:R-:W-:Y:S02]  /*1a510*/  IMAD R8, R8, 0x100, R10 ;  /* 0x0000010008087824 */ /* 0x008fe400078e020a */
[----:B------:R-:W-:Y:S02]  /*1a520*/  IMAD R9, R9, 0x100, R18 ;  /* 0x0000010009097824 */ /* 0x000fe400078e0212 */
[----:B------:R-:W-:Y:S01]  /*1a530*/  IMAD R10, R28, 0x100, R19 ;  /* 0x000001001c0a7824 */ /* 0x000fe200078e0213 */
[----:B-----5:R1:W-:Y:S04]  /*1a540*/  STL [R1+0x1514], R11 ;  /* 0x0015140b01007387 */ /* 0x0203e80000100800 */
[----:B0-----:R-:W3:Y:S04]  /*1a550*/  LDL.LU.64 R4, [R1+0x210] ;  /* 0x0002100001047983 */ /* 0x001ee80000300a00 */
[----:B------:R-:W3:Y:S04]  /*1a560*/  LDL.LU.64 R6, [R1+0x218] ;  /* 0x0002180001067983 */ /* 0x000ee80000300a00 */
[----:B------:R-:W4:Y:S04]  /*1a570*/  LDL.LU.64 R20, [R1+0x1f0] ;  /* 0x0001f00001147983 */ /* 0x000f280000300a00 */
[----:B------:R-:W4:Y:S04]  /*1a580*/  LDL.LU.64 R22, [R1+0x1f8] ;  /* 0x0001f80001167983 */ /* 0x000f280000300a00 */
[----:B-1----:R-:W5:Y:S01]  /*1a590*/  LDL.LU R11, [R1+0x288] ;  /* 0x00028800010b7983 */ /* 0x002f620000300800 */
[----:B--2---:R-:W-:Y:S01]  /*1a5a0*/  HMMA.16816.F32 R24, R24, R2, R12 ;  /* 0x000000021818723c */ /* 0x004fe2000000180c */
[----:B------:R-:W-:-:S02]  /*1a5b0*/  F2FP.F16.E5M2.UNPACK_B R12, R0 ;  /* 0x00000000ff0c723e */ /* 0x000fc400020004ff */
[----:B------:R-:W-:Y:S02]  /*1a5c0*/  F2FP.F16.E5M2.UNPACK_B R13, R8 ;  /* 0x00000008ff0d723e */ /* 0x000fe400020004ff */
[----:B------:R-:W-:Y:S02]  /*1a5d0*/  F2FP.F16.E5M2.UNPACK_B R14, R9 ;  /* 0x00000009ff0e723e */ /* 0x000fe400020004ff */
[----:B------:R-:W-:-:S07]  /*1a5e0*/  F2FP.F16.E5M2.UNPACK_B R15, R10 ;  /* 0x0000000aff0f723e */ /* 0x000fce00020004ff */
[C---:B---3--:R-:W-:Y:S01]  /*1a5f0*/  HMMA.16816.F32 R4, R12.reuse, R16, R4 ;  /* 0x000000100c04723c */ /* 0x048fe20000001804 */
[----:B-----5:R0:W-:Y:S04]  /*1a600*/  STL [R1+0x1518], R11 ;  /* 0x0015180b01007387 */ /* 0x0201e80000100800 */
[----:B0-----:R-:W2:Y:S04]  /*1a610*/  LDL.LU R11, [R1+0x280] ;  /* 0x00028000010b7983 */ /* 0x001ea80000300800 */
[----:B------:R-:W3:Y:S04]  /*1a620*/  LDL.LU R29, [R1+0x290] ;  /* 0x00029000011d7983 */ /* 0x000ee80000300800 */
[----:B------:R-:W-:Y:S04]  /*1a630*/  STL.64 [R1+0x14d0], R26 ;  /* 0x0014d01a01007387 */ /* 0x000fe80000100a00 */
[----:B------:R0:W-:Y:S04]  /*1a640*/  STL.64 [R1+0x14c8], R24 ;  /* 0x0014c81801007387 */ /* 0x0001e80000100a00 */
[----:B0-----:R-:W5:Y:S04]  /*1a650*/  LDL.LU.64 R24, [R1+0x200] ;  /* 0x0002000001187983 */ /* 0x001f680000300a00 */
[----:B------:R-:W5:Y:S04]  /*1a660*/  LDL.LU.64 R26, [R1+0x208] ;  /* 0x00020800011a7983 */ /* 0x000f680000300a00 */
[----:B------:R-:W2:Y:S04]  /*1a670*/  LDL.LU R0, [R1+0x13c] ;  /* 0x00013c0001007983 */ /* 0x000ea80000300800 */
[----:B------:R-:W2:Y:S04]  /*1a680*/  LDL.LU R8, [R1+0x298] ;  /* 0x0002980001087983 */ /* 0x000ea80000300800 */
[----:B------:R-:W2:Y:S04]  /*1a690*/  LDL.LU R9, [R1+0x284] ;  /* 0x0002840001097983 */ /* 0x000ea80000300800 */
[----:B------:R-:W3:Y:S04]  /*1a6a0*/  LDL.LU R10, [R1+0x28c] ;  /* 0x00028c00010a7983 */ /* 0x000ee80000300800 */
[----:B------:R-:W-:Y:S04]  /*1a6b0*/  STL.64 [R1+0x30], R4 ;  /* 0x0000300401007387 */ /* 0x000fe80000100a00 */
[----:B------:R0:W-:Y:S04]  /*1a6c0*/  STL.64 [R1+0x38], R6 ;  /* 0x0000380601007387 */ /* 0x0001e80000100a00 */
[----:B0-----:R-:W5:Y:S04]  /*1a6d0*/  LDL.LU.64 R6, [R1+0x1528] ;  /* 0x0015280001067983 */ /* 0x001f680000300a00 */
[----:B------:R-:W4:Y:S01]  /*1a6e0*/  LDL.LU.64 R4, [R1+0x1520] ;  /* 0x0015200001047983 */ /* 0x000f220000300a00 */
[C---:B-----5:R-:W-:Y:S08]  /*1a6f0*/  HMMA.16816.F32 R24, R12.reuse, R6, R24 ;  /* 0x000000060c18723c */ /* 0x060ff00000001818 */
[----:B----4-:R-:W-:Y:S01]  /*1a700*/  HMMA.16816.F32 R20, R12, R4, R20 ;  /* 0x000000040c14723c */ /* 0x010fe20000001814 */
[----:B------:R-:W-:Y:S01]  /*1a710*/  STL.64 [R1+0x1508], R6 ;  /* 0x0015080601007387 */ /* 0x000fe20000100a00 */
[----:B--2---:R-:W-:-:S09]  /*1a720*/  IMAD R0, R0, 0x100, R11 ;  /* 0x0000010000007824 */ /* 0x004fd200078e020b */
[----:B------:R-:W-:Y:S04]  /*1a730*/  STL.64 [R1+0x20], R24 ;  /* 0x0000201801007387 */ /* 0x000fe80000100a00 */
[----:B------:R-:W-:Y:S04]  /*1a740*/  STL.64 [R1+0x28], R26 ;  /* 0x0000281a01007387 */ /* 0x000fe80000100a00 */
[----:B------:R0:W-:Y:S04]  /*1a750*/  STL.64 [R1+0x1500], R4 ;  /* 0x0015000401007387 */ /* 0x0001e80000100a00 */
[----:B------:R1:W-:Y:S04]  /*1a760*/  STL.64 [R1+0x10], R20 ;  /* 0x0000101401007387 */ /* 0x0003e80000100a00 */
[----:B------:R2:W-:Y:S04]  /*1a770*/  STL.64 [R1+0x18], R22 ;  /* 0x0000181601007387 */ /* 0x0005e80000100a00 */
[----:B0-----:R-:W4:Y:S04]  /*1a780*/  LDL.LU.64 R4, [R1+0x260] ;  /* 0x0002600001047983 */ /* 0x001f280000300a00 */
[----:B------:R-:W4:Y:S04]  /*1a790*/  LDL.LU.64 R6, [R1+0x268] ;  /* 0x0002680001067983 */ /* 0x000f280000300a00 */
[----:B-1----:R-:W5:Y:S04]  /*1a7a0*/  LDL.LU.64 R20, [R1+0x1d0] ;  /* 0x0001d00001147983 */ /* 0x002f680000300a00 */
[----:B--2---:R-:W5:Y:S04]  /*1a7b0*/  LDL.LU.64 R22, [R1+0x1d8] ;  /* 0x0001d80001167983 */ /* 0x004f680000300a00 */
[----:B------:R-:W2:Y:S04]  /*1a7c0*/  LDL.LU R24, [R1+0x2f4] ;  /* 0x0002f40001187983 */ /* 0x000ea80000300800 */
[----:B------:R-:W2:Y:S04]  /*1a7d0*/  LDL.LU R25, [R1+0x308] ;  /* 0x0003080001197983 */ /* 0x000ea80000300800 */
[----:B------:R-:W2:Y:S04]  /*1a7e0*/  LDL.LU R18, [R1+0x300] ;  /* 0x0003000001127983 */ /* 0x000ea80000300800 */
[----:B------:R-:W2:Y:S04]  /*1a7f0*/  LDL.LU R26, [R1+0x31c] ;  /* 0x00031c00011a7983 */ /* 0x000ea80000300800 */
[----:B------:R-:W2:Y:S04]  /*1a800*/  LDL.LU R19, [R1+0x314] ;  /* 0x0003140001137983 */ /* 0x000ea80000300800 */
[----:B------:R-:W2:Y:S04]  /*1a810*/  LDL.LU R27, [R1+0x324] ;  /* 0x00032400011b7983 */ /* 0x000ea80000300800 */
[----:B------:R-:W2:Y:S04]  /*1a820*/  LDL.LU R28, [R1+0x320] ;  /* 0x00032000011c7983 */ /* 0x000ea80000300800 */
[----:B------:R-:W2:Y:S01]  /*1a830*/  LDL.LU R11, [R1+0x1518] ;  /* 0x00151800010b7983 */ /* 0x000ea20000300800 */
[----:B---3--:R-:W-:Y:S01]  /*1a840*/  IMAD R10, R10, 0x100, R29 ;  /* 0x000001000a0a7824 */ /* 0x008fe200078e021d */
[----:B----4-:R-:W-:Y:S01]  /*1a850*/  HMMA.16816.F32 R12, R12, R2, R4 ;  /* 0x000000020c0c723c */ /* 0x010fe20000001804 */
[----:B--2---:R-:W-:-:S02]  /*1a860*/  IMAD R9, R9, 0x100, R11 ;  /* 0x0000010009097824 */ /* 0x004fc400078e020b */
[----:B------:R-:W2:Y:S04]  /*1a870*/  LDL.LU R11, [R1+0x1514] ;  /* 0x00151400010b7983 */ /* 0x000ea80000300800 */
[----:B------:R-:W3:Y:S04]  /*1a880*/  LDL.LU R29, [R1+0x1510] ;  /* 0x00151000011d7983 */ /* 0x000ee80000300800 */
[----:B------:R-:W5:Y:S04]  /*1a890*/  LDL.LU.64 R6, [R1+0x1508] ;  /* 0x0015080001067983 */ /* 0x000f680000300a00 */
[----:B------:R-:W4:Y:S04]  /*1a8a0*/  LDL.LU.64 R4, [R1+0x1500] ;  /* 0x0015000001047983 */ /* 0x000f280000300a00 */
[----:B------:R-:W-:Y:S04]  /*1a8b0*/  STL [R1+0x1484], R12 ;  /* 0x0014840c01007387 */ /* 0x000fe80000100800 */
[----:B------:R0:W-:Y:S04]  /*1a8c0*/  STL [R1+0x1480], R13 ;  /* 0x0014800d01007387 */ /* 0x0001e80000100800 */
[----:B------:R-:W-:Y:S04]  /*1a8d0*/  STL [R1+0x147c], R14 ;  /* 0x00147c0e01007387 */ /* 0x000fe80000100800 */
[----:B------:R1:W-:Y:S04]  /*1a8e0*/  STL [R1+0x1478], R15 ;  /* 0x0014780f01007387 */ /* 0x0003e80000100800 */
[----:B0-----:R-:W3:Y:S04]  /*1a8f0*/  LDL.LU.64 R12, [R1+0x1e0] ;  /* 0x0001e000010c7983 */ /* 0x001ee80000300a00 */
[----:B-1----:R-:W3:Y:S01]  /*1a900*/  LDL.LU.64 R14, [R1+0x1e8] ;  /* 0x0001e800010e7983 */ /* 0x002ee20000300a00 */
[----:B------:R-:W-:-:S02]  /*1a910*/  F2FP.F16.E5M2.UNPACK_B R9, R9 ;  /* 0x00000009ff09723e */ /* 0x000fc400020004ff */
[----:B------:R-:W-:Y:S01]  /*1a920*/  F2FP.F16.E5M2.UNPACK_B R10, R10 ;  /* 0x0000000aff0a723e */ /* 0x000fe200020004ff */
[----:B--2---:R-:W-:Y:S01]  /*1a930*/  IMAD R11, R11, 0x100, R8 ;  /* 0x000001000b0b7824 */ /* 0x004fe200078e0208 */
[----:B------:R-:W-:Y:S02]  /*1a940*/  F2FP.F16.E5M2.UNPACK_B R8, R0 ;  /* 0x00000000ff08723e */ /* 0x000fe400020004ff */
[----:B------:R-:W2:Y:S02]  /*1a950*/  LDL.LU R0, [R1+0x2f8] ;  /* 0x0002f80001007983 */ /* 0x000ea40000300800 */
[----:B------:R-:W-:-:S07]  /*1a960*/  F2FP.F16.E5M2.UNPACK_B R11, R11 ;  /* 0x0000000bff0b723e */ /* 0x000fce00020004ff */
[C---:B-----5:R-:W-:Y:S08]  /*1a970*/  HMMA.16816.F32 R20, R8.reuse, R6, R20 ;  /* 0x000000060814723c */ /* 0x060ff00000001814 */
[----:B---3--:R-:W-:-:S15]  /*1a980*/  HMMA.16816.F32 R12, R8, R16, R12 ;  /* 0x00000010080c723c */ /* 0x008fde000000180c */
[----:B------:R-:W-:-:S04]  /*1a990*/  NOP ;  /* 0x0000000000007918 */ /* 0x000fc80000000000 */
[----:B------:R-:W-:Y:S04]  /*1a9a0*/  STL.64 [R1+0x50], R12 ;  /* 0x0000500c01007387 */ /* 0x000fe80000100a00 */
[----:B------:R0:W-:Y:S02]  /*1a9b0*/  STL.64 [R1+0x58], R14 ;  /* 0x0000580e01007387 */ /* 0x0001e40000100a00 */
[----:B0-----:R-:W-:Y:S02]  /*1a9c0*/  IMAD.MOV.U32 R15, RZ, RZ, R23 ;  /* 0x000000ffff0f7224 */ /* 0x001fe400078e0017 */
[----:B------:R-:W-:Y:S02]  /*1a9d0*/  IMAD.MOV.U32 R14, RZ, RZ, R22 ;  /* 0x000000ffff0e7224 */ /* 0x000fe400078e0016 */
[----:B------:R-:W-:-:S02]  /*1a9e0*/  IMAD.MOV.U32 R12, RZ, RZ, R20 ;  /* 0x000000ffff0c7224 */ /* 0x000fc400078e0014 */
[----:B------:R-:W-:Y:S02]  /*1a9f0*/  IMAD.MOV.U32 R13, RZ, RZ, R21 ;  /* 0x000000ffff0d7224 */ /* 0x000fe400078e0015 */
[----:B------:R-:W3:Y:S04]  /*1aa00*/  LDL.LU.64 R20, [R1+0x250] ;  /* 0x0002500001147983 */ /* 0x000ee80000300a00 */
[----:B------:R-:W3:Y:S04]  /*1aa10*/  LDL.LU.64 R22, [R1+0x258] ;  /* 0x0002580001167983 */ /* 0x000ee80000300a00 */
[----:B------:R-:W-:Y:S04]  /*1aa20*/  STL [R1+0x1494], R15 ;  /* 0x0014940f01007387 */ /* 0x000fe80000100800 */
[----:B------:R-:W-:Y:S04]  /*1aa30*/  STL [R1+0x1490], R14 ;  /* 0x0014900e01007387 */ /* 0x000fe80000100800 */
[----:B------:R-:W-:Y:S04]  /*1aa40*/  STL [R1+0x148c], R13 ;  /* 0x00148c0d01007387 */ /* 0x000fe80000100800 */
[----:B------:R0:W-:Y:S04]  /*1aa50*/  STL [R1+0x1488], R12 ;  /* 0x0014880c01007387 */ /* 0x0001e80000100800 */
[----:B0-----:R-:W4:Y:S04]  /*1aa60*/  LDL.LU.64 R12, [R1+0x1c0] ;  /* 0x0001c000010c7983 */ /* 0x001f280000300a00 */
[----:B------:R-:W4:Y:S01]  /*1aa70*/  LDL.LU.64 R14, [R1+0x1c8] ;  /* 0x0001c800010e7983 */ /* 0x000f220000300a00 */
[----:B--2---:R-:W-:Y:S01]  /*1aa80*/  IMAD R0, R24, 0x100, R0 ;  /* 0x0000010018007824 */ /* 0x004fe200078e0200 */
[C---:B----4-:R-:W-:Y:S08]  /*1aa90*/  HMMA.16816.F32 R12, R8.reuse, R4, R12 ;  /* 0x00000004080c723c */ /* 0x050ff0000000180c */
[----:B---3--:R-:W-:Y:S11]  /*1aaa0*/  HMMA.16816.F32 R8, R8, R2, R20 ;  /* 0x000000020808723c */ /* 0x008ff60000001814 */
[----:B------:R0:W-:Y:S04]  /*1aab0*/  STL.64 [R1+0xa0], R12 ;  /* 0x0000a00c01007387 */ /* 0x0001e80000100a00 */
[----:B------:R1:W-:Y:S04]  /*1aac0*/  STL.64 [R1+0xa8], R14 ;  /* 0x0000a80e01007387 */ /* 0x0003e80000100a00 */
[----:B------:R-:W2:Y:S04]  /*1aad0*/  LDL.LU R24, [R1+0x34c] ;  /* 0x00034c0001187983 */ /* 0x000ea80000300800 */
[----:B0-----:R-:W3:Y:S04]  /*1aae0*/  LDL.LU.64 R12, [R1+0x1b0] ;  /* 0x0001b000010c7983 */ /* 0x001ee80000300a00 */
[----:B-1----:R-:W3:Y:S04]  /*1aaf0*/  LDL.LU.64 R14, [R1+0x1b8] ;  /* 0x0001b800010e7983 */ /* 0x002ee80000300a00 */
[----:B------:R-:W4:Y:S04]  /*1ab00*/  LDL.LU.64 R20, [R1+0x180] ;  /* 0x0001800001147983 */ /* 0x000f280000300a00 */
[----:B------:R-:W5:Y:S04]  /*1ab10*/  LDL.LU.64 R22, [R1+0x188] ;  /* 0x0001880001167983 */ /* 0x000f680000300a00 */
[----:B------:R0:W-:Y:S04]  /*1ab20*/  STL.64 [R1+0x90], R8 ;  /* 0x0000900801007387 */ /* 0x0001e80000100a00 */
[----:B------:R-:W-:Y:S01]  /*1ab30*/  STL.64 [R1+0x98], R10 ;  /* 0x0000980a01007387 */ /* 0x000fe20000100a00 */
[----:B------:R-:W-:-:S02]  /*1ab40*/  IMAD R18, R18, 0x100, R25 ;  /* 0x0000010012127824 */ /* 0x000fc400078e0219 */
[----:B------:R-:W-:Y:S02]  /*1ab50*/  IMAD R19, R19, 0x100, R26 ;  /* 0x0000010013137824 */ /* 0x000fe400078e021a */
[----:B------:R-:W-:Y:S01]  /*1ab60*/  IMAD R28, R28, 0x100, R27 ;  /* 0x000001001c1c7824 */ /* 0x000fe200078e021b */
[----:B0-----:R-:W-:Y:S02]  /*1ab70*/  F2FP.F16.E5M2.UNPACK_B R8, R0 ;  /* 0x00000000ff08723e */ /* 0x001fe400020004ff */
[----:B------:R-:W-:Y:S01]  /*1ab80*/  F2FP.F16.E5M2.UNPACK_B R9, R18 ;  /* 0x00000012ff09723e */ /* 0x000fe200020004ff */
[----:B-----5:R-:W-:Y:S04]  /*1ab90*/  STL.64 [R1+0x14f8], R22 ;  /* 0x0014f81601007387 */ /* 0x020fe80000100a00 */
[----:B----4-:R0:W-:Y:S04]  /*1aba0*/  STL.64 [R1+0x14f0], R20 ;  /* 0x0014f01401007387 */ /* 0x0101e80000100a00 */
[----:B0-----:R-:W4:Y:S04]  /*1abb0*/  LDL.LU.64 R20, [R1+0x190] ;  /* 0x0001900001147983 */ /* 0x001f280000300a00 */
[----:B------:R-:W4:Y:S01]  /*1abc0*/  LDL.LU.64 R22, [R1+0x198] ;  /* 0x0001980001167983 */ /* 0x000f220000300a00 */
[----:B------:R-:W-:-:S02]  /*1abd0*/  F2FP.F16.E5M2.UNPACK_B R10, R19 ;  /* 0x00000013ff0a723e */ /* 0x000fc400020004ff */
[----:B------:R-:W-:Y:S01]  /*1abe0*/  F2FP.F16.E5M2.UNPACK_B R11, R28 ;  /* 0x0000001cff0b723e */ /* 0x000fe200020004ff */
[----:B------:R-:W5:Y:S04]  /*1abf0*/  LDL.LU R25, [R1+0x140] ;  /* 0x0001400001197983 */ /* 0x000f680000300800 */
[----:B------:R-:W2:Y:S04]  /*1ac00*/  LDL.LU R26, [R1+0x144] ;  /* 0x00014400011a7983 */ /* 0x000ea80000300800 */
[----:B------:R-:W2:Y:S04]  /*1ac10*/  LDL.LU R27, [R1+0x150] ;  /* 0x00015000011b7983 */ /* 0x000ea80000300800 */
[----:B------:R-:W2:Y:S04]  /*1ac20*/  LDL.LU R0, [R1+0x334] ;  /* 0x0003340001007983 */ /* 0x000ea80000300800 */
[----:B------:R-:W2:Y:S01]  /*1ac30*/  LDL.LU R28, [R1+0x350] ;  /* 0x00035000011c7983 */ /* 0x000ea20000300800 */
[----:B---3--:R-:W-:-:S15]  /*1ac40*/  HMMA.16816.F32 R16, R8, R16, R12 ;  /* 0x000000100810723c */ /* 0x008fde000000180c */
[----:B------:R-:W-:-:S04]  /*1ac50*/  NOP ;  /* 0x0000000000007918 */ /* 0x000fc80000000000 */
[----:B------:R-:W-:Y:S02]  /*1ac60*/  IMAD.MOV.U32 R15, RZ, RZ, R16 ;  /* 0x000000ffff0f7224 */ /* 0x000fe400078e0010 */
[----:B------:R-:W-:Y:S02]  /*1ac70*/  IMAD.MOV.U32 R14, RZ, RZ, R17 ;  /* 0x000000ffff0e7224 */ /* 0x000fe400078e0011 */
[----:B------:R-:W-:Y:S02]  /*1ac80*/  IMAD.MOV.U32 R13, RZ, RZ, R18 ;  /* 0x000000ffff0d7224 */ /* 0x000fe400078e0012 */
[----:B------:R-:W-:Y:S01]  /*1ac90*/  IMAD.MOV.U32 R12, RZ, RZ, R19 ;  /* 0x000000ffff0c7224 */ /* 0x000fe200078e0013 */
[----:B------:R-:W3:Y:S04]  /*1aca0*/  LDL.LU.64 R16, [R1+0x1a0] ;  /* 0x0001a00001107983 */ /* 0x000ee80000300a00 */
[----:B------:R-:W3:Y:S04]  /*1acb0*/  LDL.LU.64 R18, [R1+0x1a8] ;  /* 0x0001a80001127983 */ /* 0x000ee80000300a00 */
[----:B------:R0:W-:Y:S04]  /*1acc0*/  STL.64 [R1+0x14a0], R14 ;  /* 0x0014a00e01007387 */ /* 0x0001e80000100a00 */
[----:B0-----:R-:W2:Y:S04]  /*1acd0*/  LDL.LU R14, [R1+0x340] ;  /* 0x00034000010e7983 */ /* 0x001ea80000300800 */
[----:B------:R-:W2:Y:S04]  /*1ace0*/  LDL.LU R15, [R1+0x33c] ;  /* 0x00033c00010f7983 */ /* 0x000ea80000300800 */
[----:B------:R0:W-:Y:S04]  /*1acf0*/  STL.64 [R1+0x1498], R12 ;  /* 0x0014980c01007387 */ /* 0x0001e80000100a00 */
[----:B0-----:R-:W2:Y:S01]  /*1ad00*/  LDL.LU R13, [R1+0x338] ;  /* 0x00033800010d7983 */ /* 0x001ea20000300800 */
[----:B----4-:R-:W-:-:S15]  /*1ad10*/  HMMA.16816.F32 R20, R8, R6, R20 ;  /* 0x000000060814723c */ /* 0x010fde0000001814 */
[----:B------:R-:W-:-:S04]  /*1ad20*/  NOP ;  /* 0x0000000000007918 */ /* 0x000fc80000000000 */
[----:B------:R-:W-:Y:S04]  /*1ad30*/  STL.64 [R1+0xc0], R20 ;  /* 0x0000c01401007387 */ /* 0x000fe80000100a00 */
[----:B------:R0:W-:Y:S04]  /*1ad40*/  STL.64 [R1+0xc8], R22 ;  /* 0x0000c81601007387 */ /* 0x0001e80000100a00 */
[----:B0-----:R-:W4:Y:S04]  /*1ad50*/  LDL.LU.64 R22, [R1+0x14f8] ;  /* 0x0014f80001167983 */ /* 0x001f280000300a00 */
[----:B------:R-:W4:Y:S04]  /*1ad60*/  LDL.LU.64 R20, [R1+0x14f0] ;  /* 0x0014f00001147983 */ /* 0x000f280000300a00 */
[----:B------:R-:W3:Y:S04]  /*1ad70*/  LDL.LU R6, [R1+0x348] ;  /* 0x0003480001067983 */ /* 0x000ee80000300800 */
[----:B------:R-:W3:Y:S01]  /*1ad80*/  LDL.LU R7, [R1+0x344] ;  /* 0x0003440001077983 */ /* 0x000ee20000300800 */
[----:B----4-:R-:W-:Y:S01]  /*1ad90*/  HMMA.16816.F32 R20, R8, R4, R20 ;  /* 0x000000040814723c */ /* 0x010fe20000001814 */
[----:B--2---:R-:W-:-:S15]  /*1ada0*/  IMAD R4, R15, 0x100, R14 ;  /* 0x000001000f047824 */ /* 0x004fde00078e020e */
[----:B------:R-:W-:-:S03]  /*1adb0*/  NOP ;  /* 0x0000000000007918 */ /* 0x000fc60000000000 */
[----:B------:R-:W-:Y:S04]  /*1adc0*/  STL.64 [R1+0xb0], R20 ;  /* 0x0000b01401007387 */ /* 0x000fe80000100a00 */
[----:B------:R0:W-:Y:S04]  /*1add0*/  STL.64 [R1+0xb8], R22 ;  /* 0x0000b81601007387 */ /* 0x0001e80000100a00 */
[----:B0-----:R-:W2:Y:S04]  /*1ade0*/  LDL.LU.64 R22, [R1+0x14e8] ;  /* 0x0014e80001167983 */ /* 0x001ea80000300a00 */
[----:B------:R-:W2:Y:S04]  /*1adf0*/  LDL.LU.64 R20, [R1+0x14e0] ;  /* 0x0014e00001147983 */ /* 0x000ea80000300a00 */
[----:B------:R-:W4:Y:S01]  /*1ae00*/  LDL.LU R15, [R1+0x164] ;  /* 0x00016400010f7983 */ /* 0x000f220000300800 */
[----:B------:R-:W-:Y:S01]  /*1ae10*/  IMAD R0, R0, 0x100, R13 ;  /* 0x0000010000007824 */ /* 0x000fe200078e020d */
[----:B---3--:R-:W-:Y:S01]  /*1ae20*/  HMMA.16816.F32 R16, R8, R2, R16 ;  /* 0x000000020810723c */ /* 0x008fe20000001810 */
[----:B------:R-:W-:-:S02]  /*1ae30*/  IMAD R5, R7, 0x100, R6 ;  /* 0x0000010007057824 */ /* 0x000fc400078e0206 */
[----:B------:R-:W-:Y:S01]  /*1ae40*/  IMAD R6, R24, 0x100, R28 ;  /* 0x0000010018067824 */ /* 0x000fe200078e021c */
[----:B------:R-:W-:Y:S01]  /*1ae50*/  F2FP.F16.E5M2.UNPACK_B R7, R26.H1 ;  /* 0x0000001aff07723e */ /* 0x000fe200030004ff */
[----:B----4-:R0:W-:Y:S04]  /*1ae60*/  STL [R1+0x14d8], R15 ;  /* 0x0014d80f01007387 */ /* 0x0101e80000100800 */
[----:B------:R-:W3:Y:S04]  /*1ae70*/  LDL.LU R12, [R1] ;  /* 0x00000000010c7983 */ /* 0x000ee80000300800 */
[----:B------:R-:W3:Y:S04]  /*1ae80*/  LDL.LU R13, [R1+0x4] ;  /* 0x00000400010d7983 */ /* 0x000ee80000300800 */
[----:B------:R-:W3:Y:S04]  /*1ae90*/  LDL.LU R14, [R1+0x8] ;  /* 0x00000800010e7983 */ /* 0x000ee80000300800 */
[----:B0-----:R-:W3:Y:S04]  /*1aea0*/  LDL.LU R15, [R1+0xc] ;  /* 0x00000c00010f7983 */ /* 0x001ee80000300800 */
[----:B------:R-:W4:Y:S04]  /*1aeb0*/  LDL.LU R9, [R1+0x154] ;  /* 0x0001540001097983 */ /* 0x000f280000300800 */
[----:B------:R0:W-:Y:S04]  /*1aec0*/  STL.64 [R1+0x80], R16 ;  /* 0x0000801001007387 */ /* 0x0001e80000100a00 */
[----:B------:R1:W-:Y:S01]  /*1aed0*/  STL.64 [R1+0x88], R18 ;  /* 0x0000881201007387 */ /* 0x0003e20000100a00 */
[----:B0-----:R-:W-:-:S02]  /*1aee0*/  F2FP.F16.E5M2.UNPACK_B R16, R0 ;  /* 0x00000000ff10723e */ /* 0x001fc400020004ff */
[----:B-1----:R-:W-:Y:S02]  /*1aef0*/  F2FP.F16.E5M2.UNPACK_B R19, R6 ;  /* 0x00000006ff13723e */ /* 0x002fe400020004ff */
[----:B------:R-:W-:Y:S02]  /*1af00*/  F2FP.F16.E5M2.UNPACK_B R17, R4 ;  /* 0x00000004ff11723e */ /* 0x000fe400020004ff */
[----:B------:R-:W-:Y:S02]  /*1af10*/  F2FP.F16.E5M2.UNPACK_B R18, R5 ;  /* 0x00000005ff12723e */ /* 0x000fe400020004ff */
[----:B-----5:R-:W-:Y:S02]  /*1af20*/  F2FP.F16.E5M2.UNPACK_B R6, R25.H1 ;  /* 0x00000019ff06723e */ /* 0x020fe400030004ff */
[----:B------:R-:W-:Y:S01]  /*1af30*/  F2FP.F16.E5M2.UNPACK_B R8, R27.H1 ;  /* 0x0000001bff08723e */ /* 0x000fe200030004ff */
[----:B------:R-:W5:Y:S04]  /*1af40*/  LDL.LU R4, [R1+0x160] ;  /* 0x0001600001047983 */ /* 0x000f680000300800 */
[----:B--2---:R-:W-:Y:S01]  /*1af50*/  HMMA.16816.F32 R20, R16, R6, R20 ;  /* 0x000000061014723c */ /* 0x004fe20000001814 */
[----:B------:R-:W-:-:S15]  /*1af60*/  IMAD.MOV.U32 R27, RZ, RZ, R29 ;  /* 0x000000ffff1b7224 */ /* 0x000fde00078e001d */
[----:B------:R-:W-:-:S03]  /*1af70*/  NOP ;  /* 0x0000000000007918 */ /* 0x000fc60000000000 */
[----:B------:R0:W-:Y:S04]  /*1af80*/  STL.64 [R1+0x100], R20 ;  /* 0x0001001401007387 */ /* 0x0001e80000100a00 */
[----:B------:R1:W-:Y:S04]  /*1af90*/  STL [R1+0x108], R22 ;  /* 0x0001081601007387 */ /* 0x0003e80000100800 */
[----:B------:R-:W2:Y:S04]  /*1afa0*/  LDL.LU R24, [R1+0x40] ;  /* 0x0000400001187983 */ /* 0x000ea80000300800 */
[----:B------:R-:W2:Y:S04]  /*1afb0*/  LDL.LU R25, [R1+0x44] ;  /* 0x0000440001197983 */ /* 0x000ea80000300800 */
[----:B------:R-:W2:Y:S04]  /*1afc0*/  LDL.LU R26, [R1+0x48] ;  /* 0x00004800011a7983 */ /* 0x000ea80000300800 */
[----:B------:R-:W2:Y:S04]  /*1afd0*/  LDL.LU R2, [R1+0x170] ;  /* 0x0001700001027983 */ /* 0x000ea80000300800 */
[----:B------:R-:W2:Y:S04]  /*1afe0*/  LDL.LU R3, [R1+0x174] ;  /* 0x0001740001037983 */ /* 0x000ea80000300800 */
[----:B0-----:R-:W2:Y:S04]  /*1aff0*/  LDL.LU R20, [R1+0x358] ;  /* 0x0003580001147983 */ /* 0x001ea80000300800 */
[----:B------:R-:W2:Y:S04]  /*1b000*/  LDL.LU R0, [R1+0x354] ;  /* 0x0003540001007983 */ /* 0x000ea80000300800 */
[----:B-1----:R-:W2:Y:S01]  /*1b010*/  LDL.LU R22, [R1+0x360] ;  /* 0x0003600001167983 */ /* 0x002ea20000300800 */
[----:B------:R-:W-:-:S03]  /*1b020*/  IMAD.MOV.U32 R21, RZ, RZ, R23 ;  /* 0x000000ffff157224 */ /* 0x000fc600078e0017 */
[----:B------:R-:W2:Y:S04]  /*1b030*/  LDL.LU R10, [R1+0x35c] ;  /* 0x00035c00010a7983 */ /* 0x000ea80000300800 */
[----:B------:R-:W2:Y:S04]  /*1b040*/  LDL.LU R23, [R1+0x368] ;  /* 0x0003680001177983 */ /* 0x000ea80000300800 */
[----:B------:R-:W2:Y:S04]  /*1b050*/  LDL.LU R11, [R1+0x364] ;  /* 0x00036400010b7983 */ /* 0x000ea80000300800 */
[----:B------:R-:W2:Y:S04]  /*1b060*/  LDL.LU R28, [R1+0x370] ;  /* 0x00037000011c7983 */ /* 0x000ea80000300800 */
[----:B------:R-:W2:Y:S04]  /*1b070*/  LDL.LU R29, [R1+0x36c] ;  /* 0x00036c00011d7983 */ /* 0x000ea80000300800 */
[----:B------:R-:W-:Y:S01]  /*1b080*/  STL [R1+0x1420], R21 ;  /* 0x0014201501007387 */ /* 0x000fe20000100800 */
[----:B----4-:R-:W-:-:S07]  /*1b090*/  F2FP.F16.E5M2.UNPACK_B R9, R9.H1 ;  /* 0x00000009ff09723e */ /* 0x010fce00030004ff */
[----:B---3--:R-:W-:-:S15]  /*1b0a0*/  HMMA.16816.F32 R12, R16, R8, R12 ;  /* 0x00000008100c723c */ /* 0x008fde000000180c */
[----:B------:R-:W-:-:S04]  /*1b0b0*/  NOP ;  /* 0x0000000000007918 */ /* 0x000fc80000000000 */
[----:B------:R-:W-:Y:S04]  /*1b0c0*/  STL.64 [R1+0x120], R12 ;  /* 0x0001200c01007387 */ /* 0x000fe80000100a00 */
[----:B------:R0:W-:Y:S04]  /*1b0d0*/  STL.64 [R1+0x128], R14 ;  /* 0x0001280e01007387 */ /* 0x0001e80000100a00 */
[----:B0-----:R-:W3:Y:S04]  /*1b0e0*/  LDL.LU R15, [R1+0x14d8] ;  /* 0x0014d800010f7983 */ /* 0x001ee80000300800 */
[----:B------:R-:W4:Y:S04]  /*1b0f0*/  LDL.LU R12, [R1+0x10] ;  /* 0x00001000010c7983 */ /* 0x000f280000300800 */
[----:B------:R-:W4:Y:S04]  /*1b100*/  LDL.LU R13, [R1+0x14] ;  /* 0x00001400010d7983 */ /* 0x000f280000300800 */
[----:B------:R-:W4:Y:S01]  /*1b110*/  LDL.LU R14, [R1+0x18] ;  /* 0x00001800010e7983 */ /* 0x000f220000300800 */
[----:B---3--:R-:W-:-:S03]  /*1b120*/  F2FP.F16.E5M2.UNPACK_B R5, R15.H1 ;  /* 0x0000000fff05723e */ /* 0x008fc600030004ff */
[----:B------:R-:W4:Y:S01]  /*1b130*/  LDL.LU R15, [R1+0x1c] ;  /* 0x00001c00010f7983 */ /* 0x000f220000300800 */
[----:B-----5:R-:W-:-:S07]  /*1b140*/  F2FP.F16.E5M2.UNPACK_B R4, R4.H1 ;  /* 0x00000004ff04723e */ /* 0x020fce00030004ff */
[----:B--2---:R-:W-:Y:S01]  /*1b150*/  HMMA.16816.F32 R24, R16, R4, R24 ;  /* 0x000000041018723c */ /* 0x004fe20000001818 */
[----:B----4-:R-:W-:Y:S04]  /*1b160*/  STL.64 [R1+0x14b0], R14 ;  /* 0x0014b00e01007387 */ /* 0x010fe80000100a00 */
[----:B------:R0:W-:Y:S04]  /*1b170*/  STL.64 [R1+0x14a8], R12 ;  /* 0x0014a80c01007387 */ /* 0x0001e80000100a00 */
[----:B0-----:R-:W2:Y:S04]  /*1b180*/  LDL.LU R12, [R1+0x20] ;  /* 0x00002000010c7983 */ /* 0x001ea80000300800 */
[----:B------:R-:W2:Y:S04]  /*1b190*/  LDL.LU R13, [R1+0x24] ;  /* 0x00002400010d7983 */ /* 0x000ea80000300800 */
[----:B------:R-:W3:Y:S04]  /*1b1a0*/  LDL.LU R14, [R1+0x28] ;  /* 0x00002800010e7983 */ /* 0x000ee80000300800 */
[----:B------:R-:W3:Y:S01]  /*1b1b0*/  LDL.LU R15, [R1+0x2c] ;  /* 0x00002c00010f7983 */ /* 0x000ee20000300800 */
[----:B------:R-:W-:-:S03]  /*1b1c0*/  IMAD.MOV.U32 R21, RZ, RZ, R27 ;  /* 0x000000ffff157224 */ /* 0x000fc600078e001b */
[----:B---3--:R-:W-:Y:S04]  /*1b1d0*/  STL.64 [R1+0x14c0], R14 ;  /* 0x0014c00e01007387 */ /* 0x008fe80000100a00 */
[----:B--2---:R0:W-:Y:S04]  /*1b1e0*/  STL.64 [R1+0x14b8], R12 ;  /* 0x0014b80c01007387 */ /* 0x0041e80000100a00 */
[----:B0-----:R-:W2:Y:S04]  /*1b1f0*/  LDL.LU R12, [R1+0x30] ;  /* 0x00003000010c7983 */ /* 0x001ea80000300800 */
[----:B------:R-:W2:Y:S04]  /*1b200*/  LDL.LU R13, [R1+0x34] ;  /* 0x00003400010d7983 */ /* 0x000ea80000300800 */
[----:B------:R-:W2:Y:S04]  /*1b210*/  LDL.LU R14, [R1+0x38] ;  /* 0x00003800010e7983 */ /* 0x000ea80000300800 */
[----:B------:R-:W2:Y:S04]  /*1b220*/  LDL.LU R15, [R1+0x3c] ;  /* 0x00003c00010f7983 */ /* 0x000ea80000300800 */
[----:B------:R-:W-:Y:S04]  /*1b230*/  STL.64 [R1+0x130], R24 ;  /* 0x0001301801007387 */ /* 0x000fe80000100a00 */
[----:B------:R0:W-:Y:S04]  /*1b240*/  STL [R1+0x138], R26 ;  /* 0x0001381a01007387 */ /* 0x0001e80000100800 */
[----:B0-----:R-:W3:Y:S04]  /*1b250*/  LDL.LU.64 R26, [R1+0x14d0] ;  /* 0x0014d000011a7983 */ /* 0x001ee80000300a00 */
[----:B------:R-:W3:Y:S01]  /*1b260*/  LDL.LU.64 R24, [R1+0x14c8] ;  /* 0x0014c80001187983 */ /* 0x000ee20000300a00 */
[----:B------:R-:W-:-:S02]  /*1b270*/  F2FP.F16.E5M2.UNPACK_B R2, R2.H1 ;  /* 0x00000002ff02723e */ /* 0x000fc400030004ff */
[----:B------:R-:W-:Y:S01]  /*1b280*/  F2FP.F16.E5M2.UNPACK_B R3, R3.H1 ;  /* 0x00000003ff03723e */ /* 0x000fe200030004ff */
[----:B------:R-:W-:Y:S02]  /*1b290*/  IMAD R0, R0, 0x100, R20 ;  /* 0x0000010000007824 */ /* 0x000fe400078e0214 */
[----:B------:R-:W-:Y:S02]  /*1b2a0*/  IMAD R10, R10, 0x100, R22 ;  /* 0x000001000a0a7824 */ /* 0x000fe400078e0216 */
[----:B------:R-:W-:Y:S02]  /*1b2b0*/  IMAD R11, R11, 0x100, R23 ;  /* 0x000001000b0b7824 */ /* 0x000fe400078e0217 */
[----:B------:R-:W-:Y:S01]  /*1b2c0*/  IMAD R20, R29, 0x100, R28 ;  /* 0x000001001d147824 */ /* 0x000fe200078e021c */
[----:B------:R0:W-:Y:S04]  /*1b2d0*/  STL [R1+0x1438], R21 ;  /* 0x0014381501007387 */ /* 0x0001e80000100800 */
[----:B0-----:R-:W4:Y:S01]  /*1b2e0*/  LDL.LU R21, [R1+0x390] ;  /* 0x0003900001157983 */ /* 0x001f220000300800 */
[----:B---3--:R-:W-:-:S15]  /*1b2f0*/  HMMA.16816.F32 R16, R16, R2, R24 ;  /* 0x000000021010723c */ /* 0x008fde0000001818 */
[----:B------:R-:W-:-:S04]  /*1b300*/  NOP ;  /* 0x0000000000007918 */ /* 0x000fc80000000000 */
[----:B------:R-:W-:Y:S02]  /*1b310*/  IMAD.MOV.U32 R28, RZ, RZ, R17 ;  /* 0x000000ffff1c7224 */ /* 0x000fe400078e0011 */
[----:B------:R-:W-:Y:S01]  /*1b320*/  IMAD.MOV.U32 R23, RZ, RZ, R18 ;  /* 0x000000ffff177224 */ /* 0x000fe200078e0012 */
[----:B------:R0:W-:Y:S01]  /*1b330*/  STL [R1+0xf0], R16 ;  /* 0x0000f01001007387 */ /* 0x0001e20000100800 */
[----:B------:R-:W-:Y:S01]  /*1b340*/  IMAD.MOV.U32 R22, RZ, RZ, R19 ;  /* 0x000000ffff167224 */ /* 0x000fe200078e0013 */
[----:B------:R-:W-:Y:S02]  /*1b350*/  F2FP.F16.E5M2.UNPACK_B R17, R10 ;  /* 0x0000000aff11723e */ /* 0x000fe400020004ff */
[----:B------:R-:W-:Y:S02]  /*1b360*/  F2FP.F16.E5M2.UNPACK_B R18, R11 ;  /* 0x0000000bff12723e */ /* 0x000fe400020004ff */
[----:B------:R-:W-:Y:S01]  /*1b370*/  F2FP.F16.E5M2.UNPACK_B R19, R20 ;  /* 0x00000014ff13723e */ /* 0x000fe200020004ff */
[----:B------:R-:W3:Y:S04]  /*1b380*/  LDL.LU R24, [R1+0x380] ;  /* 0x0003800001187983 */ /* 0x000ee80000300800 */
[----:B------:R-:W5:Y:S04]  /*1b390*/  LDL.LU R25, [R1+0x38c] ;  /* 0x00038c0001197983 */ /* 0x000f680000300800 */
[----:B------:R-:W5:Y:S04]  /*1b3a0*/  LDL.LU R26, [R1+0x388] ;  /* 0x00038800011a7983 */ /* 0x000f680000300800 */
[----:B------:R-:W4:Y:S01]  /*1b3b0*/  LDL.LU R27, [R1+0x394] ;  /* 0x00039400011b7983 */ /* 0x000f220000300800 */
[----:B0-----:R-:W-:-:S07]  /*1b3c0*/  F2FP.F16.E5M2.UNPACK_B R16, R0 ;  /* 0x00000000ff10723e */ /* 0x001fce00020004ff */
[C---:B--2---:R-:W-:Y:S01]  /*1b3d0*/  HMMA.16816.F32 R12, R16.reuse, R6, R12 ;  /* 0x00000006100c723c */ /* 0x044fe2000000180c */
[----:B------:R0:W-:Y:S04]  /*1b3e0*/  STL [R1+0x1440], R23 ;  /* 0x0014401701007387 */ /* 0x0001e80000100800 */
[----:B0-----:R-:W3:Y:S04]  /*1b3f0*/  LDL.LU R23, [R1+0x384] ;  /* 0x0003840001177983 */ /* 0x001ee80000300800 */
[----:B------:R0:W-:Y:S04]  /*1b400*/  STL [R1+0x143c], R28 ;  /* 0x00143c1c01007387 */ /* 0x0001e80000100800 */
[----:B0-----:R-:W2:Y:S04]  /*1b410*/  LDL.LU R28, [R1+0x378] ;  /* 0x00037800011c7983 */ /* 0x001ea80000300800 */
[----:B------:R-:W2:Y:S04]  /*1b420*/  LDL.LU R0, [R1+0x37c] ;  /* 0x00037c0001007983 */ /* 0x000ea80000300800 */
[----:B------:R-:W-:Y:S04]  /*1b430*/  STL.64 [R1+0x110], R12 ;  /* 0x0001100c01007387 */ /* 0x000fe80000100a00 */
[----:B------:R0:W-:Y:S04]  /*1b440*/  STL.64 [R1+0x118], R14 ;  /* 0x0001180e01007387 */ /* 0x0001e80000100a00 */
[----:B0-----:R-:W2:Y:S04]  /*1b450*/  LDL.LU.64 R14, [R1+0x14c0] ;  /* 0x0014c000010e7983 */ /* 0x001ea80000300a00 */
[----:B------:R-:W2:Y:S02]  /*1b460*/  LDL.LU.64 R12, [R1+0x14b8] ;  /* 0x0014b800010c7983 */ /* 0x000ea40000300a00 */
[----:B--2---:R-:W-:-:S15]  /*1b470*/  HMMA.16816.F32 R12, R16, R8, R12 ;  /* 0x00000008100c723c */ /* 0x004fde000000180c */
[----:B------:R-:W-:-:S04]  /*1b480*/  NOP ;  /* 0x0000000000007918 */ /* 0x000fc80000000000 */
[----:B------:R-:W-:Y:S04]  /*1b490*/  STL.64 [R1+0xe0], R12 ;  /* 0x0000e00c01007387 */ /* 0x000fe80000100a00 */
[----:B------:R0:W-:Y:S01]  /*1b4a0*/  STL [R1+0xe8], R14 ;  /* 0x0000e80e01007387 */ /* 0x0001e20000100800 */
[----:B------:R-:W-:-:S03]  /*1b4b0*/  IMAD.MOV.U32 R29, RZ, RZ, R15 ;  /* 0x000000ffff1d7224 */ /* 0x000fc600078e000f */
[----:B0-----:R-:W2:Y:S04]  /*1b4c0*/  LDL.LU.64 R14, [R1+0x14b0] ;  /* 0x0014b000010e7983 */ /* 0x001ea80000300a00 */
[----:B------:R-:W2:Y:S04]  /*1b4d0*/  LDL.LU.64 R12, [R1+0x14a8] ;  /* 0x0014a800010c7983 */ /* 0x000ea80000300a00 */
[----:B------:R-:W-:Y:S01]  /*1b4e0*/  STL [R1+0x13c8], R29 ;  /* 0x0013c81d01007387 */ /* 0x000fe20000100800 */
[----:B---3--:R-:W-:Y:S02]  /*1b4f0*/  IMAD R10, R24, 0x100, R23 ;  /* 0x00000100180a7824 */ /* 0x008fe400078e0217 */
[----:B------:R-:W-:-:S02]  /*1b500*/  IMAD R0, R28, 0x100, R0 ;  /* 0x000001001c007824 */ /* 0x000fc400078e0200 */
[----:B----4-:R-:W-:Y:S02]  /*1b510*/  IMAD R20, R21, 0x100, R27 ;  /* 0x0000010015147824 */ /* 0x010fe400078e021b */
[----:B-----5:R-:W-:Y:S01]  /*1b520*/  IMAD R11, R26, 0x100, R25 ;  /* 0x000001001a0b7824 */ /* 0x020fe200078e0219 */
[----:B--2---:R-:W-:-:S15]  /*1b530*/  HMMA.16816.F32 R12, R16, R4, R12 ;  /* 0x00000004100c723c */ /* 0x004fde000000180c */
[----:B------:R-:W-:-:S04]  /*1b540*/  NOP ;  /* 0x0000000000007918 */ /* 0x000fc80000000000 */
[----:B------:R-:W-:Y:S04]  /*1b550*/  STL.64 [R1+0x60], R12 ;  /* 0x0000600c01007387 */ /* 0x000fe80000100a00 */
[----:B------:R0:W-:Y:S04]  /*1b560*/  STL.64 [R1+0x68], R14 ;  /* 0x0000680e01007387 */ /* 0x0001e80000100a00 */
[----:B0-----:R-:W2:Y:S04]  /*1b570*/  LDL.LU.64 R14, [R1+0x14a0] ;  /* 0x0014a000010e7983 */ /* 0x001ea80000300a00 */
[----:B------:R-:W3:Y:S04]  /*1b580*/  LDL.LU.64 R12, [R1+0x1498] ;  /* 0x00149800010c7983 */ /* 0x000ee80000300a00 */
[----:B------:R-:W4:Y:S04]  /*1b590*/  LDL.LU R29, [R1+0x3b0] ;  /* 0x0003b000011d7983 */ /* 0x000f280000300800 */
[----:B------:R-:W5:Y:S04]  /*1b5a0*/  LDL.LU R23, [R1+0x39c] ;  /* 0x00039c0001177983 */ /* 0x000f680000300800 */
[----:B------:R-:W2:Y:S04]  /*1b5b0*/  LDL.LU R28, [R1+0x3a4] ;  /* 0x0003a400011c7983 */ /* 0x000ea80000300800 */
[----:B------:R-:W2:Y:S04]  /*1b5c0*/  LDL.LU R21, [R1+0x3ac] ;  /* 0x0003ac0001157983 */ /* 0x000ea80000300800 */
[----:B------:R-:W2:Y:S04]  /*1b5d0*/  LDL.LU R24, [R1+0xc0] ;  /* 0x0000c00001187983 */ /* 0x000ea80000300800 */
[----:B------:R-:W2:Y:S04]  /*1b5e0*/  LDL.LU R25, [R1+0xc4] ;  /* 0x0000c40001197983 */ /* 0x000ea80000300800 */
[----:B------:R-:W2:Y:S04]  /*1b5f0*/  LDL.LU R26, [R1+0xc8] ;  /* 0x0000c800011a7983 */ /* 0x000ea80000300800 */
[----:B------:R-:W2:Y:S04]  /*1b600*/  LDL.LU R27, [R1+0xcc] ;  /* 0x0000cc00011b7983 */ /* 0x000ea80000300800 */
[----:B--2---:R3:W-:Y:S04]  /*1b610*/  STL.64 [R1+0x1430], R26 ;  /* 0x0014301a01007387 */ /* 0x0047e80000100a00 */
[----:B------:R0:W-:Y:S01]  /*1b620*/  STL.64 [R1+0x1428], R24 ;  /* 0x0014281801007387 */ /* 0x0001e20000100a00 */
[----:B---3--:R-:W-:-:S02]  /*1b630*/  IMAD.MOV.U32 R26, RZ, RZ, R13 ;  /* 0x000000ffff1a7224 */ /* 0x008fc400078e000d */
[----:B0-----:R-:W-:Y:S02]  /*1b640*/  IMAD.MOV.U32 R24, RZ, RZ, R15 ;  /* 0x000000ffff187224 */ /* 0x001fe400078e000f */
[----:B------:R-:W-:Y:S01]  /*1b650*/  IMAD.MOV.U32 R27, RZ, RZ, R12 ;  /* 0x000000ffff1b7224 */ /* 0x000fe200078e000c */
[----:B------:R-:W2:Y:S01]  /*1b660*/  LDL.LU R15, [R1+0x1494] ;  /* 0x00149400010f7983 */ /* 0x000ea20000300800 */
[----:B------:R-:W-:-:S03]  /*1b670*/  IMAD.MOV.U32 R25, RZ, RZ, R14 ;  /* 0x000000ffff197224 */ /* 0x000fc600078e000e */
[----:B------:R-:W3:Y:S04]  /*1b680*/  LDL.LU R14, [R1+0x1490] ;  /* 0x00149000010e7983 */ /* 0x000ee80000300800 */
[----:B------:R-:W2:Y:S04]  /*1b690*/  LDL.LU R13, [R1+0x148c] ;  /* 0x00148c00010d7983 */ /* 0x000ea80000300800 */
[----:B------:R-:W2:Y:S04]  /*1b6a0*/  LDL.LU R12, [R1+0x1488] ;  /* 0x00148800010c7983 */ /* 0x000ea80000300800 */
[----:B------:R-:W-:Y:S04]  /*1b6b0*/  STL.64 [R1+0x1450], R26 ;  /* 0x0014501a01007387 */ /* 0x000fe80000100a00 */
[----:B------:R0:W-:Y:S04]  /*1b6c0*/  STL.64 [R1+0x1448], R24 ;  /* 0x0014481801007387 */ /* 0x0001e80000100a00 */
[----:B0-----:R-:W2:Y:S04]  /*1b6d0*/  LDL.LU R24, [R1+0xa0] ;  /* 0x0000a00001187983 */ /* 0x001ea80000300800 */
[----:B------:R-:W2:Y:S04]  /*1b6e0*/  LDL.LU R25, [R1+0xa4] ;  /* 0x0000a40001197983 */ /* 0x000ea80000300800 */
[----:B------:R-:W2:Y:S04]  /*1b6f0*/  LDL.LU R26, [R1+0xa8] ;  /* 0x0000a800011a7983 */ /* 0x000ea80000300800 */
[----:B------:R-:W2:Y:S04]  /*1b700*/  LDL.LU R27, [R1+0xac] ;  /* 0x0000ac00011b7983 */ /* 0x000ea80000300800 */
[----:B--2---:R-:W-:Y:S04]  /*1b710*/  STL.64 [R1+0x1460], R26 ;  /* 0x0014601a01007387 */ /* 0x004fe80000100a00 */
[----:B------:R0:W-:Y:S02]  /*1b720*/  STL.64 [R1+0x1458], R24 ;  /* 0x0014581801007387 */ /* 0x0001e40000100a00 */
[----:B0-----:R-:W-:-:S02]  /*1b730*/  IMAD.MOV.U32 R24, RZ, RZ, R12 ;  /* 0x000000ffff187224 */ /* 0x001fc400078e000c */
[----:B------:R-:W-:Y:S01]  /*1b740*/  IMAD.MOV.U32 R25, RZ, RZ, R13 ;  /* 0x000000ffff197224 */ /* 0x000fe200078e000d */
[----:B------:R-:W2:Y:S04]  /*1b750*/  LDL.LU R12, [R1+0x1484] ;  /* 0x00148400010c7983 */ /* 0x000ea80000300800 */
[----:B------:R-:W2:Y:S01]  /*1b760*/  LDL.LU R13, [R1+0x1480] ;  /* 0x00148000010d7983 */ /* 0x000ea20000300800 */
[----:B---3--:R-:W-:Y:S02]  /*1b770*/  IMAD.MOV.U32 R26, RZ, RZ, R14 ;  /* 0x000000ffff1a7224 */ /* 0x008fe400078e000e */
[----:B------:R-:W-:Y:S01]  /*1b780*/  IMAD.MOV.U32 R27, RZ, RZ, R15 ;  /* 0x000000ffff1b7224 */ /* 0x000fe200078e000f */
[----:B------:R-:W2:Y:S04]  /*1b790*/  LDL.LU R14, [R1+0x147c] ;  /* 0x00147c00010e7983 */ /* 0x000ea80000300800 */
[----:B------:R-:W2:Y:S04]  /*1b7a0*/  LDL.LU R15, [R1+0x1478] ;  /* 0x00147800010f7983 */ /* 0x000ea80000300800 */
[----:B------:R-:W-:Y:S04]  /*1b7b0*/  STL.64 [R1+0x1470], R26 ;  /* 0x0014701a01007387 */ /* 0x000fe80000100a00 */
[----:B------:R0:W-:Y:S04]  /*1b7c0*/  STL.64 [R1+0x1468], R24 ;  /* 0x0014681801007387 */ /* 0x0001e80000100a00 */
[----:B0-----:R-:W3:Y:S04]  /*1b7d0*/  LDL.LU R24, [R1+0x50] ;  /* 0x0000500001187983 */ /* 0x001ee80000300800 */
[----:B------:R-:W3:Y:S04]  /*1b7e0*/  LDL.LU R25, [R1+0x54] ;  /* 0x0000540001197983 */ /* 0x000ee80000300800 */
[----:B------:R-:W3:Y:S04]  /*1b7f0*/  LDL.LU R26, [R1+0x58] ;  /* 0x00005800011a7983 */ /* 0x000ee80000300800 */
[----:B------:R-:W3:Y:S01]  /*1b800*/  LDL.LU R27, [R1+0x5c] ;  /* 0x00005c00011b7983 */ /* 0x000ee20000300800 */
[----:B--2---:R-:W-:Y:S01]  /*1b810*/  HMMA.16816.F32 R12, R16, R2, R12 ;  /* 0x00000002100c723c */ /* 0x004fe2000000180c */
[----:B------:R-:W-:-:S02]  /*1b820*/  F2FP.F16.E5M2.UNPACK_B R16, R0 ;  /* 0x00000000ff10723e */ /* 0x000fc400020004ff */
[----:B------:R-:W-:Y:S02]  /*1b830*/  F2FP.F16.E5M2.UNPACK_B R17, R10 ;  /* 0x0000000aff11723e */ /* 0x000fe400020004ff */
[----:B------:R-:W-:Y:S02]  /*1b840*/  F2FP.F16.E5M2.UNPACK_B R18, R11 ;  /* 0x0000000bff12723e */ /* 0x000fe400020004ff */
[----:B------:R-:W-:-:S07]  /*1b850*/  F2FP.F16.E5M2.UNPACK_B R19, R20 ;  /* 0x00000014ff13723e */ /* 0x000fce00020004ff */
[C---:B---3--:R-:W-:Y:S05]  /*1b860*/  HMMA.16816.F32 R24, R16.reuse, R6, R24 ;  /* 0x000000061018723c */ /* 0x048fea0000001818 */
[----:B------:R0:W-:Y:S04]  /*1b870*/  STL [R1+0x13a4], R12 ;  /* 0x0013a40c01007387 */ /* 0x0001e80000100800 */
[----:B------:R1:W-:Y:S04]  /*1b880*/  STL [R1+0x13a0], R13 ;  /* 0x0013a00d01007387 */ /* 0x0003e80000100800 */
[----:B------:R2:W-:Y:S04]  /*1b890*/  STL [R1+0x139c], R14 ;  /* 0x00139c0e01007387 */ /* 0x0005e80000100800 */
[----:B------:R3:W-:Y:S04]  /*1b8a0*/  STL [R1+0x1398], R15 ;  /* 0x0013980f01007387 */ /* 0x0007e80000100800 */
[----:B0-----:R-:W4:Y:S04]  /*1b8b0*/  LDL.LU R12, [R1+0x90] ;  /* 0x00009000010c7983 */ /* 0x001f280000300800 */
[----:B-1----:R-:W4:Y:S04]  /*1b8c0*/  LDL.LU R13, [R1+0x94] ;  /* 0x00009400010d7983 */ /* 0x002f280000300800 */
[----:B--2---:R-:W4:Y:S04]  /*1b8d0*/  LDL.LU R14, [R1+0x98] ;  /* 0x00009800010e7983 */ /* 0x004f280000300800 */
[----:B---3--:R-:W4:Y:S04]  /*1b8e0*/  LDL.LU R15, [R1+0x9c] ;  /* 0x00009c00010f7983 */ /* 0x008f280000300800 */
[----:B------:R-:W5:Y:S04]  /*1b8f0*/  LDL.LU R0, [R1+0x398] ;  /* 0x0003980001007983 */ /* 0x000f680000300800 */
[----:B------:R-:W2:Y:S04]  /*1b900*/  LDL.LU R10, [R1+0x3a0] ;  /* 0x0003a000010a7983 */ /* 0x000ea80000300800 */
[----:B------:R-:W3:Y:S04]  /*1b910*/  LDL.LU R11, [R1+0x3a8] ;  /* 0x0003a800010b7983 */ /* 0x000ee80000300800 */
        /* <DEDUP_REMOVED lines=16> */
[----:B------:R-:W2:Y:S01]  /*1ba20*/  LDL.LU.64 R24, [R1+0x1448] ;  /* 0x0014480001187983 */ /* 0x000ea20000300a00 */
[----:B----4-:R-:W-:Y:S01]  /*1ba30*/  HMMA.16816.F32 R16, R16, R2, R12 ;  /* 0x000000021010723c */ /* 0x010fe2000000180c */
[----:B-----5:R-:W-:-:S02]  /*1ba40*/  IMAD R0, R0, 0x100, R23 ;  /* 0x0000010000007824 */ /* 0x020fc400078e0217 */
[----:B------:R-:W-:Y:S02]  /*1ba50*/  IMAD R10, R10, 0x100, R28 ;  /* 0x000001000a0a7824 */ /* 0x000fe400078e021c */
[----:B---3--:R-:W-:Y:S02]  /*1ba60*/  IMAD R11, R11, 0x100, R21 ;  /* 0x000001000b0b7824 */ /* 0x008fe400078e0215 */
[----:B------:R-:W-:Y:S01]  /*1ba70*/  IMAD R20, R29, 0x100, R20 ;  /* 0x000001001d147824 */ /* 0x000fe200078e0214 */
[----:B------:R-:W3:Y:S04]  /*1ba80*/  LDL.LU R23, [R1+0x1440] ;  /* 0x0014400001177983 */ /* 0x000ee80000300800 */
[----:B------:R-:W4:Y:S04]  /*1ba90*/  LDL.LU R28, [R1+0x143c] ;  /* 0x00143c00011c7983 */ /* 0x000f280000300800 */
[----:B------:R-:W5:Y:S03]  /*1baa0*/  LDL.LU R21, [R1+0x1438] ;  /* 0x0014380001157983 */ /* 0x000f660000300800 */
[----:B------:R-:W-:-:S02]  /*1bab0*/  IMAD.MOV.U32 R29, RZ, RZ, R16 ;  /* 0x000000ffff1d7224 */ /* 0x000fc400078e0010 */
[----:B------:R-:W-:Y:S02]  /*1bac0*/  IMAD.MOV.U32 R15, RZ, RZ, R17 ;  /* 0x000000ffff0f7224 */ /* 0x000fe400078e0011 */
[----:B------:R-:W-:Y:S02]  /*1bad0*/  IMAD.MOV.U32 R14, RZ, RZ, R18 ;  /* 0x000000ffff0e7224 */ /* 0x000fe400078e0012 */
[----:B------:R-:W-:Y:S01]  /*1bae0*/  IMAD.MOV.U32 R13, RZ, RZ, R19 ;  /* 0x000000ffff0d7224 */ /* 0x000fe200078e0013 */
[----:B------:R-:W-:Y:S02]  /*1baf0*/  F2FP.F16.E5M2.UNPACK_B R16, R0 ;  /* 0x00000000ff10723e */ /* 0x000fe400020004ff */
[----:B------:R-:W-:Y:S02]  /*1bb00*/  F2FP.F16.E5M2.UNPACK_B R17, R10 ;  /* 0x0000000aff11723e */ /* 0x000fe400020004ff */
[----:B------:R-:W-:Y:S02]  /*1bb10*/  F2FP.F16.E5M2.UNPACK_B R18, R11 ;  /* 0x0000000bff12723e */ /* 0x000fe400020004ff */
[----:B------:R-:W-:Y:S01]  /*1bb20*/  F2FP.F16.E5M2.UNPACK_B R19, R20 ;  /* 0x00000014ff13723e */ /* 0x000fe200020004ff */
[----:B------:R-:W-:Y:S04]  /*1bb30*/  STL [R1+0x1418], R29 ;  /* 0x0014181d01007387 */ /* 0x000fe80000100800 */
[----:B------:R-:W-:Y:S04]  /*1bb40*/  STL [R1+0x1414], R2 ;  /* 0x0014140201007387 */ /* 0x000fe80000100800 */
[----:B------:R-:W-:Y:S01]  /*1bb50*/  STL [R1+0x1410], R3 ;  /* 0x0014100301007387 */ /* 0x000fe20000100800 */
[----:B--2---:R-:W-:-:S15]  /*1bb60*/  HMMA.16816.F32 R24, R16, R6, R24 ;  /* 0x000000061018723c */ /* 0x004fde0000001818 */
[----:B------:R-:W-:-:S04]  /*1bb70*/  NOP ;  /* 0x0000000000007918 */ /* 0x000fc80000000000 */
[----:B------:R-:W-:Y:S04]  /*1bb80*/  STL [R1+0x10], R24 ;  /* 0x0000101801007387 */ /* 0x000fe80000100800 */
[----:B------:R0:W-:Y:S01]  /*1bb90*/  STL.64 [R1+0x18], R26 ;  /* 0x0000181a01007387 */ /* 0x0001e20000100a00 */
[----:B------:R-:W-:-:S03]  /*1bba0*/  IMAD.MOV.U32 R12, RZ, RZ, R25 ;  /* 0x000000ffff0c7224 */ /* 0x000fc600078e0019 */
[----:B0-----:R-:W2:Y:S04]  /*1bbb0*/  LDL.LU.64 R26, [R1+0x1430] ;  /* 0x00143000011a7983 */ /* 0x001ea80000300a00 */
[----:B------:R-:W2:Y:S04]  /*1bbc0*/  LDL.LU.64 R24, [R1+0x1428] ;  /* 0x0014280001187983 */ /* 0x000ea80000300a00 */
[----:B------:R-:W-:Y:S04]  /*1bbd0*/  STL.64 [R1+0x13d8], R14 ;  /* 0x0013d80e01007387 */ /* 0x000fe80000100a00 */
[----:B------:R0:W-:Y:S04]  /*1bbe0*/  STL.64 [R1+0x13d0], R12 ;  /* 0x0013d00c01007387 */ /* 0x0001e80000100a00 */
[----:B0-----:R-:W3:Y:S04]  /*1bbf0*/  LDL.LU R12, [R1+0xb0] ;  /* 0x0000b000010c7983 */ /* 0x001ee80000300800 */
[----:B------:R-:W3:Y:S04]  /*1bc00*/  LDL.LU R13, [R1+0xb4] ;  /* 0x0000b400010d7983 */ /* 0x000ee80000300800 */
[----:B------:R-:W3:Y:S04]  /*1bc10*/  LDL.LU R14, [R1+0xb8] ;  /* 0x0000b800010e7983 */ /* 0x000ee80000300800 */
[----:B------:R-:W3:Y:S01]  /*1bc20*/  LDL.LU R15, [R1+0xbc] ;  /* 0x0000bc00010f7983 */ /* 0x000ee20000300800 */
[C---:B--2---:R-:W-:Y:S08]  /*1bc30*/  HMMA.16816.F32 R24, R16.reuse, R8, R24 ;  /* 0x000000081018723c */ /* 0x044ff00000001818 */
[----:B---3--:R-:W-:Y:S11]  /*1bc40*/  HMMA.16816.F32 R8, R16, R4, R12 ;  /* 0x000000041008723c */ /* 0x008ff6000000180c */
[----:B------:R-:W-:Y:S04]  /*1bc50*/  STL.64 [R1+0x1348], R26 ;  /* 0x0013481a01007387 */ /* 0x000fe80000100a00 */
[----:B------:R-:W-:Y:S04]  /*1bc60*/  STL.64 [R1+0x1340], R24 ;  /* 0x0013401801007387 */ /* 0x000fe80000100a00 */
[----:B------:R-:W-:Y:S04]  /*1bc70*/  STL [R1+0x141c], R19 ;  /* 0x00141c1301007387 */ /* 0x000fe80000100800 */
[----:B------:R-:W2:Y:S04]  /*1bc80*/  LDL.LU R12, [R1+0x130] ;  /* 0x00013000010c7983 */ /* 0x000ea80000300800 */
[----:B------:R-:W2:Y:S04]  /*1bc90*/  LDL.LU R13, [R1+0x134] ;  /* 0x00013400010d7983 */ /* 0x000ea80000300800 */
[----:B------:R-:W3:Y:S01]  /*1bca0*/  LDL.LU R14, [R1+0x138] ;  /* 0x00013800010e7983 */ /* 0x000ee20000300800 */
[----:B-----5:R-:W-:-:S03]  /*1bcb0*/  IMAD.MOV.U32 R15, RZ, RZ, R21 ;  /* 0x000000ffff0f7224 */ /* 0x020fc600078e0015 */
[----:B------:R-:W5:Y:S04]  /*1bcc0*/  LDL.LU R21, [R1+0x1420] ;  /* 0x0014200001157983 */ /* 0x000f680000300800 */
[----:B---3--:R-:W-:Y:S04]  /*1bcd0*/  STL.64 [R1+0x13e8], R14 ;  /* 0x0013e80e01007387 */ /* 0x008fe80000100a00 */
[----:B--2---:R0:W-:Y:S04]  /*1bce0*/  STL.64 [R1+0x13e0], R12 ;  /* 0x0013e00c01007387 */ /* 0x0041e80000100a00 */
[----:B0-----:R-:W2:Y:S04]  /*1bcf0*/  LDL.LU R12, [R1+0x120] ;  /* 0x00012000010c7983 */ /* 0x001ea80000300800 */
[----:B------:R-:W2:Y:S04]  /*1bd00*/  LDL.LU R13, [R1+0x124] ;  /* 0x00012400010d7983 */ /* 0x000ea80000300800 */
[----:B------:R-:W3:Y:S04]  /*1bd10*/  LDL.LU R14, [R1+0x128] ;  /* 0x00012800010e7983 */ /* 0x000ee80000300800 */
[----:B------:R-:W3:Y:S04]  /*1bd20*/  LDL.LU R15, [R1+0x12c] ;  /* 0x00012c00010f7983 */ /* 0x000ee80000300800 */
[----:B------:R-:W2:Y:S04]  /*1bd30*/  LDL.LU R19, [R1+0x3bc] ;  /* 0x0003bc0001137983 */ /* 0x000ea80000300800 */
[----:B------:R-:W4:Y:S04]  /*1bd40*/  LDL.LU R0, [R1+0x3b8] ;  /* 0x0003b80001007983 */ /* 0x000f280000300800 */
[----:B------:R-:W4:Y:S04]  /*1bd50*/  LDL.LU R29, [R1+0x3c4] ;  /* 0x0003c400011d7983 */ /* 0x000f280000300800 */
[----:B------:R-:W4:Y:S04]  /*1bd60*/  LDL.LU R4, [R1+0x3c0] ;  /* 0x0003c00001047983 */ /* 0x000f280000300800 */
[----:B------:R-:W4:Y:S04]  /*1bd70*/  LDL.LU R2, [R1+0x3cc] ;  /* 0x0003cc0001027983 */ /* 0x000f280000300800 */
[----:B------:R-:W4:Y:S04]  /*1bd80*/  LDL.LU R5, [R1+0x3c8] ;  /* 0x0003c80001057983 */ /* 0x000f280000300800 */
[----:B------:R-:W4:Y:S04]  /*1bd90*/  LDL.LU R3, [R1+0x3d4] ;  /* 0x0003d40001037983 */ /* 0x000f280000300800 */
[----:B------:R-:W4:Y:S04]  /*1bda0*/  LDL.LU R6, [R1+0x3d0] ;  /* 0x0003d00001067983 */ /* 0x000f280000300800 */
[----:B---3--:R-:W-:Y:S04]  /*1bdb0*/  STL.64 [R1+0x13f8], R14 ;  /* 0x0013f80e01007387 */ /* 0x008fe80000100a00 */
[----:B--2---:R0:W-:Y:S04]  /*1bdc0*/  STL.64 [R1+0x13f0], R12 ;  /* 0x0013f00c01007387 */ /* 0x0041e80000100a00 */
[----:B0-----:R-:W2:Y:S04]  /*1bdd0*/  LDL.LU R12, [R1+0x100] ;  /* 0x00010000010c7983 */ /* 0x001ea80000300800 */
[----:B------:R-:W2:Y:S04]  /*1bde0*/  LDL.LU R13, [R1+0x104] ;  /* 0x00010400010d7983 */ /* 0x000ea80000300800 */
[----:B------:R-:W3:Y:S01]  /*1bdf0*/  LDL.LU R14, [R1+0x108] ;  /* 0x00010800010e7983 */ /* 0x000ee20000300800 */
[----:B-----5:R-:W-:-:S02]  /*1be00*/  IMAD.MOV.U32 R15, RZ, RZ, R21 ;  /* 0x000000ffff0f7224 */ /* 0x020fc400078e0015 */
[----:B------:R-:W-:Y:S02]  /*1be10*/  IMAD.MOV.U32 R27, RZ, RZ, R22 ;  /* 0x000000ffff1b7224 */ /* 0x000fe400078e0016 */
[----:B------:R-:W-:Y:S02]  /*1be20*/  IMAD.MOV.U32 R26, RZ, RZ, R23 ;  /* 0x000000ffff1a7224 */ /* 0x000fe400078e0017 */
[----:B----4-:R-:W-:Y:S02]  /*1be30*/  IMAD.MOV.U32 R25, RZ, RZ, R28 ;  /* 0x000000ffff197224 */ /* 0x010fe400078e001c */
[----:B------:R-:W-:Y:S02]  /*1be40*/  IMAD R0, R0, 0x100, R19 ;  /* 0x0000010000007824 */ /* 0x000fe400078e0213 */
[----:B------:R-:W-:Y:S02]  /*1be50*/  IMAD R4, R4, 0x100, R29 ;  /* 0x0000010004047824 */ /* 0x000fe400078e021d */
[----:B------:R-:W-:-:S02]  /*1be60*/  IMAD R5, R5, 0x100, R2 ;  /* 0x0000010005057824 */ /* 0x000fc400078e0202 */
[----:B------:R-:W-:Y:S01]  /*1be70*/  IMAD R6, R6, 0x100, R3 ;  /* 0x0000010006067824 */ /* 0x000fe200078e0203 */
[----:B---3--:R-:W-:Y:S04]  /*1be80*/  STL.64 [R1+0x1408], R14 ;  /* 0x0014080e01007387 */ /* 0x008fe80000100a00 */
[----:B--2---:R0:W-:Y:S04]  /*1be90*/  STL.64 [R1+0x1400], R12 ;  /* 0x0014000c01007387 */ /* 0x0041e80000100a00 */
[----:B0-----:R-:W2:Y:S04]  /*1bea0*/  LDL.LU R12, [R1+0x80] ;  /* 0x00008000010c7983 */ /* 0x001ea80000300800 */
[----:B------:R-:W2:Y:S04]  /*1beb0*/  LDL.LU R13, [R1+0x84] ;  /* 0x00008400010d7983 */ /* 0x000ea80000300800 */
[----:B------:R-:W2:Y:S04]  /*1bec0*/  LDL.LU R14, [R1+0x88] ;  /* 0x00008800010e7983 */ /* 0x000ea80000300800 */
[----:B------:R-:W2:Y:S04]  /*1bed0*/  LDL.LU R15, [R1+0x8c] ;  /* 0x00008c00010f7983 */ /* 0x000ea80000300800 */
[----:B------:R-:W3:Y:S04]  /*1bee0*/  LDL R20, [R1+0x148] ;  /* 0x0001480001147983 */ /* 0x000ee80000100800 */
[----:B------:R-:W4:Y:S04]  /*1bef0*/  LDL R21, [R1+0x14c] ;  /* 0x00014c0001157983 */ /* 0x000f280000100800 */
[----:B------:R-:W5:Y:S04]  /*1bf00*/  LDL R7, [R1+0x15c] ;  /* 0x00015c0001077983 */ /* 0x000f680000100800 */
[----:B------:R-:W2:Y:S04]  /*1bf10*/  LDL.LU R24, [R1+0xf0] ;  /* 0x0000f00001187983 */ /* 0x000ea80000300800 */
[----:B------:R-:W2:Y:S04]  /*1bf20*/  LDL.LU R22, [R1+0x3e0] ;  /* 0x0003e00001167983 */ /* 0x000ea80000300800 */
[----:B------:R-:W2:Y:S04]  /*1bf30*/  LDL.LU R23, [R1+0x3e8] ;  /* 0x0003e80001177983 */ /* 0x000ea80000300800 */
[----:B------:R-:W2:Y:S04]  /*1bf40*/  LDL.LU R28, [R1+0x3f0] ;  /* 0x0003f000011c7983 */ /* 0x000ea80000300800 */
[----:B------:R0:W-:Y:S04]  /*1bf50*/  STL.64 [R1+0x1358], R10 ;  /* 0x0013580a01007387 */ /* 0x0001e80000100a00 */
[----:B0-----:R-:W2:Y:S04]  /*1bf60*/  LDL.LU R10, [R1+0x3ec] ;  /* 0x0003ec00010a7983 */ /* 0x001ea80000300800 */
[----:B------:R-:W2:Y:S04]  /*1bf70*/  LDL.LU R11, [R1+0x3f4] ;  /* 0x0003f400010b7983 */ /* 0x000ea80000300800 */
[----:B------:R0:W-:Y:S04]  /*1bf80*/  STL.64 [R1+0x1350], R8 ;  /* 0x0013500801007387 */ /* 0x0001e80000100a00 */
[----:B0-----:R-:W2:Y:S04]  /*1bf90*/  LDL.LU R8, [R1+0x3d8] ;  /* 0x0003d80001087983 */ /* 0x001ea80000300800 */
[----:B------:R-:W2:Y:S04]  /*1bfa0*/  LDL.LU R9, [R1+0x3e4] ;  /* 0x0003e40001097983 */ /* 0x000ea80000300800 */
[----:B------:R-:W2:Y:S04]  /*1bfb0*/  LDL.LU R19, [R1+0x141c] ;  /* 0x00141c0001137983 */ /* 0x000ea80000300800 */
[----:B------:R-:W2:Y:S04]  /*1bfc0*/  LDL.LU R29, [R1+0x1418] ;  /* 0x00141800011d7983 */ /* 0x000ea80000300800 */
[----:B------:R-:W2:Y:S04]  /*1bfd0*/  LDL.LU R2, [R1+0x1414] ;  /* 0x0014140001027983 */ /* 0x000ea80000300800 */
[----:B------:R-:W2:Y:S02]  /*1bfe0*/  LDL.LU R3, [R1+0x1410] ;  /* 0x0014100001037983 */ /* 0x000ea40000300800 */
[----:B--2---:R-:W-:Y:S02]  /*1bff0*/  HMMA.16816.F32 R16, R16, R2, R12 ;  /* 0x000000021010723c */ /* 0x004fe4000000180c */
[----:B------:R-:W2:Y:S04]  /*1c000*/  LDL.LU.64 R14, [R1+0x1408] ;  /* 0x00140800010e7983 */ /* 0x000ea80000300a00 */
[----:B------:R-:W2:Y:S04]  /*1c010*/  LDL.LU.64 R12, [R1+0x1400] ;  /* 0x00140000010c7983 */ /* 0x000ea80000300a00 */
[----:B------:R-:W5:Y:S04]  /*1c020*/  LDL R2, [R1+0x178] ;  /* 0x0001780001027983 */ /* 0x000f680000100800 */
[----:B------:R-:W5:Y:S01]  /*1c030*/  LDL R3, [R1+0x17c] ;  /* 0x00017c0001037983 */ /* 0x000f620000100800 */
[----:B---3--:R-:W-:-:S02]  /*1c040*/  F2FP.F16.E5M2.UNPACK_B R20, R20 ;  /* 0x00000014ff14723e */ /* 0x008fc400020004ff */
[----:B----4-:R-:W-:Y:S02]  /*1c050*/  F2FP.F16.E5M2.UNPACK_B R21, R21 ;  /* 0x00000015ff15723e */ /* 0x010fe400020004ff */
[----:B------:R0:W-:Y:S04]  /*1c060*/  STL.64 [R1], R16 ;  /* 0x0000001001007387 */ /* 0x0001e80000100a00 */
[----:B------:R1:W-:Y:S01]  /*1c070*/  STL.64 [R1+0x8], R18 ;  /* 0x0000081201007387 */ /* 0x0003e20000100a00 */
[----:B0-----:R-:W-:Y:S02]  /*1c080*/  F2FP.F16.E5M2.UNPACK_B R16, R0 ;  /* 0x00000000ff10723e */ /* 0x001fe400020004ff */
[----:B------:R-:W-:Y:S02]  /*1c090*/  F2FP.F16.E5M2.UNPACK_B R17, R4 ;  /* 0x00000004ff11723e */ /* 0x000fe400020004ff */
[----:B-1----:R-:W-:-:S02]  /*1c0a0*/  F2FP.F16.E5M2.UNPACK_B R18, R5 ;  /* 0x00000005ff12723e */ /* 0x002fc400020004ff */
[----:B------:R-:W-:Y:S01]  /*1c0b0*/  F2FP.F16.E5M2.UNPACK_B R19, R6 ;  /* 0x00000006ff13723e */ /* 0x000fe200020004ff */
[----:B------:R-:W3:Y:S04]  /*1c0c0*/  LDL.LU R0, [R1+0x3dc] ;  /* 0x0003dc0001007983 */ /* 0x000ee80000300800 */
[----:B------:R-:W4:Y:S04]  /*1c0d0*/  LDL R6, [R1+0x158] ;  /* 0x0001580001067983 */ /* 0x000f280000100800 */
[----:B------:R-:W3:Y:S04]  /*1c0e0*/  LDL R4, [R1+0x168] ;  /* 0x0001680001047983 */ /* 0x000ee80000100800 */
[----:B------:R-:W3:Y:S01]  /*1c0f0*/  LDL R5, [R1+0x16c] ;  /* 0x00016c0001057983 */ /* 0x000ee20000100800 */
[----:B--2---:R-:W-:-:S15]  /*1c100*/  HMMA.16816.F32 R12, R16, R20, R12 ;  /* 0x00000014100c723c */ /* 0x004fde000000180c */
[----:B------:R-:W-:-:S04]  /*1c110*/  NOP ;  /* 0x0000000000007918 */ /* 0x000fc80000000000 */
[----:B------:R-:W-:Y:S04]  /*1c120*/  STL.64 [R1+0x70], R12 ;  /* 0x0000700c01007387 */ /* 0x000fe80000100a00 */
[----:B------:R0:W-:Y:S04]  /*1c130*/  STL.64 [R1+0x78], R14 ;  /* 0x0000780e01007387 */ /* 0x0001e80000100a00 */
[----:B0-----:R-:W2:Y:S04]  /*1c140*/  LDL.LU.64 R14, [R1+0x13f8] ;  /* 0x0013f800010e7983 */ /* 0x001ea80000300a00 */
[----:B------:R-:W2:Y:S01]  /*1c150*/  LDL.LU.64 R12, [R1+0x13f0] ;  /* 0x0013f000010c7983 */ /* 0x000ea20000300a00 */
[----:B----4-:R-:W-:-:S02]  /*1c160*/  F2FP.F16.E5M2.UNPACK_B R6, R6 ;  /* 0x00000006ff06723e */ /* 0x010fc400020004ff */
[----:B-----5:R-:W-:-:S07]  /*1c170*/  F2FP.F16.E5M2.UNPACK_B R7, R7 ;  /* 0x00000007ff07723e */ /* 0x020fce00020004ff */
[----:B--2---:R-:W-:-:S15]  /*1c180*/  HMMA.16816.F32 R12, R16, R6, R12 ;  /* 0x00000006100c723c */ /* 0x004fde000000180c */
[----:B------:R-:W-:-:S04]  /*1c190*/  NOP ;  /* 0x0000000000007918 */ /* 0x000fc80000000000 */
[----:B------:R-:W-:Y:S04]  /*1c1a0*/  STL.64 [R1+0x90], R12 ;  /* 0x0000900c01007387 */ /* 0x000fe80000100a00 */
[----:B------:R0:W-:Y:S04]  /*1c1b0*/  STL.64 [R1+0x98], R14 ;  /* 0x0000980e01007387 */ /* 0x0001e80000100a00 */
[----:B0-----:R-:W2:Y:S04]  /*1c1c0*/  LDL.LU.64 R14, [R1+0x13e8] ;  /* 0x0013e800010e7983 */ /* 0x001ea80000300a00 */
[----:B------:R-:W2:Y:S01]  /*1c1d0*/  LDL.LU.64 R12, [R1+0x13e0] ;  /* 0x0013e000010c7983 */ /* 0x000ea20000300a00 */
[----:B---3--:R-:W-:-:S02]  /*1c1e0*/  F2FP.F16.E5M2.UNPACK_B R4, R4 ;  /* 0x00000004ff04723e */ /* 0x008fc400020004ff */
[----:B------:R-:W-:Y:S02]  /*1c1f0*/  F2FP.F16.E5M2.UNPACK_B R5, R5 ;  /* 0x00000005ff05723e */ /* 0x000fe400020004ff */
[----:B------:R-:W-:Y:S02]  /*1c200*/  F2FP.F16.E5M2.UNPACK_B R2, R2 ;  /* 0x00000002ff02723e */ /* 0x000fe400020004ff */
[----:B------:R-:W-:Y:S01]  /*1c210*/  F2FP.F16.E5M2.UNPACK_B R3, R3 ;  /* 0x00000003ff03723e */ /* 0x000fe200020004ff */
[----:B------:R-:W-:Y:S02]  /*1c220*/  IMAD R0, R8, 0x100, R0 ;  /* 0x0000010008007824 */ /* 0x000fe400078e0200 */
[----:B------:R-:W-:Y:S01]  /*1c230*/  IMAD.MOV.U32 R8, RZ, RZ, R29 ;  /* 0x000000ffff087224 */ /* 0x000fe200078e001d */
[C---:B--2---:R-:W-:Y:S08]  /*1c240*/  HMMA.16816.F32 R12, R16.reuse, R4, R12 ;  /* 0x00000004100c723c */ /* 0x044ff0000000180c */
[----:B------:R-:W-:Y:S11]  /*1c250*/  HMMA.16816.F32 R16, R16, R2, R24 ;  /* 0x000000021010723c */ /* 0x000ff60000001818 */
[----:B------:R-:W-:Y:S04]  /*1c260*/  STL.64 [R1+0x100], R12 ;  /* 0x0001000c01007387 */ /* 0x000fe80000100a00 */
[----:B------:R0:W-:Y:S04]  /*1c270*/  STL.64 [R1+0x108], R14 ;  /* 0x0001080e01007387 */ /* 0x0001e80000100a00 */
[----:B0-----:R-:W2:Y:S04]  /*1c280*/  LDL.LU.64 R14, [R1+0x13d8] ;  /* 0x0013d800010e7983 */ /* 0x001ea80000300a00 */
[----:B------:R-:W3:Y:S04]  /*1c290*/  LDL.LU.64 R12, [R1+0x13d0] ;  /* 0x0013d000010c7983 */ /* 0x000ee80000300a00 */
[----:B------:R-:W-:Y:S04]  /*1c2a0*/  STL.64 [R1+0x13c0], R6 ;  /* 0x0013c00601007387 */ /* 0x000fe80000100a00 */
[----:B------:R0:W-:Y:S04]  /*1c2b0*/  STL.64 [R1+0x13b8], R4 ;  /* 0x0013b80401007387 */ /* 0x0001e80000100a00 */
[----:B0-----:R-:W4:Y:S04]  /*1c2c0*/  LDL.LU R4, [R1+0x110] ;  /* 0x0001100001047983 */ /* 0x001f280000300800 */
[----:B------:R-:W4:Y:S04]  /*1c2d0*/  LDL.LU R5, [R1+0x114] ;  /* 0x0001140001057983 */ /* 0x000f280000300800 */
[----:B------:R-:W4:Y:S04]  /*1c2e0*/  LDL.LU R6, [R1+0x118] ;  /* 0x0001180001067983 */ /* 0x000f280000300800 */
[----:B------:R-:W4:Y:S04]  /*1c2f0*/  LDL.LU R7, [R1+0x11c] ;  /* 0x00011c0001077983 */ /* 0x000f280000300800 */
[----:B------:R-:W5:Y:S04]  /*1c300*/  LDL.LU R29, [R1+0x13c8] ;  /* 0x0013c800011d7983 */ /* 0x000f680000300800 */
[----:B------:R0:W-:Y:S04]  /*1c310*/  STL.64 [R1+0xc0], R16 ;  /* 0x0000c01001007387 */ /* 0x0001e80000100a00 */
[----:B------:R1:W-:Y:S04]  /*1c320*/  STL.64 [R1+0xc8], R18 ;  /* 0x0000c81201007387 */ /* 0x0003e80000100a00 */
[----:B------:R-:W-:Y:S04]  /*1c330*/  STL [R1+0x1360], R8 ;  /* 0x0013600801007387 */ /* 0x000fe80000100800 */
[----:B------:R-:W5:Y:S04]  /*1c340*/  LDL.LU R24, [R1+0x60] ;  /* 0x0000600001187983 */ /* 0x000f680000300800 */
[----:B------:R-:W5:Y:S04]  /*1c350*/  LDL.LU R25, [R1+0x64] ;  /* 0x0000640001197983 */ /* 0x000f680000300800 */
[----:B------:R-:W5:Y:S04]  /*1c360*/  LDL.LU R26, [R1+0x68] ;  /* 0x00006800011a7983 */ /* 0x000f680000300800 */
[----:B------:R-:W5:Y:S01]  /*1c370*/  LDL.LU R27, [R1+0x6c] ;  /* 0x00006c00011b7983 */ /* 0x000f620000300800 */
[----:B------:R-:W-:-:S02]  /*1c380*/  IMAD R22, R22, 0x100, R9 ;  /* 0x0000010016167824 */ /* 0x000fc400078e0209 */
[----:B------:R-:W-:Y:S02]  /*1c390*/  IMAD R23, R23, 0x100, R10 ;  /* 0x0000010017177824 */ /* 0x000fe400078e020a */
[----:B------:R-:W-:Y:S01]  /*1c3a0*/  IMAD R28, R28, 0x100, R11 ;  /* 0x000001001c1c7824 */ /* 0x000fe200078e020b */
[----:B0-----:R-:W-:Y:S02]  /*1c3b0*/  F2FP.F16.E5M2.UNPACK_B R16, R0 ;  /* 0x00000000ff10723e */ /* 0x001fe400020004ff */
[----:B------:R-:W-:Y:S02]  /*1c3c0*/  F2FP.F16.E5M2.UNPACK_B R17, R22 ;  /* 0x00000016ff11723e */ /* 0x000fe400020004ff */
[----:B-1----:R-:W-:Y:S02]  /*1c3d0*/  F2FP.F16.E5M2.UNPACK_B R18, R23 ;  /* 0x00000017ff12723e */ /* 0x002fe400020004ff */
[----:B------:R-:W-:Y:S01]  /*1c3e0*/  F2FP.F16.E5M2.UNPACK_B R19, R28 ;  /* 0x0000001cff13723e */ /* 0x000fe200020004ff */
[----:B--2---:R-:W-:-:S02]  /*1c3f0*/  IMAD.MOV.U32 R10, RZ, RZ, R14 ;  /* 0x000000ffff0a7224 */ /* 0x004fc400078e000e */
[----:B---3--:R-:W-:Y:S02]  /*1c400*/  IMAD.MOV.U32 R11, RZ, RZ, R13 ;  /* 0x000000ffff0b7224 */ /* 0x008fe400078e000d */
[----:B------:R-:W-:Y:S02]  /*1c410*/  IMAD.MOV.U32 R9, RZ, RZ, R15 ;  /* 0x000000ffff097224 */ /* 0x000fe400078e000f */
[----:B----4-:R-:W-:Y:S01]  /*1c420*/  HMMA.16816.F32 R4, R16, R20, R4 ;  /* 0x000000141004723c */ /* 0x010fe20000001804 */
[----:B-----5:R-:W-:Y:S04]  /*1c430*/  STL.64 [R1+0x13b0], R26 ;  /* 0x0013b01a01007387 */ /* 0x020fe80000100a00 */
[----:B------:R0:W-:Y:S04]  /*1c440*/  STL.64 [R1+0x13a8], R24 ;  /* 0x0013a81801007387 */ /* 0x0001e80000100a00 */
[----:B0-----:R-:W2:Y:S04]  /*1c450*/  LDL.LU R24, [R1+0xe0] ;  /* 0x0000e00001187983 */ /* 0x001ea80000300800 */
[----:B------:R-:W2:Y:S04]  /*1c460*/  LDL.LU R25, [R1+0xe4] ;  /* 0x0000e40001197983 */ /* 0x000ea80000300800 */
[----:B------:R-:W2:Y:S04]  /*1c470*/  LDL.LU R26, [R1+0xe8] ;  /* 0x0000e800011a7983 */ /* 0x000ea80000300800 */
[----:B------:R-:W3:Y:S04]  /*1c480*/  LDL.LU R13, [R1+0x3fc] ;  /* 0x0003fc00010d7983 */ /* 0x000ee80000300800 */
[----:B------:R-:W4:Y:S04]  /*1c490*/  LDL.LU R14, [R1+0x404] ;  /* 0x00040400010e7983 */ /* 0x000f280000300800 */
[----:B------:R-:W5:Y:S04]  /*1c4a0*/  LDL.LU R15, [R1+0x40c] ;  /* 0x00040c00010f7983 */ /* 0x000f680000300800 */
[----:B------:R-:W3:Y:S04]  /*1c4b0*/  LDL.LU R0, [R1+0x3f8] ;  /* 0x0003f80001007983 */ /* 0x000ee80000300800 */
[----:B------:R-:W4:Y:S04]  /*1c4c0*/  LDL.LU R22, [R1+0x400] ;  /* 0x0004000001167983 */ /* 0x000f280000300800 */
[----:B------:R-:W5:Y:S04]  /*1c4d0*/  LDL.LU R23, [R1+0x408] ;  /* 0x0004080001177983 */ /* 0x000f680000300800 */
[----:B------:R-:W2:Y:S01]  /*1c4e0*/  LDL.LU R28, [R1+0x410] ;  /* 0x00041000011c7983 */ /* 0x000ea20000300800 */
[----:B------:R-:W-:-:S03]  /*1c4f0*/  IMAD.MOV.U32 R27, RZ, RZ, R29 ;  /* 0x000000ffff1b7224 */ /* 0x000fc600078e001d */
[----:B------:R-:W-:Y:S04]  /*1c500*/  STL.64 [R1+0xf0], R4 ;  /* 0x0000f00401007387 */ /* 0x000fe80000100a00 */
[----:B------:R0:W-:Y:S01]  /*1c510*/  STL [R1+0xf8], R6 ;  /* 0x0000f80601007387 */ /* 0x0001e20000100800 */
[----:B------:R-:W-:-:S03]  /*1c520*/  IMAD.MOV.U32 R29, RZ, RZ, R7 ;  /* 0x000000ffff1d7224 */ /* 0x000fc600078e0007 */
[----:B0-----:R-:W2:Y:S04]  /*1c530*/  LDL.LU.64 R6, [R1+0x13c0] ;  /* 0x0013c00001067983 */ /* 0x001ea80000300a00 */
[----:B------:R-:W2:Y:S04]  /*1c540*/  LDL.LU.64 R4, [R1+0x13b8] ;  /* 0x0013b80001047983 */ /* 0x000ea80000300a00 */
[----:B------:R-:W2:Y:S04]  /*1c550*/  LDL.LU R8, [R1+0x41c] ;  /* 0x00041c0001087983 */ /* 0x000ea80000300800 */
[----:B------:R-:W-:Y:S04]  /*1c560*/  STL.64 [R1+0x1370], R10 ;  /* 0x0013700a01007387 */ /* 0x000fe80000100a00 */
[----:B--2---:R0:W-:Y:S04]  /*1c570*/  STL.64 [R1+0x1368], R8 ;  /* 0x0013680801007387 */ /* 0x0041e80000100a00 */
[----:B0-----:R-:W2:Y:S04]  /*1c580*/  LDL.LU R8, [R1+0x30] ;  /* 0x0000300001087983 */ /* 0x001ea80000300800 */
[----:B------:R-:W2:Y:S04]  /*1c590*/  LDL.LU R9, [R1+0x34] ;  /* 0x0000340001097983 */ /* 0x000ea80000300800 */
[----:B------:R-:W2:Y:S04]  /*1c5a0*/  LDL.LU R10, [R1+0x38] ;  /* 0x00003800010a7983 */ /* 0x000ea80000300800 */
[----:B------:R-:W2:Y:S01]  /*1c5b0*/  LDL.LU R11, [R1+0x3c] ;  /* 0x00003c00010b7983 */ /* 0x000ea20000300800 */
[----:B------:R-:W-:Y:S03]  /*1c5c0*/  HMMA.16816.F32 R24, R16, R6, R24 ;  /* 0x000000061018723c */ /* 0x000fe60000001818 */
[----:B--2---:R-:W-:Y:S04]  /*1c5d0*/  STL.64 [R1+0x1380], R10 ;  /* 0x0013800a01007387 */ /* 0x004fe80000100a00 */
[----:B------:R0:W-:Y:S04]  /*1c5e0*/  STL.64 [R1+0x1378], R8 ;  /* 0x0013780801007387 */ /* 0x0001e80000100a00 */
[----:B0-----:R-:W2:Y:S04]  /*1c5f0*/  LDL.LU R8, [R1+0x40] ;  /* 0x0000400001087983 */ /* 0x001ea80000300800 */
[----:B------:R-:W2:Y:S04]  /*1c600*/  LDL.LU R9, [R1+0x44] ;  /* 0x0000440001097983 */ /* 0x000ea80000300800 */
[----:B------:R-:W2:Y:S04]  /*1c610*/  LDL.LU R10, [R1+0x48] ;  /* 0x00004800010a7983 */ /* 0x000ea80000300800 */
[----:B------:R-:W2:Y:S04]  /*1c620*/  LDL.LU R11, [R1+0x4c] ;  /* 0x00004c00010b7983 */ /* 0x000ea80000300800 */
[----:B--2---:R-:W-:Y:S04]  /*1c630*/  STL.64 [R1+0x1390], R10 ;  /* 0x0013900a01007387 */ /* 0x004fe80000100a00 */
[----:B------:R0:W-:Y:S04]  /*1c640*/  STL.64 [R1+0x1388], R8 ;  /* 0x0013880801007387 */ /* 0x0001e80000100a00 */
[----:B0-----:R-:W2:Y:S04]  /*1c650*/  LDL.LU R8, [R1+0x50] ;  /* 0x0000500001087983 */ /* 0x001ea80000300800 */
[----:B------:R-:W2:Y:S04]  /*1c660*/  LDL.LU R9, [R1+0x54] ;  /* 0x0000540001097983 */ /* 0x000ea80000300800 */
[----:B------:R-:W2:Y:S04]  /*1c670*/  LDL.LU R10, [R1+0x58] ;  /* 0x00005800010a7983 */ /* 0x000ea80000300800 */
[----:B------:R-:W2:Y:S04]  /*1c680*/  LDL.LU R11, [R1+0x5c] ;  /* 0x00005c00010b7983 */ /* 0x000ea80000300800 */
[----:B------:R0:W-:Y:S04]  /*1c690*/  STL [R1+0x1328], R29 ;  /* 0x0013281d01007387 */ /* 0x0001e80000100800 */
[----:B0-----:R-:W2:Y:S04]  /*1c6a0*/  LDL.LU R29, [R1+0x414] ;  /* 0x00041400011d7983 */ /* 0x001ea80000300800 */
[----:B------:R-:W-:Y:S04]  /*1c6b0*/  STL.64 [R1+0xd0], R24 ;  /* 0x0000d01801007387 */ /* 0x000fe80000100a00 */
[----:B------:R0:W-:Y:S04]  /*1c6c0*/  STL.64 [R1+0xd8], R26 ;  /* 0x0000d81a01007387 */ /* 0x0001e80000100a00 */
[----:B0-----:R-:W2:Y:S04]  /*1c6d0*/  LDL.LU.64 R26, [R1+0x13b0] ;  /* 0x0013b000011a7983 */ /* 0x001ea80000300a00 */
[----:B------:R-:W2:Y:S01]  /*1c6e0*/  LDL.LU.64 R24, [R1+0x13a8] ;  /* 0x0013a80001187983 */ /* 0x000ea20000300a00 */
[----:B---3--:R-:W-:-:S02]  /*1c6f0*/  IMAD R0, R0, 0x100, R13 ;  /* 0x0000010000007824 */ /* 0x008fc400078e020d */
[----:B----4-:R-:W-:Y:S02]  /*1c700*/  IMAD R22, R22, 0x100, R14 ;  /* 0x0000010016167824 */ /* 0x010fe400078e020e */
[----:B-----5:R-:W-:Y:S01]  /*1c710*/  IMAD R23, R23, 0x100, R15 ;  /* 0x0000010017177824 */ /* 0x020fe200078e020f */
[----:B--2---:R-:W-:-:S15]  /*1c720*/  HMMA.16816.F32 R24, R16, R4, R24 ;  /* 0x000000041018723c */ /* 0x004fde0000001818 */
[----:B------:R-:W-:-:S04]  /*1c730*/  NOP ;  /* 0x0000000000007918 */ /* 0x000fc80000000000 */
[----:B------:R0:W-:Y:S04]  /*1c740*/  STL.64 [R1+0xb0], R24 ;  /* 0x0000b01801007387 */ /* 0x0001e80000100a00 */
[----:B------:R1:W-:Y:S04]  /*1c750*/  STL.64 [R1+0xb8], R26 ;  /* 0x0000b81a01007387 */ /* 0x0003e80000100a00 */
[----:B0-----:R-:W2:Y:S01]  /*1c760*/  LDL.LU R24, [R1+0x10] ;  /* 0x0000100001187983 */ /* 0x001ea20000300800 */
[----:B------:R-:W-:-:S03]  /*1c770*/  IMAD.MOV.U32 R25, RZ, RZ, R12 ;  /* 0x000000ffff197224 */ /* 0x000fc600078e000c */
[----:B------:R-:W3:Y:S04]  /*1c780*/  LDL.LU R12, [R1+0x13a4] ;  /* 0x0013a400010c7983 */ /* 0x000ee80000300800 */
[----:B-1----:R-:W2:Y:S04]  /*1c790*/  LDL.LU R26, [R1+0x18] ;  /* 0x00001800011a7983 */ /* 0x002ea80000300800 */
[----:B------:R-:W2:Y:S04]  /*1c7a0*/  LDL.LU R27, [R1+0x1c] ;  /* 0x00001c00011b7983 */ /* 0x000ea80000300800 */
[----:B------:R-:W3:Y:S04]  /*1c7b0*/  LDL.LU R13, [R1+0x13a0] ;  /* 0x0013a000010d7983 */ /* 0x000ee80000300800 */
[----:B------:R-:W3:Y:S04]  /*1c7c0*/  LDL.LU R14, [R1+0x139c] ;  /* 0x00139c00010e7983 */ /* 0x000ee80000300800 */
[----:B------:R-:W3:Y:S01]  /*1c7d0*/  LDL.LU R15, [R1+0x1398] ;  /* 0x00139800010f7983 */ /* 0x000ee20000300800 */
[----:B------:R-:W-:Y:S01]  /*1c7e0*/  IMAD R28, R28, 0x100, R29 ;  /* 0x000001001c1c7824 */ /* 0x000fe200078e021d */
[----:B---3--:R-:W-:Y:S02]  /*1c7f0*/  HMMA.16816.F32 R12, R16, R2, R12 ;  /* 0x00000002100c723c */ /* 0x008fe4000000180c */
[----:B------:R-:W3:Y:S04]  /*1c800*/  LDL.LU R16, [R1+0x420] ;  /* 0x0004200001107983 */ /* 0x000ee80000300800 */
[----:B------:R-:W4:-:S13]  /*1c810*/  LDL.LU R17, [R1+0x428] ;  /* 0x0004280001117983 */ /* 0x000f1a0000300800 */
[----:B------:R0:W-:Y:S04]  /*1c820*/  STL.64 [R1+0x80], R12 ;  /* 0x0000800c01007387 */ /* 0x0001e80000100a00 */
[----:B------:R1:W-:Y:S04]  /*1c830*/  STL.64 [R1+0x88], R14 ;  /* 0x0000880e01007387 */ /* 0x0003e80000100a00 */
[----:B------:R-:W5:Y:S04]  /*1c840*/  LDL.LU R18, [R1+0x430] ;  /* 0x0004300001127983 */ /* 0x000f680000300800 */
[----:B------:R-:W2:Y:S01]  /*1c850*/  LDL.LU R19, [R1+0x450] ;  /* 0x0004500001137983 */ /* 0x000ea20000300800 */
[----:B0-----:R-:W-:-:S02]  /*1c860*/  F2FP.F16.E5M2.UNPACK_B R12, R0 ;  /* 0x00000000ff0c723e */ /* 0x001fc400020004ff */
[----:B------:R-:W-:Y:S02]  /*1c870*/  F2FP.F16.E5M2.UNPACK_B R13, R22 ;  /* 0x00000016ff0d723e */ /* 0x000fe400020004ff */
[----:B-1----:R-:W-:Y:S02]  /*1c880*/  F2FP.F16.E5M2.UNPACK_B R14, R23 ;  /* 0x00000017ff0e723e */ /* 0x002fe400020004ff */
[----:B------:R-:W-:Y:S01]  /*1c890*/  F2FP.F16.E5M2.UNPACK_B R15, R28 ;  /* 0x0000001cff0f723e */ /* 0x000fe200020004ff */
[----:B------:R-:W2:Y:S04]  /*1c8a0*/  LDL.LU R0, [R1+0x418] ;  /* 0x0004180001007983 */ /* 0x000ea80000300800 */
[----:B------:R-:W5:Y:S04]  /*1c8b0*/  LDL.LU R22, [R1+0x434] ;  /* 0x0004340001167983 */ /* 0x000f680000300800 */
[----:B------:R-:W4:Y:S04]  /*1c8c0*/  LDL.LU R23, [R1+0x42c] ;  /* 0x00042c0001177983 */ /* 0x000f280000300800 */
[----:B------:R-:W2:Y:S01]  /*1c8d0*/  LDL.LU R28, [R1+0x454] ;  /* 0x00045400011c7983 */ /* 0x000ea20000300800 */
[----:B------:R-:W-:-:S15]  /*1c8e0*/  HMMA.16816.F32 R8, R12, R20, R8 ;  /* 0x000000140c08723c */ /* 0x000fde0000001808 */
        /* <DEDUP_REMOVED lines=12> */
[----:B------:R0:W-:Y:S04]  /*1c9b0*/  STL [R1+0x132c], R29 ;  /* 0x00132c1d01007387 */ /* 0x0001e80000100800 */
[----:B0-----:R-:W3:Y:S01]  /*1c9c0*/  LDL.LU R29, [R1+0x424] ;  /* 0x00042400011d7983 */ /* 0x001ee20000300800 */
[----:B--2---:R-:W-:-:S15]  /*1c9d0*/  HMMA.16816.F32 R8, R12, R4, R8 ;  /* 0x000000040c08723c */ /* 0x004fde0000001808 */
[----:B------:R-:W-:-:S04]  /*1c9e0*/  NOP ;  /* 0x0000000000007918 */ /* 0x000fc80000000000 */
[----:B------:R-:W-:Y:S04]  /*1c9f0*/  STL.64 [R1+0x30], R8 ;  /* 0x0000300801007387 */ /* 0x000fe80000100a00 */
[----:B------:R0:W-:Y:S04]  /*1ca00*/  STL.64 [R1+0x38], R10 ;  /* 0x0000380a01007387 */ /* 0x0001e80000100a00 */
[----:B0-----:R-:W2:Y:S04]  /*1ca10*/  LDL.LU.64 R10, [R1+0x1370] ;  /* 0x00137000010a7983 */ /* 0x001ea80000300a00 */
[----:B------:R-:W2:Y:S02]  /*1ca20*/  LDL.LU.64 R8, [R1+0x1368] ;  /* 0x0013680001087983 */ /* 0x000ea40000300a00 */
[----:B--2---:R-:W-:-:S02]  /*1ca30*/  IMAD R0, R0, 0x100, R8 ;  /* 0x0000010000007824 */ /* 0x004fc400078e0208 */
[----:B------:R-:W2:Y:S01]  /*1ca40*/  LDL.LU R8, [R1+0x1360] ;  /* 0x0013600001087983 */ /* 0x000ea20000300800 */
[----:B---3--:R-:W-:Y:S02]  /*1ca50*/  IMAD R16, R16, 0x100, R29 ;  /* 0x0000010010107824 */ /* 0x008fe400078e021d */
[----:B----4-:R-:W-:Y:S02]  /*1ca60*/  IMAD R17, R17, 0x100, R23 ;  /* 0x0000010011117824 */ /* 0x010fe400078e0217 */
[----:B-----5:R-:W-:Y:S01]  /*1ca70*/  IMAD R18, R18, 0x100, R22 ;  /* 0x0000010012127824 */ /* 0x020fe200078e0216 */
[----:B--2---:R-:W-:Y:S01]  /*1ca80*/  HMMA.16816.F32 R12, R12, R2, R8 ;  /* 0x000000020c0c723c */ /* 0x004fe20000001808 */
[----:B------:R-:W2:Y:S04]  /*1ca90*/  LDL.LU.64 R10, [R1+0x1358] ;  /* 0x00135800010a7983 */ /* 0x000ea80000300a00 */
[----:B------:R-:W2:-:S14]  /*1caa0*/  LDL.LU.64 R8, [R1+0x1350] ;  /* 0x0013500001087983 */ /* 0x000e9c0000300a00 */
[----:B------:R-:W-:Y:S04]  /*1cab0*/  STL.64 [R1+0x20], R12 ;  /* 0x0000200c01007387 */ /* 0x000fe80000100a00 */
[----:B------:R0:W-:Y:S01]  /*1cac0*/  STL [R1+0x28], R14 ;  /* 0x0000280e01007387 */ /* 0x0001e20000100800 */
[----:B------:R-:W-:Y:S01]  /*1cad0*/  IMAD.MOV.U32 R29, RZ, RZ, R15 ;  /* 0x000000ffff1d7224 */ /* 0x000fe200078e000f */
[----:B------:R-:W-:Y:S02]  /*1cae0*/  F2FP.F16.E5M2.UNPACK_B R15, R18 ;  /* 0x00000012ff0f723e */ /* 0x000fe400020004ff */
[----:B0-----:R-:W-:Y:S02]  /*1caf0*/  F2FP.F16.E5M2.UNPACK_B R14, R17 ;  /* 0x00000011ff0e723e */ /* 0x001fe400020004ff */
[----:B------:R-:W-:-:S02]  /*1cb00*/  F2FP.F16.E5M2.UNPACK_B R12, R0 ;  /* 0x00000000ff0c723e */ /* 0x000fc400020004ff */
[----:B------:R-:W-:Y:S01]  /*1cb10*/  F2FP.F16.E5M2.UNPACK_B R13, R16 ;  /* 0x00000010ff0d723e */ /* 0x000fe200020004ff */
[----:B------:R-:W3:Y:S04]  /*1cb20*/  LDL.LU R0, [R1+0x448] ;  /* 0x0004480001007983 */ /* 0x000ee80000300800 */
[----:B------:R-:W4:Y:S04]  /*1cb30*/  LDL.LU R16, [R1+0x438] ;  /* 0x0004380001107983 */ /* 0x000f280000300800 */
[----:B------:R-:W5:Y:S04]  /*1cb40*/  LDL.LU R17, [R1+0x440] ;  /* 0x0004400001117983 */ /* 0x000f680000300800 */
[----:B------:R-:W3:Y:S01]  /*1cb50*/  LDL.LU R18, [R1+0x44c] ;  /* 0x00044c0001127983 */ /* 0x000ee20000300800 */
[C---:B------:R-:W-:Y:S03]  /*1cb60*/  HMMA.16816.F32 R20, R12.reuse, R20, R24 ;  /* 0x000000140c14723c */ /* 0x040fe60000001818 */
[----:B------:R-:W2:Y:S04]  /*1cb70*/  LDL.LU.64 R26, [R1+0x1348] ;  /* 0x00134800011a7983 */ /* 0x000ea80000300a00 */
[----:B------:R-:W2:Y:S02]  /*1cb80*/  LDL.LU.64 R24, [R1+0x1340] ;  /* 0x0013400001187983 */ /* 0x000ea40000300a00 */
[C---:B--2---:R-:W-:Y:S02]  /*1cb90*/  HMMA.16816.F32 R24, R12.reuse, R6, R24 ;  /* 0x000000060c18723c */ /* 0x044fe40000001818 */
[----:B------:R-:W4:Y:S08]  /*1cba0*/  LDL.LU R6, [R1+0x43c] ;  /* 0x00043c0001067983 */ /* 0x000f300000300800 */
[----:B------:R-:W-:Y:S04]  /*1cbb0*/  STL.64 [R1+0x10], R20 ;  /* 0x0000101401007387 */ /* 0x000fe80000100a00 */
[----:B------:R-:W-:Y:S04]  /*1cbc0*/  STL.64 [R1+0x18], R22 ;  /* 0x0000181601007387 */ /* 0x000fe80000100a00 */
[----:B------:R-:W5:Y:S04]  /*1cbd0*/  LDL.LU R7, [R1+0x444] ;  /* 0x0004440001077983 */ /* 0x000f680000300800 */
[----:B------:R-:W-:Y:S04]  /*1cbe0*/  STL.64 [R1+0x1288], R26 ;  /* 0x0012881a01007387 */ /* 0x000fe80000100a00 */
[----:B------:R0:W-:Y:S04]  /*1cbf0*/  STL.64 [R1+0x1280], R24 ;  /* 0x0012801801007387 */ /* 0x0001e80000100a00 */
[----:B0-----:R-:W2:Y:S04]  /*1cc00*/  LDL.LU R24, [R1] ;  /* 0x0000000001187983 */ /* 0x001ea80000300800 */
[----:B------:R-:W2:Y:S04]  /*1cc10*/  LDL.LU R25, [R1+0x4] ;  /* 0x0000040001197983 */ /* 0x000ea80000300800 */
[----:B------:R-:W2:Y:S04]  /*1cc20*/  LDL.LU R26, [R1+0x8] ;  /* 0x00000800011a7983 */ /* 0x000ea80000300800 */
[----:B------:R-:W2:Y:S01]  /*1cc30*/  LDL.LU R27, [R1+0xc] ;  /* 0x00000c00011b7983 */ /* 0x000ea20000300800 */
[----:B------:R-:W-:-:S15]  /*1cc40*/  HMMA.16816.F32 R20, R12, R4, R8 ;  /* 0x000000040c14723c */ /* 0x000fde0000001808 */
[----:B------:R-:W-:-:S04]  /*1cc50*/  NOP ;  /* 0x0000000000007918 */ /* 0x000fc80000000000 */
[----:B------:R-:W-:Y:S04]  /*1cc60*/  STL.64 [R1+0x1298], R22 ;  /* 0x0012981601007387 */ /* 0x000fe80000100a00 */
[----:B------:R-:W-:Y:S01]  /*1cc70*/  STL.64 [R1+0x1290], R20 ;  /* 0x0012901401007387 */ /* 0x000fe20000100a00 */
[----:B--2---:R-:W-:Y:S03]  /*1cc80*/  HMMA.16816.F32 R12, R12, R2, R24 ;  /* 0x000000020c0c723c */ /* 0x004fe60000001818 */
[----:B------:R-:W2:Y:S04]  /*1cc90*/  LDL.LU R2, [R1+0x148] ;  /* 0x0001480001027983 */ /* 0x000ea80000300800 */
[----:B------:R-:W2:Y:S04]  /*1cca0*/  LDL.LU R3, [R1+0x14c] ;  /* 0x00014c0001037983 */ /* 0x000ea80000300800 */
[----:B------:R-:W2:Y:S04]  /*1ccb0*/  LDL.LU R24, [R1+0xc0] ;  /* 0x0000c00001187983 */ /* 0x000ea80000300800 */
[----:B------:R-:W2:Y:S04]  /*1ccc0*/  LDL.LU R25, [R1+0xc4] ;  /* 0x0000c40001197983 */ /* 0x000ea80000300800 */
[----:B------:R-:W2:Y:S04]  /*1ccd0*/  LDL.LU R26, [R1+0xc8] ;  /* 0x0000c800011a7983 */ /* 0x000ea80000300800 */
[----:B------:R-:W2:Y:S04]  /*1cce0*/  LDL.LU R27, [R1+0xcc] ;  /* 0x0000cc00011b7983 */ /* 0x000ea80000300800 */
[----:B------:R-:W2:Y:S01]  /*1ccf0*/  LDL.LU R4, [R1+0x158] ;  /* 0x0001580001047983 */ /* 0x000ea20000300800 */
[----:B----4-:R-:W-:-:S03]  /*1cd00*/  IMAD R16, R16, 0x100, R6 ;  /* 0x0000010010107824 */ /* 0x010fc600078e0206 */
[----:B------:R-:W4:Y:S04]  /*1cd10*/  LDL.LU R5, [R1+0x15c] ;  /* 0x00015c0001057983 */ /* 0x000f280000300800 */
[----:B------:R-:W4:Y:S01]  /*1cd20*/  LDL.LU R6, [R1+0x168] ;  /* 0x0001680001067983 */ /* 0x000f220000300800 */
[----:B-----5:R-:W-:Y:S02]  /*1cd30*/  IMAD R17, R17, 0x100, R7 ;  /* 0x0000010011117824 */ /* 0x020fe400078e0207 */
[----:B---3--:R-:W-:Y:S02]  /*1cd40*/  IMAD R18, R0, 0x100, R18 ;  /* 0x0000010000127824 */ /* 0x008fe400078e0212 */
[----:B------:R-:W-:Y:S01]  /*1cd50*/  IMAD R19, R19, 0x100, R28 ;  /* 0x0000010013137824 */ /* 0x000fe200078e021c */
[----:B--2---:R-:W-:Y:S04]  /*1cd60*/  STL.64 [R1+0x1338], R26 ;  /* 0x0013381a01007387 */ /* 0x004fe80000100a00 */
[----:B------:R0:W-:Y:S04]  /*1cd70*/  STL.64 [R1+0x1330], R24 ;  /* 0x0013301801007387 */ /* 0x0001e80000100a00 */
[----:B0-----:R-:W2:Y:S04]  /*1cd80*/  LDL.LU R24, [R1+0x90] ;  /* 0x0000900001187983 */ /* 0x001ea80000300800 */
[----:B------:R-:W2:Y:S04]  /*1cd90*/  LDL.LU R25, [R1+0x94] ;  /* 0x0000940001197983 */ /* 0x000ea80000300800 */
[----:B------:R-:W2:Y:S04]  /*1cda0*/  LDL.LU R26, [R1+0x98] ;  /* 0x00009800011a7983 */ /* 0x000ea80000300800 */
[----:B------:R-:W2:Y:S04]  /*1cdb0*/  LDL.LU R27, [R1+0x9c] ;  /* 0x00009c00011b7983 */ /* 0x000ea80000300800 */
[----:B------:R-:W3:Y:S04]  /*1cdc0*/  LDL.LU R7, [R1+0x16c] ;  /* 0x00016c0001077983 */ /* 0x000ee80000300800 */
        /* <DEDUP_REMOVED lines=10> */
[----:B------:R0:W-:Y:S04]  /*1ce70*/  STL [R1+0x125c], R12 ;  /* 0x00125c0c01007387 */ /* 0x0001e80000100800 */
[----:B------:R1:W-:Y:S04]  /*1ce80*/  STL [R1+0x1258], R13 ;  /* 0x0012580d01007387 */ /* 0x0003e80000100800 */
[----:B------:R1:W-:Y:S04]  /*1ce90*/  STL [R1+0x1254], R14 ;  /* 0x0012540e01007387 */ /* 0x0003e80000100800 */
[----:B------:R4:W-:Y:S04]  /*1cea0*/  STL [R1+0x1250], R15 ;  /* 0x0012500f01007387 */ /* 0x0009e80000100800 */
[----:B0-----:R-:W3:Y:S04]  /*1ceb0*/  LDL.LU R12, [R1+0x70] ;  /* 0x00007000010c7983 */ /* 0x001ee80000300800 */
[----:B-1----:R-:W3:Y:S04]  /*1cec0*/  LDL.LU R13, [R1+0x74] ;  /* 0x00007400010d7983 */ /* 0x002ee80000300800 */
[----:B------:R-:W3:Y:S04]  /*1ced0*/  LDL.LU R14, [R1+0x78] ;  /* 0x00007800010e7983 */ /* 0x000ee80000300800 */
[----:B----4-:R-:W3:Y:S01]  /*1cee0*/  LDL.LU R15, [R1+0x7c] ;  /* 0x00007c00010f7983 */ /* 0x010ee20000300800 */
[----:B------:R-:W-:-:S02]  /*1cef0*/  F2FP.F16.E5M2.UNPACK_B R2, R2.H1 ;  /* 0x00000002ff02723e */ /* 0x000fc400030004ff */
[----:B------:R-:W-:Y:S02]  /*1cf00*/  F2FP.F16.E5M2.UNPACK_B R3, R3.H1 ;  /* 0x00000003ff03723e */ /* 0x000fe400030004ff */
[----:B------:R-:W-:Y:S02]  /*1cf10*/  F2FP.F16.E5M2.UNPACK_B R16, R16 ;  /* 0x00000010ff10723e */ /* 0x000fe400020004ff */
[----:B------:R-:W-:Y:S02]  /*1cf20*/  F2FP.F16.E5M2.UNPACK_B R17, R17 ;  /* 0x00000011ff11723e */ /* 0x000fe400020004ff */
[----:B------:R-:W-:Y:S02]  /*1cf30*/  F2FP.F16.E5M2.UNPACK_B R18, R18 ;  /* 0x00000012ff12723e */ /* 0x000fe400020004ff */
[----:B------:R-:W-:Y:S02]  /*1cf40*/  F2FP.F16.E5M2.UNPACK_B R19, R19 ;  /* 0x00000013ff13723e */ /* 0x000fe400020004ff */
[----:B------:R-:W-:-:S02]  /*1cf50*/  F2FP.F16.E5M2.UNPACK_B R4, R4.H1 ;  /* 0x00000004ff04723e */ /* 0x000fc400030004ff */
[----:B------:R-:W-:-:S07]  /*1cf60*/  F2FP.F16.E5M2.UNPACK_B R5, R5.H1 ;  /* 0x00000005ff05723e */ /* 0x000fce00030004ff */
[C---:B--2---:R-:W-:Y:S08]  /*1cf70*/  HMMA.16816.F32 R24, R16.reuse, R4, R24 ;  /* 0x000000041018723c */ /* 0x044ff00000001818 */
[----:B---3--:R-:W-:-:S15]  /*1cf80*/  HMMA.16816.F32 R12, R16, R2, R12 ;  /* 0x00000002100c723c */ /* 0x008fde000000180c */
[----:B------:R-:W-:-:S04]  /*1cf90*/  NOP ;  /* 0x0000000000007918 */ /* 0x000fc80000000000 */
[----:B------:R-:W-:Y:S04]  /*1cfa0*/  STL.64 [R1], R12 ;  /* 0x0000000c01007387 */ /* 0x000fe80000100a00 */
[----:B------:R0:W-:Y:S02]  /*1cfb0*/  STL.64 [R1+0x8], R14 ;  /* 0x0000080e01007387 */ /* 0x0001e40000100a00 */
[----:B0-----:R-:W-:Y:S02]  /*1cfc0*/  IMAD.MOV.U32 R15, RZ, RZ, R27 ;  /* 0x000000ffff0f7224 */ /* 0x001fe400078e001b */
[----:B------:R-:W-:Y:S02]  /*1cfd0*/  IMAD.MOV.U32 R14, RZ, RZ, R26 ;  /* 0x000000ffff0e7224 */ /* 0x000fe400078e001a */
[----:B------:R-:W-:-:S02]  /*1cfe0*/  IMAD.MOV.U32 R13, RZ, RZ, R25 ;  /* 0x000000ffff0d7224 */ /* 0x000fc400078e0019 */
[----:B------:R-:W-:Y:S01]  /*1cff0*/  IMAD.MOV.U32 R12, RZ, RZ, R24 ;  /* 0x000000ffff0c7224 */ /* 0x000fe200078e0018 */
[----:B------:R-:W2:Y:S04]  /*1d000*/  LDL.LU.64 R26, [R1+0x1338] ;  /* 0x00133800011a7983 */ /* 0x000ea80000300a00 */
[----:B------:R-:W2:Y:S04]  /*1d010*/  LDL.LU.64 R24, [R1+0x1330] ;  /* 0x0013300001187983 */ /* 0x000ea80000300a00 */
[----:B------:R-:W-:Y:S04]  /*1d020*/  STL [R1+0x126c], R15 ;  /* 0x00126c0f01007387 */ /* 0x000fe80000100800 */
[----:B------:R-:W-:Y:S04]  /*1d030*/  STL [R1+0x1268], R14 ;  /* 0x0012680e01007387 */ /* 0x000fe80000100800 */
[----:B------:R-:W-:Y:S04]  /*1d040*/  STL [R1+0x1264], R13 ;  /* 0x0012640d01007387 */ /* 0x000fe80000100800 */
[----:B------:R0:W-:Y:S04]  /*1d050*/  STL [R1+0x1260], R12 ;  /* 0x0012600c01007387 */ /* 0x0001e80000100800 */
[----:B0-----:R-:W3:Y:S04]  /*1d060*/  LDL.LU R12, [R1+0x100] ;  /* 0x00010000010c7983 */ /* 0x001ee80000300800 */
[----:B------:R-:W3:Y:S04]  /*1d070*/  LDL.LU R13, [R1+0x104] ;  /* 0x00010400010d7983 */ /* 0x000ee80000300800 */
[----:B------:R-:W3:Y:S04]  /*1d080*/  LDL.LU R14, [R1+0x108] ;  /* 0x00010800010e7983 */ /* 0x000ee80000300800 */
[----:B------:R-:W3:Y:S01]  /*1d090*/  LDL.LU R15, [R1+0x10c] ;  /* 0x00010c00010f7983 */ /* 0x000ee20000300800 */
[----:B------:R-:W-:-:S02]  /*1d0a0*/  F2FP.F16.E5M2.UNPACK_B R6, R6.H1 ;  /* 0x00000006ff06723e */ /* 0x000fc400030004ff */
[----:B------:R-:W-:Y:S02]  /*1d0b0*/  F2FP.F16.E5M2.UNPACK_B R7, R7.H1 ;  /* 0x00000007ff07723e */ /* 0x000fe400030004ff */
[----:B-----5:R-:W-:Y:S02]  /*1d0c0*/  F2FP.F16.E5M2.UNPACK_B R8, R8.H1 ;  /* 0x00000008ff08723e */ /* 0x020fe400030004ff */
[----:B------:R-:W-:Y:S01]  /*1d0d0*/  F2FP.F16.E5M2.UNPACK_B R9, R9.H1 ;  /* 0x00000009ff09723e */ /* 0x000fe200030004ff */
[----:B------:R-:W-:Y:S04]  /*1d0e0*/  STL.64 [R1+0x1320], R6 ;  /* 0x0013200601007387 */ /* 0x000fe80000100a00 */
[----:B------:R2:W-:Y:S01]  /*1d0f0*/  STL.64 [R1+0x1318], R4 ;  /* 0x0013180401007387 */ /* 0x0005e20000100a00 */
[----:B------:R-:W-:-:S02]  /*1d100*/  IMAD R0, R0, 0x100, R20 ;  /* 0x0000010000007824 */ /* 0x000fc400078e0214 */
[----:B------:R-:W-:Y:S02]  /*1d110*/  IMAD R10, R10, 0x100, R21 ;  /* 0x000001000a0a7824 */ /* 0x000fe400078e0215 */
[----:B------:R-:W-:Y:S01]  /*1d120*/  IMAD R11, R11, 0x100, R22 ;  /* 0x000001000b0b7824 */ /* 0x000fe200078e0216 */
[C---:B---3--:R-:W-:Y:S08]  /*1d130*/  HMMA.16816.F32 R12, R16.reuse, R6, R12 ;  /* 0x00000006100c723c */ /* 0x048ff0000000180c */
[----:B--2---:R-:W-:Y:S11]  /*1d140*/  HMMA.16816.F32 R4, R16, R8, R24 ;  /* 0x000000081004723c */ /* 0x004ff60000001818 */
[----:B------:R-:W-:Y:S04]  /*1d150*/  STL.64 [R1+0x100], R12 ;  /* 0x0001000c01007387 */ /* 0x000fe80000100a00 */
[----:B------:R0:W-:Y:S04]  /*1d160*/  STL.64 [R1+0x108], R14 ;  /* 0x0001080e01007387 */ /* 0x0001e80000100a00 */
[----:B------:R-:W-:Y:S04]  /*1d170*/  STL [R1+0x1300], R8 ;  /* 0x0013000801007387 */ /* 0x000fe80000100800 */
[----:B------:R-:W-:Y:S01]  /*1d180*/  STL [R1+0x12fc], R9 ;  /* 0x0012fc0901007387 */ /* 0x000fe20000100800 */
[----:B0-----:R-:W-:-:S05]  /*1d190*/  IMAD.MOV.U32 R15, RZ, RZ, R4 ;  /* 0x000000ffff0f7224 */ /* 0x001fca00078e0004 */
[----:B------:R-:W-:Y:S04]  /*1d1a0*/  STL [R1+0x12a0], R15 ;  /* 0x0012a00f01007387 */ /* 0x000fe80000100800 */
[----:B------:R-:W2:Y:S04]  /*1d1b0*/  LDL.LU R20, [R1+0x20] ;  /* 0x0000200001147983 */ /* 0x000ea80000300800 */
[----:B------:R-:W2:Y:S04]  /*1d1c0*/  LDL.LU R21, [R1+0x24] ;  /* 0x0000240001157983 */ /* 0x000ea80000300800 */
[----:B------:R-:W3:Y:S01]  /*1d1d0*/  LDL.LU R22, [R1+0x28] ;  /* 0x0000280001167983 */ /* 0x000ee20000300800 */
[----:B------:R-:W-:-:S02]  /*1d1e0*/  IMAD R28, R28, 0x100, R23 ;  /* 0x000001001c1c7824 */ /* 0x000fc400078e0217 */
[----:B------:R-:W-:Y:S02]  /*1d1f0*/  IMAD.MOV.U32 R23, RZ, RZ, R29 ;  /* 0x000000ffff177224 */ /* 0x000fe400078e001d */
[----:B------:R-:W4:Y:S04]  /*1d200*/  LDL.LU R29, [R1+0x132c] ;  /* 0x00132c00011d7983 */ /* 0x000f280000300800 */
[----:B---3--:R0:W-:Y:S04]  /*1d210*/  STL.64 [R1+0x12b0], R22 ;  /* 0x0012b01601007387 */ /* 0x0081e80000100a00 */
[----:B0-----:R-:W3:Y:S04]  /*1d220*/  LDL.LU R22, [R1+0x4ac] ;  /* 0x0004ac0001167983 */ /* 0x001ee80000300800 */
[----:B------:R-:W3:Y:S04]  /*1d230*/  LDL.LU R23, [R1+0x4a8] ;  /* 0x0004a80001177983 */ /* 0x000ee80000300800 */
[----:B--2---:R0:W-:Y:S04]  /*1d240*/  STL.64 [R1+0x12a8], R20 ;  /* 0x0012a81401007387 */ /* 0x0041e80000100a00 */
[----:B0-----:R-:W2:Y:S04]  /*1d250*/  LDL.LU R20, [R1+0x4a4] ;  /* 0x0004a40001147983 */ /* 0x001ea80000300800 */
[----:B------:R-:W2:Y:S04]  /*1d260*/  LDL.LU R21, [R1+0x4a0] ;  /* 0x0004a00001157983 */ /* 0x000ea80000300800 */
[----:B---3--:R-:W-:Y:S04]  /*1d270*/  STL.64 [R1+0x12c0], R22 ;  /* 0x0012c01601007387 */ /* 0x008fe80000100a00 */
[----:B--2---:R0:W-:Y:S04]  /*1d280*/  STL.64 [R1+0x12b8], R20 ;  /* 0x0012b81401007387 */ /* 0x0041e80000100a00 */
[----:B0-----:R-:W2:Y:S04]  /*1d290*/  LDL.LU R20, [R1+0x30] ;  /* 0x0000300001147983 */ /* 0x001ea80000300800 */
[----:B------:R-:W2:Y:S04]  /*1d2a0*/  LDL.LU R21, [R1+0x34] ;  /* 0x0000340001157983 */ /* 0x000ea80000300800 */
[----:B------:R-:W3:Y:S04]  /*1d2b0*/  LDL.LU R22, [R1+0x38] ;  /* 0x0000380001167983 */ /* 0x000ee80000300800 */
[----:B------:R-:W3:Y:S01]  /*1d2c0*/  LDL.LU R23, [R1+0x3c] ;  /* 0x00003c0001177983 */ /* 0x000ee20000300800 */
[----:B------:R-:W-:-:S02]  /*1d2d0*/  IMAD.MOV.U32 R14, RZ, RZ, R5 ;  /* 0x000000ffff0e7224 */ /* 0x000fc400078e0005 */
[----:B------:R-:W-:Y:S01]  /*1d2e0*/  IMAD.MOV.U32 R13, RZ, RZ, R6 ;  /* 0x000000ffff0d7224 */ /* 0x000fe200078e0006 */
[----:B---3--:R-:W-:Y:S04]  /*1d2f0*/  STL.64 [R1+0x12d0], R22 ;  /* 0x0012d01601007387 */ /* 0x008fe80000100a00 */
[----:B--2---:R0:W-:Y:S04]  /*1d300*/  STL.64 [R1+0x12c8], R20 ;  /* 0x0012c81401007387 */ /* 0x0041e80000100a00 */
[----:B0-----:R-:W2:Y:S04]  /*1d310*/  LDL.LU R20, [R1+0x50] ;  /* 0x0000500001147983 */ /* 0x001ea80000300800 */
[----:B------:R-:W2:Y:S04]  /*1d320*/  LDL.LU R21, [R1+0x54] ;  /* 0x0000540001157983 */ /* 0x000ea80000300800 */
[----:B------:R-:W3:Y:S01]  /*1d330*/  LDL.LU R22, [R1+0x58] ;  /* 0x0000580001167983 */ /* 0x000ee20000300800 */
[----:B----4-:R-:W-:-:S03]  /*1d340*/  IMAD.MOV.U32 R23, RZ, RZ, R29 ;  /* 0x000000ffff177224 */ /* 0x010fc600078e001d */
[----:B------:R-:W4:Y:S04]  /*1d350*/  LDL.LU R29, [R1+0x1328] ;  /* 0x00132800011d7983 */ /* 0x000f280000300800 */
[----:B------:R-:W5:Y:S04]  /*1d360*/  LDL.LU R24, [R1+0xd0] ;  /* 0x0000d00001187983 */ /* 0x000f680000300800 */
[----:B------:R-:W5:Y:S04]  /*1d370*/  LDL.LU R25, [R1+0xd4] ;  /* 0x0000d40001197983 */ /* 0x000f680000300800 */
[----:B------:R-:W5:Y:S04]  /*1d380*/  LDL.LU R26, [R1+0xd8] ;  /* 0x0000d800011a7983 */ /* 0x000f680000300800 */
[----:B------:R-:W5:Y:S04]  /*1d390*/  LDL.LU R27, [R1+0xdc] ;  /* 0x0000dc00011b7983 */ /* 0x000f680000300800 */
[----:B------:R-:W2:Y:S04]  /*1d3a0*/  LDL.LU R4, [R1+0xf0] ;  /* 0x0000f00001047983 */ /* 0x000ea80000300800 */
[----:B------:R-:W2:Y:S04]  /*1d3b0*/  LDL.LU R5, [R1+0xf4] ;  /* 0x0000f40001057983 */ /* 0x000ea80000300800 */
[----:B------:R-:W2:Y:S04]  /*1d3c0*/  LDL.LU R6, [R1+0xf8] ;  /* 0x0000f80001067983 */ /* 0x000ea80000300800 */
[----:B------:R-:W2:Y:S01]  /*1d3d0*/  LDL.LU R8, [R1+0x484] ;  /* 0x0004840001087983 */ /* 0x000ea20000300800 */
[----:B------:R-:W-:-:S02]  /*1d3e0*/  IMAD.MOV.U32 R12, RZ, RZ, R7 ;  /* 0x000000ffff0c7224 */ /* 0x000fc400078e0007 */
[----:B----4-:R-:W-:Y:S01]  /*1d3f0*/  IMAD.MOV.U32 R7, RZ, RZ, R29 ;  /* 0x000000ffff077224 */ /* 0x010fe200078e001d */
[----:B--2---:R0:W-:Y:S04]  /*1d400*/  STL [R1+0x1304], R8 ;  /* 0x0013040801007387 */ /* 0x0041e80000100800 */
[----:B0-----:R-:W2:Y:S04]  /*1d410*/  LDL.LU R8, [R1+0x47c] ;  /* 0x00047c0001087983 */ /* 0x001ea80000300800 */
[----:B------:R-:W4:Y:S04]  /*1d420*/  LDL.LU R9, [R1+0x48c] ;  /* 0x00048c0001097983 */ /* 0x000f280000300800 */
[----:B------:R-:W2:Y:S04]  /*1d430*/  LDL.LU R29, [R1+0x494] ;  /* 0x00049400011d7983 */ /* 0x000ea80000300800 */
[----:B---3--:R-:W-:Y:S04]  /*1d440*/  STL.64 [R1+0x12e0], R22 ;  /* 0x0012e01601007387 */ /* 0x008fe80000100a00 */
[----:B------:R0:W-:Y:S04]  /*1d450*/  STL.64 [R1+0x12d8], R20 ;  /* 0x0012d81401007387 */ /* 0x0001e80000100a00 */
[----:B0-----:R-:W3:Y:S04]  /*1d460*/  LDL.LU R20, [R1+0xa0] ;  /* 0x0000a00001147983 */ /* 0x001ee80000300800 */
[----:B------:R-:W3:Y:S04]  /*1d470*/  LDL.LU R21, [R1+0xa4] ;  /* 0x0000a40001157983 */ /* 0x000ee80000300800 */
[----:B------:R-:W2:Y:S04]  /*1d480*/  LDL.LU R22, [R1+0xa8] ;  /* 0x0000a80001167983 */ /* 0x000ea80000300800 */
[----:B------:R-:W2:Y:S01]  /*1d490*/  LDL.LU R23, [R1+0xac] ;  /* 0x0000ac0001177983 */ /* 0x000ea20000300800 */
[----:B------:R-:W-:-:S02]  /*1d4a0*/  F2FP.F16.E5M2.UNPACK_B R16, R0 ;  /* 0x00000000ff10723e */ /* 0x000fc400020004ff */
[----:B------:R-:W-:Y:S02]  /*1d4b0*/  F2FP.F16.E5M2.UNPACK_B R17, R10 ;  /* 0x0000000aff11723e */ /* 0x000fe400020004ff */
[----:B------:R-:W-:Y:S02]  /*1d4c0*/  F2FP.F16.E5M2.UNPACK_B R18, R11 ;  /* 0x0000000bff12723e */ /* 0x000fe400020004ff */
[----:B------:R-:W-:Y:S01]  /*1d4d0*/  F2FP.F16.E5M2.UNPACK_B R19, R28 ;  /* 0x0000001cff13723e */ /* 0x000fe200020004ff */
[----:B--2---:R-:W-:Y:S04]  /*1d4e0*/  STL.64 [R1+0x12f0], R22 ;  /* 0x0012f01601007387 */ /* 0x004fe80000100a00 */
[----:B---3--:R0:W-:Y:S04]  /*1d4f0*/  STL.64 [R1+0x12e8], R20 ;  /* 0x0012e81401007387 */ /* 0x0081e80000100a00 */
[----:B0-----:R-:W2:Y:S04]  /*1d500*/  LDL.LU R20, [R1+0x80] ;  /* 0x0000800001147983 */ /* 0x001ea80000300800 */
[----:B------:R-:W2:Y:S04]  /*1d510*/  LDL.LU R21, [R1+0x84] ;  /* 0x0000840001157983 */ /* 0x000ea80000300800 */
[----:B------:R-:W3:Y:S04]  /*1d520*/  LDL.LU R22, [R1+0x88] ;  /* 0x0000880001167983 */ /* 0x000ee80000300800 */
[----:B------:R-:W3:Y:S01]  /*1d530*/  LDL.LU R23, [R1+0x8c] ;  /* 0x00008c0001177983 */ /* 0x000ee20000300800 */
[C---:B------:R-:W-:Y:S03]  /*1d540*/  HMMA.16816.F32 R4, R16.reuse, R2, R4 ;  /* 0x000000021004723c */ /* 0x040fe60000001804 */
[----:B---3--:R-:W-:Y:S04]  /*1d550*/  STL.64 [R1+0x1310], R22 ;  /* 0x0013101601007387 */ /* 0x008fe80000100a00 */
[----:B--2---:R0:W-:Y:S04]  /*1d560*/  STL.64 [R1+0x1308], R20 ;  /* 0x0013081401007387 */ /* 0x0041e80000100a00 */
[----:B0-----:R-:W2:Y:S04]  /*1d570*/  LDL.LU R20, [R1+0xb0] ;  /* 0x0000b00001147983 */ /* 0x001ea80000300800 */
[----:B------:R-:W2:Y:S04]  /*1d580*/  LDL.LU R21, [R1+0xb4] ;  /* 0x0000b40001157983 */ /* 0x000ea80000300800 */
[----:B------:R-:W2:Y:S04]  /*1d590*/  LDL.LU R22, [R1+0xb8] ;  /* 0x0000b80001167983 */ /* 0x000ea80000300800 */
[----:B------:R-:W2:Y:S04]  /*1d5a0*/  LDL.LU R23, [R1+0xbc] ;  /* 0x0000bc0001177983 */ /* 0x000ea80000300800 */
[----:B------:R-:W3:Y:S04]  /*1d5b0*/  LDL.LU R15, [R1+0x4b4] ;  /* 0x0004b400010f7983 */ /* 0x000ee80000300800 */
[----:B------:R-:W-:Y:S04]  /*1d5c0*/  STL [R1+0x1278], R14 ;  /* 0x0012780e01007387 */ /* 0x000fe80000100800 */
[----:B------:R-:W-:Y:S04]  /*1d5d0*/  STL [R1+0x1274], R13 ;  /* 0x0012740d01007387 */ /* 0x000fe80000100800 */
[----:B------:R-:W-:Y:S04]  /*1d5e0*/  STL [R1+0x1270], R12 ;  /* 0x0012700c01007387 */ /* 0x000fe80000100800 */
[----:B------:R-:W2:Y:S04]  /*1d5f0*/  LDL.LU R0, [R1+0x478] ;  /* 0x0004780001007983 */ /* 0x000ea80000300800 */
[----:B------:R-:W2:Y:S04]  /*1d600*/  LDL.LU R10, [R1+0x480] ;  /* 0x00048000010a7983 */ /* 0x000ea80000300800 */
[----:B------:R-:W4:Y:S04]  /*1d610*/  LDL.LU R11, [R1+0x488] ;  /* 0x00048800010b7983 */ /* 0x000f280000300800 */
[----:B------:R-:W2:Y:S04]  /*1d620*/  LDL.LU R28, [R1+0x490] ;  /* 0x00049000011c7983 */ /* 0x000ea80000300800 */
[----:B------:R-:W-:Y:S04]  /*1d630*/  STL.64 [R1+0xe0], R4 ;  /* 0x0000e00401007387 */ /* 0x000fe80000100a00 */
[----:B------:R0:W-:Y:S04]  /*1d640*/  STL.64 [R1+0xe8], R6 ;  /* 0x0000e80601007387 */ /* 0x0001e80000100a00 */
[----:B0-----:R-:W2:Y:S04]  /*1d650*/  LDL.LU.64 R6, [R1+0x1320] ;  /* 0x0013200001067983 */ /* 0x001ea80000300a00 */
[----:B------:R-:W5:Y:S02]  /*1d660*/  LDL.LU.64 R4, [R1+0x1318] ;  /* 0x0013180001047983 */ /* 0x000f640000300a00 */
[C---:B-----5:R-:W-:Y:S08]  /*1d670*/  HMMA.16816.F32 R24, R16.reuse, R4, R24 ;  /* 0x000000041018723c */ /* 0x060ff00000001818 */
[----:B--2---:R-:W-:Y:S01]  /*1d680*/  HMMA.16816.F32 R20, R16, R6, R20 ;  /* 0x000000061014723c */ /* 0x004fe20000001814 */
[----:B------:R-:W-:-:S10]  /*1d690*/  IMAD R0, R0, 0x100, R8 ;  /* 0x0000010000007824 */ /* 0x000fd400078e0208 */
[----:B------:R-:W-:Y:S01]  /*1d6a0*/  IMAD.MOV.U32 R14, RZ, RZ, R24 ;  /* 0x000000ffff0e7224 */ /* 0x000fe200078e0018 */
[----:B------:R0:W-:Y:S01]  /*1d6b0*/  STL [R1+0xcc], R27 ;  /* 0x0000cc1b01007387 */ /* 0x0001e20000100800 */
[----:B------:R-:W-:-:S03]  /*1d6c0*/  IMAD.MOV.U32 R13, RZ, RZ, R25 ;  /* 0x000000ffff0d7224 */ /* 0x000fc600078e0019 */
[----:B------:R-:W2:Y:S01]  /*1d6d0*/  LDL.LU R24, [R1+0x10] ;  /* 0x0000100001187983 */ /* 0x000ea20000300800 */
[----:B------:R-:W-:-:S03]  /*1d6e0*/  IMAD.MOV.U32 R12, RZ, RZ, R26 ;  /* 0x000000ffff0c7224 */ /* 0x000fc600078e001a */
[----:B------:R-:W2:Y:S04]  /*1d6f0*/  LDL.LU R25, [R1+0x14] ;  /* 0x0000140001197983 */ /* 0x000ea80000300800 */
[----:B------:R-:W2:Y:S04]  /*1d700*/  LDL.LU R26, [R1+0x18] ;  /* 0x00001800011a7983 */ /* 0x000ea80000300800 */
[----:B0-----:R-:W2:Y:S04]  /*1d710*/  LDL.LU R27, [R1+0x1c] ;  /* 0x00001c00011b7983 */ /* 0x001ea80000300800 */
[----:B------:R-:W-:Y:S04]  /*1d720*/  STL.64 [R1+0xb0], R20 ;  /* 0x0000b01401007387 */ /* 0x000fe80000100a00 */
[----:B------:R0:W-:Y:S04]  /*1d730*/  STL.64 [R1+0xb8], R22 ;  /* 0x0000b81601007387 */ /* 0x0001e80000100a00 */
[----:B0-----:R-:W5:Y:S04]  /*1d740*/  LDL.LU.64 R22, [R1+0x1310] ;  /* 0x0013100001167983 */ /* 0x001f680000300a00 */
[----:B------:R-:W5:Y:S04]  /*1d750*/  LDL.LU.64 R20, [R1+0x1308] ;  /* 0x0013080001147983 */ /* 0x000f680000300a00 */
[----:B------:R-:W2:Y:S01]  /*1d760*/  LDL.LU R8, [R1+0x1304] ;  /* 0x0013040001087983 */ /* 0x000ea20000300800 */
[----:B----4-:R-:W-:-:S02]  /*1d770*/  IMAD R11, R11, 0x100, R9 ;  /* 0x000001000b0b7824 */ /* 0x010fc400078e0209 */
[----:B--2---:R-:W-:Y:S02]  /*1d780*/  IMAD R10, R10, 0x100, R8 ;  /* 0x000001000a0a7824 */ /* 0x004fe400078e0208 */
[----:B------:R-:W5:Y:S04]  /*1d790*/  LDL.LU R8, [R1+0x1300] ;  /* 0x0013000001087983 */ /* 0x000f680000300800 */
[----:B------:R-:W5:Y:S01]  /*1d7a0*/  LDL.LU R9, [R1+0x12fc] ;  /* 0x0012fc0001097983 */ /* 0x000f620000300800 */
[----:B------:R-:W-:-:S03]  /*1d7b0*/  IMAD R28, R28, 0x100, R29 ;  /* 0x000001001c1c7824 */ /* 0x000fc600078e021d */
[----:B------:R-:W2:Y:S01]  /*1d7c0*/  LDL.LU R29, [R1+0x12f8] ;  /* 0x0012f800011d7983 */ /* 0x000ea20000300800 */
[----:B-----5:R-:W-:Y:S03]  /*1d7d0*/  HMMA.16816.F32 R16, R16, R8, R20 ;  /* 0x000000081010723c */ /* 0x020fe60000001814 */
[----:B------:R-:W4:Y:S04]  /*1d7e0*/  LDL.LU.64 R22, [R1+0x12f0] ;  /* 0x0012f00001167983 */ /* 0x000f280000300a00 */
[----:B------:R-:W4:-:S12]  /*1d7f0*/  LDL.LU.64 R20, [R1+0x12e8] ;  /* 0x0012e80001147983 */ /* 0x000f180000300a00 */
[----:B------:R0:W-:Y:S04]  /*1d800*/  STL.64 [R1+0x70], R16 ;  /* 0x0000701001007387 */ /* 0x0001e80000100a00 */
[----:B------:R1:W-:Y:S01]  /*1d810*/  STL.64 [R1+0x78], R18 ;  /* 0x0000781201007387 */ /* 0x0003e20000100a00 */
[----:B0-----:R-:W-:Y:S02]  /*1d820*/  F2FP.F16.E5M2.UNPACK_B R16, R0 ;  /* 0x00000000ff10723e */ /* 0x001fe400020004ff */
[----:B------:R-:W-:Y:S02]  /*1d830*/  F2FP.F16.E5M2.UNPACK_B R17, R10 ;  /* 0x0000000aff11723e */ /* 0x000fe400020004ff */
[----:B-1----:R-:W-:Y:S02]  /*1d840*/  F2FP.F16.E5M2.UNPACK_B R18, R11 ;  /* 0x0000000bff12723e */ /* 0x002fe400020004ff */
[----:B------:R-:W-:Y:S01]  /*1d850*/  F2FP.F16.E5M2.UNPACK_B R19, R28 ;  /* 0x0000001cff13723e */ /* 0x000fe200020004ff */
[----:B------:R-:W5:Y:S04]  /*1d860*/  LDL.LU R10, [R1+0x498] ;  /* 0x00049800010a7983 */ /* 0x000f680000300800 */
[----:B------:R-:W5:Y:S02]  /*1d870*/  LDL.LU R11, [R1+0x49c] ;  /* 0x00049c00010b7983 */ /* 0x000f640000300800 */
[----:B----4-:R-:W-:-:S15]  /*1d880*/  HMMA.16816.F32 R20, R16, R2, R20 ;  /* 0x000000021014723c */ /* 0x010fde0000001814 */
[----:B------:R-:W-:-:S04]  /*1d890*/  NOP ;  /* 0x0000000000007918 */ /* 0x000fc80000000000 */
[----:B------:R-:W-:Y:S04]  /*1d8a0*/  STL.64 [R1+0xa0], R20 ;  /* 0x0000a01401007387 */ /* 0x000fe80000100a00 */
[----:B------:R0:W-:Y:S04]  /*1d8b0*/  STL.64 [R1+0xa8], R22 ;  /* 0x0000a81601007387 */ /* 0x0001e80000100a00 */
[----:B0-----:R-:W4:Y:S04]  /*1d8c0*/  LDL.LU.64 R22, [R1+0x12e0] ;  /* 0x0012e00001167983 */ /* 0x001f280000300a00 */
[----:B------:R-:W4:Y:S02]  /*1d8d0*/  LDL.LU.64 R20, [R1+0x12d8] ;  /* 0x0012d80001147983 */ /* 0x000f240000300a00 */
        /* <DEDUP_REMOVED lines=11> */
[----:B------:R-:W3:Y:S01]  /*1d990*/  LDL.LU.64 R20, [R1+0x12b8] ;  /* 0x0012b80001147983 */ /* 0x000ee20000300a00 */
[----:B--2---:R-:W-:Y:S01]  /*1d9a0*/  LOP3.LUT R0, R29, 0x40, RZ, 0x3c, !PT ;  /* 0x000000401d007812 */ /* 0x004fe200078e3cff */
[----:B-----5:R-:W-:-:S02]  /*1d9b0*/  IMAD R10, R10, 0x100, R11 ;  /* 0x000001000a0a7824 */ /* 0x020fc400078e020b */
[----:B------:R-:W2:Y:S01]  /*1d9c0*/  LDL.LU R29, [R1+0x4b0] ;  /* 0x0004b000011d7983 */ /* 0x000ea20000300800 */
[----:B----4-:R-:W-:Y:S02]  /*1d9d0*/  IMAD R28, R23, 0x100, R22 ;  /* 0x00000100171c7824 */ /* 0x010fe400078e0216 */
[----:B---3--:R-:W-:Y:S02]  /*1d9e0*/  IMAD R11, R21, 0x100, R20 ;  /* 0x00000100150b7824 */ /* 0x008fe400078e0214 */
[----:B------:R-:W0:Y:S04]  /*1d9f0*/  LDSM.16.M88.4 R20, [R0+UR4] ;  /* 0x000000040014783b */ /* 0x000e280008000200 */
[----:B0-----:R-:W-:Y:S04]  /*1da00*/  STL.64 [R1+0x190], R20 ;  /* 0x0001901401007387 */ /* 0x001fe80000100a00 */
[----:B------:R0:W-:Y:S04]  /*1da10*/  STL.64 [R1+0x198], R22 ;  /* 0x0001981601007387 */ /* 0x0001e80000100a00 */
[----:B0-----:R-:W3:Y:S04]  /*1da20*/  LDL.LU.64 R22, [R1+0x12b0] ;  /* 0x0012b00001167983 */ /* 0x001ee80000300a00 */
[----:B------:R-:W3:Y:S01]  /*1da30*/  LDL.LU.64 R20, [R1+0x12a8] ;  /* 0x0012a80001147983 */ /* 0x000ee20000300a00 */
[----:B--2---:R-:W-:-:S03]  /*1da40*/  IMAD R29, R29, 0x100, R15 ;  /* 0x000001001d1d7824 */ /* 0x004fc600078e020f */
[----:B------:R-:W2:Y:S01]  /*1da50*/  LDL.LU R15, [R1+0x12a0] ;  /* 0x0012a000010f7983 */ /* 0x000ea20000300800 */
[----:B---3--:R-:W-:Y:S01]  /*1da60*/  HMMA.16816.F32 R20, R16, R8, R20 ;  /* 0x000000081014723c */ /* 0x008fe20000001814 */
[----:B------:R-:W-:Y:S02]  /*1da70*/  F2FP.F16.E5M2.UNPACK_B R16, R10 ;  /* 0x0000000aff10723e */ /* 0x000fe400020004ff */
[----:B------:R-:W3:-:S15]  /*1da80*/  LDL.LU R10, [R1+0x4d0] ;  /* 0x0004d000010a7983 */ /* 0x000ede0000300800 */
[----:B------:R-:W-:Y:S01]  /*1da90*/  NOP ;  /* 0x0000000000007918 */ /* 0x000fe20000000000 */
[----:B------:R-:W-:Y:S04]  /*1daa0*/  STL.64 [R1+0x50], R20 ;  /* 0x0000501401007387 */ /* 0x000fe80000100a00 */
[----:B------:R-:W-:Y:S04]  /*1dab0*/  STL.64 [R1+0x58], R22 ;  /* 0x0000581601007387 */ /* 0x000fe80000100a00 */
[----:B------:R-:W0:Y:S01]  /*1dac0*/  LDSM.16.M88.4 R20, [R0+UR4+0x800] ;  /* 0x000800040014783b */ /* 0x000e220008000200 */
[----:B------:R-:W-:Y:S02]  /*1dad0*/  F2FP.F16.E5M2.UNPACK_B R17, R11 ;  /* 0x0000000bff11723e */ /* 0x000fe400020004ff */
[----:B------:R-:W-:-:S02]  /*1dae0*/  F2FP.F16.E5M2.UNPACK_B R18, R28 ;  /* 0x0000001cff12723e */ /* 0x000fc400020004ff */
[----:B------:R-:W-:Y:S01]  /*1daf0*/  F2FP.F16.E5M2.UNPACK_B R19, R29 ;  /* 0x0000001dff13723e */ /* 0x000fe200020004ff */
[----:B------:R-:W3:Y:S06]  /*1db00*/  LDL.LU R11, [R1+0x4d4] ;  /* 0x0004d400010b7983 */ /* 0x000eec0000300800 */
[----:B------:R-:W-:Y:S01]  /*1db10*/  HMMA.16816.F32 R24, R16, R2, R24 ;  /* 0x000000021018723c */ /* 0x000fe20000001818 */
[----:B0-----:R-:W-:Y:S01]  /*1db20*/  IMAD.MOV.U32 R29, RZ, RZ, R22 ;  /* 0x000000ffff1d7224 */ /* 0x001fe200078e0016 */
[----:B------:R-:W-:Y:S04]  /*1db30*/  STL [R1+0x184], R21 ;  /* 0x0001841501007387 */ /* 0x000fe80000100800 */
[----:B------:R0:W-:Y:S01]  /*1db40*/  STL.64 [R1+0x188], R22 ;  /* 0x0001881601007387 */ /* 0x0001e20000100a00 */
[----:B------:R-:W-:-:S03]  /*1db50*/  IMAD.MOV.U32 R28, RZ, RZ, R20 ;  /* 0x000000ffff1c7224 */ /* 0x000fc600078e0014 */
[----:B0-----:R-:W4:Y:S04]  /*1db60*/  LDL.LU.64 R22, [R1+0x1298] ;  /* 0x0012980001167983 */ /* 0x001f280000300a00 */
[----:B------:R-:W4:Y:S04]  /*1db70*/  LDL.LU.64 R20, [R1+0x1290] ;  /* 0x0012900001147983 */ /* 0x000f280000300a00 */
[----:B------:R-:W-:Y:S04]  /*1db80*/  STL [R1+0x1078], R29 ;  /* 0x0010781d01007387 */ /* 0x000fe80000100800 */
[----:B------:R-:W5:Y:S04]  /*1db90*/  LDL.LU R2, [R1+0x4c0] ;  /* 0x0004c00001027983 */ /* 0x000f680000300800 */
[----:B------:R-:W2:Y:S04]  /*1dba0*/  LDL.LU R3, [R1+0x4c8] ;  /* 0x0004c80001037983 */ /* 0x000ea80000300800 */
[----:B------:R-:W-:Y:S04]  /*1dbb0*/  STL.64 [R1+0x30], R24 ;  /* 0x0000301801007387 */ /* 0x000fe80000100a00 */
[----:B------:R-:W-:Y:S04]  /*1dbc0*/  STL.64 [R1+0x38], R26 ;  /* 0x0000381a01007387 */ /* 0x000fe80000100a00 */
[----:B------:R-:W0:Y:S04]  /*1dbd0*/  LDSM.16.M88.4 R24, [R0+UR4+0x1000] ;  /* 0x001000040018783b */ /* 0x000e280008000200 */
[----:B0-----:R-:W-:Y:S04]  /*1dbe0*/  STL [R1+0x174], R25 ;  /* 0x0001741901007387 */ /* 0x001fe80000100800 */
[----:B------:R0:W-:Y:S01]  /*1dbf0*/  STL.64 [R1+0x178], R26 ;  /* 0x0001781a01007387 */ /* 0x0001e20000100a00 */
[----:B------:R-:W-:-:S03]  /*1dc00*/  IMAD.MOV.U32 R29, RZ, RZ, R24 ;  /* 0x000000ffff1d7224 */ /* 0x000fc600078e0018 */
[----:B0-----:R-:W2:Y:S04]  /*1dc10*/  LDL.LU.64 R26, [R1+0x1288] ;  /* 0x00128800011a7983 */ /* 0x001ea80000300a00 */
[----:B------:R-:W2:Y:S02]  /*1dc20*/  LDL.LU.64 R24, [R1+0x1280] ;  /* 0x0012800001187983 */ /* 0x000ea40000300a00 */
[----:B--2---:R-:W-:Y:S02]  /*1dc30*/  HMMA.16816.F32 R24, R16, R4, R24 ;  /* 0x000000041018723c */ /* 0x004fe40000001818 */
[----:B------:R-:W5:Y:S04]  /*1dc40*/  LDL.LU R4, [R1+0x4c4] ;  /* 0x0004c40001047983 */ /* 0x000f680000300800 */
[----:B------:R-:W2:-:S13]  /*1dc50*/  LDL.LU R5, [R1+0x4cc] ;  /* 0x0004cc0001057983 */ /* 0x000e9a0000300800 */
[----:B------:R-:W-:Y:S04]  /*1dc60*/  STL.64 [R1+0x10], R24 ;  /* 0x0000101801007387 */ /* 0x000fe80000100a00 */
[----:B------:R-:W-:Y:S04]  /*1dc70*/  STL.64 [R1+0x18], R26 ;  /* 0x0000181a01007387 */ /* 0x000fe80000100a00 */
[----:B------:R0:W1:Y:S04]  /*1dc80*/  LDSM.16.M88.4 R24, [R0+UR4+0x1800] ;  /* 0x001800040018783b */ /* 0x0000680008000200 */
[----:B0-----:R-:W2:Y:S04]  /*1dc90*/  LDL.LU R0, [R1+0x4b8] ;  /* 0x0004b80001007983 */ /* 0x001ea80000300800 */
[----:B-1----:R-:W-:Y:S04]  /*1dca0*/  STL.64 [R1+0x160], R24 ;  /* 0x0001601801007387 */ /* 0x002fe80000100a00 */
[----:B------:R4:W-:Y:S02]  /*1dcb0*/  STL.64 [R1+0x168], R26 ;  /* 0x0001681a01007387 */ /* 0x0009e40000100a00 */
[----:B----4-:R-:W-:Y:S02]  /*1dcc0*/  HMMA.16816.F32 R24, R16, R6, R20 ;  /* 0x000000061018723c */ /* 0x010fe40000001814 */
[----:B------:R-:W4:-:S15]  /*1dcd0*/  LDL.LU R23, [R1+0x4bc] ;  /* 0x0004bc0001177983 */ /* 0x000f1e0000300800 */
[----:B------:R-:W-:Y:S02]  /*1dce0*/  NOP ;  /* 0x0000000000007918 */ /* 0x000fe40000000000 */
[----:B------:R-:W-:Y:S04]  /*1dcf0*/  STL.64 [R1+0x1180], R26 ;  /* 0x0011801a01007387 */ /* 0x000fe80000100a00 */
[----:B------:R0:W-:Y:S02]  /*1dd00*/  STL.64 [R1+0x1178], R24 ;  /* 0x0011781801007387 */ /* 0x0001e40000100a00 */
[----:B0-----:R-:W-:Y:S02]  /*1dd10*/  IMAD.MOV.U32 R24, RZ, RZ, R14 ;  /* 0x000000ffff187224 */ /* 0x001fe400078e000e */
[----:B------:R-:W-:Y:S01]  /*1dd20*/  IMAD.MOV.U32 R25, RZ, RZ, R13 ;  /* 0x000000ffff197224 */ /* 0x000fe200078e000d */
[----:B------:R-:W2:Y:S04]  /*1dd30*/  LDL.LU R14, [R1+0x1278] ;  /* 0x00127800010e7983 */ /* 0x000ea80000300800 */
[----:B------:R-:W2:Y:S01]  /*1dd40*/  LDL.LU R13, [R1+0x1274] ;  /* 0x00127400010d7983 */ /* 0x000ea20000300800 */
[----:B------:R-:W-:-:S03]  /*1dd50*/  IMAD.MOV.U32 R26, RZ, RZ, R12 ;  /* 0x000000ffff1a7224 */ /* 0x000fc600078e000c */
[----:B------:R-:W2:Y:S04]  /*1dd60*/  LDL.LU R12, [R1+0x1270] ;  /* 0x00127000010c7983 */ /* 0x000ea80000300800 */
[----:B------:R-:W2:Y:S04]  /*1dd70*/  LDL.LU R27, [R1+0xcc] ;  /* 0x0000cc00011b7983 */ /* 0x000ea80000300800 */
[----:B--2---:R0:W-:Y:S04]  /*1dd80*/  STL.64 [R1+0x1218], R26 ;  /* 0x0012181a01007387 */ /* 0x0041e80000100a00 */
[----:B------:R1:W-:Y:S01]  /*1dd90*/  STL.64 [R1+0x1210], R24 ;  /* 0x0012101801007387 */ /* 0x0003e20000100a00 */
[----:B0-----:R-:W-:-:S02]  /*1dda0*/  IMAD.MOV.U32 R26, RZ, RZ, R13 ;  /* 0x000000ffff1a7224 */ /* 0x001fc400078e000d */
[----:B-1----:R-:W-:Y:S02]  /*1ddb0*/  IMAD.MOV.U32 R24, RZ, RZ, R15 ;  /* 0x000000ffff187224 */ /* 0x002fe400078e000f */
[----:B------:R-:W-:Y:S01]  /*1ddc0*/  IMAD.MOV.U32 R25, RZ, RZ, R14 ;  /* 0x000000ffff197224 */ /* 0x000fe200078e000e */
[----:B------:R-:W2:Y:S01]  /*1ddd0*/  LDL.LU R15, [R1+0x126c] ;  /* 0x00126c00010f7983 */ /* 0x000ea20000300800 */
[----:B------:R-:W-:-:S03]  /*1dde0*/  IMAD.MOV.U32 R27, RZ, RZ, R12 ;  /* 0x000000ffff1b7224 */ /* 0x000fc600078e000c */
[----:B------:R-:W2:Y:S04]  /*1ddf0*/  LDL.LU R14, [R1+0x1268] ;  /* 0x00126800010e7983 */ /* 0x000ea80000300800 */
[----:B------:R-:W2:Y:S04]  /*1de00*/  LDL.LU R13, [R1+0x1264] ;  /* 0x00126400010d7983 */ /* 0x000ea80000300800 */
[----:B------:R-:W2:Y:S04]  /*1de10*/  LDL.LU R12, [R1+0x1260] ;  /* 0x00126000010c7983 */ /* 0x000ea80000300800 */
[----:B------:R-:W2:Y:S04]  /*1de20*/  LDL R7, [R1+0x174] ;  /* 0x0001740001077983 */ /* 0x000ea80000100800 */
[----:B------:R-:W-:Y:S04]  /*1de30*/  STL.64 [R1+0x1228], R26 ;  /* 0x0012281a01007387 */ /* 0x000fe80000100a00 */
[----:B------:R0:W-:Y:S04]  /*1de40*/  STL.64 [R1+0x1220], R24 ;  /* 0x0012201801007387 */ /* 0x0001e80000100a00 */
[----:B0-----:R-:W2:Y:S04]  /*1de50*/  LDL.LU R24, [R1+0x100] ;  /* 0x0001000001187983 */ /* 0x001ea80000300800 */
[----:B------:R-:W2:Y:S04]  /*1de60*/  LDL.LU R25, [R1+0x104] ;  /* 0x0001040001197983 */ /* 0x000ea80000300800 */
[----:B------:R-:W2:Y:S04]  /*1de70*/  LDL.LU R26, [R1+0x108] ;  /* 0x00010800011a7983 */ /* 0x000ea80000300800 */
[----:B------:R-:W2:Y:S01]  /*1de80*/  LDL.LU R27, [R1+0x10c] ;  /* 0x00010c00011b7983 */ /* 0x000ea20000300800 */
[----:B------:R-:W-:-:S03]  /*1de90*/  IMAD R3, R3, 0x100, R5 ;  /* 0x0000010003037824 */ /* 0x000fc600078e0205 */
[----:B------:R-:W3:Y:S04]  /*1dea0*/  LDL R6, [R1+0x194] ;  /* 0x0001940001067983 */ /* 0x000ee80000100800 */
[----:B------:R-:W3:Y:S04]  /*1deb0*/  LDL R5, [R1+0x184] ;  /* 0x0001840001057983 */ /* 0x000ee80000100800 */
[----:B--2---:R-:W-:Y:S04]  /*1dec0*/  STL.64 [R1+0x1238], R26 ;  /* 0x0012381a01007387 */ /* 0x004fe80000100a00 */
[----:B------:R0:W-:Y:S02]  /*1ded0*/  STL.64 [R1+0x1230], R24 ;  /* 0x0012301801007387 */ /* 0x0001e40000100a00 */
[----:B0-----:R-:W-:-:S02]  /*1dee0*/  IMAD.MOV.U32 R24, RZ, RZ, R12 ;  /* 0x000000ffff187224 */ /* 0x001fc400078e000c */
[----:B------:R-:W-:Y:S01]  /*1def0*/  IMAD.MOV.U32 R25, RZ, RZ, R13 ;  /* 0x000000ffff197224 */ /* 0x000fe200078e000d */
[----:B------:R-:W2:Y:S04]  /*1df00*/  LDL.LU R12, [R1+0x125c] ;  /* 0x00125c00010c7983 */ /* 0x000ea80000300800 */
[----:B------:R-:W2:Y:S01]  /*1df10*/  LDL.LU R13, [R1+0x1258] ;  /* 0x00125800010d7983 */ /* 0x000ea20000300800 */
[----:B------:R-:W-:Y:S02]  /*1df20*/  IMAD.MOV.U32 R26, RZ, RZ, R14 ;  /* 0x000000ffff1a7224 */ /* 0x000fe400078e000e */
[----:B------:R-:W-:Y:S01]  /*1df30*/  IMAD.MOV.U32 R27, RZ, RZ, R15 ;  /* 0x000000ffff1b7224 */ /* 0x000fe200078e000f */
[----:B------:R-:W2:Y:S04]  /*1df40*/  LDL.LU R14, [R1+0x1254] ;  /* 0x00125400010e7983 */ /* 0x000ea80000300800 */
[----:B------:R-:W2:Y:S04]  /*1df50*/  LDL.LU R15, [R1+0x1250] ;  /* 0x00125000010f7983 */ /* 0x000ea80000300800 */
[----:B------:R-:W-:Y:S04]  /*1df60*/  STL.64 [R1+0x1248], R26 ;  /* 0x0012481a01007387 */ /* 0x000fe80000100a00 */
[----:B------:R0:W-:Y:S01]  /*1df70*/  STL.64 [R1+0x1240], R24 ;  /* 0x0012401801007387 */ /* 0x0001e20000100a00 */
[----:B-----5:R-:W-:-:S02]  /*1df80*/  IMAD R2, R2, 0x100, R4 ;  /* 0x0000010002027824 */ /* 0x020fc400078e0204 */
[----:B---3--:R-:W-:Y:S02]  /*1df90*/  IMAD R4, R10, 0x100, R11 ;  /* 0x000001000a047824 */ /* 0x008fe400078e020b */
[----:B----4-:R-:W-:Y:S01]  /*1dfa0*/  IMAD R0, R0, 0x100, R23 ;  /* 0x0000010000007824 */ /* 0x010fe200078e0217 */
[----:B0-----:R-:W3:Y:S04]  /*1dfb0*/  LDL.LU R24, [R1] ;  /* 0x0000000001187983 */ /* 0x001ee80000300800 */
[----:B------:R-:W3:Y:S04]  /*1dfc0*/  LDL.LU R25, [R1+0x4] ;  /* 0x0000040001197983 */ /* 0x000ee80000300800 */
[----:B------:R-:W3:Y:S04]  /*1dfd0*/  LDL.LU R26, [R1+0x8] ;  /* 0x00000800011a7983 */ /* 0x000ee80000300800 */
[----:B------:R-:W3:Y:S04]  /*1dfe0*/  LDL.LU R27, [R1+0xc] ;  /* 0x00000c00011b7983 */ /* 0x000ee80000300800 */
[----:B------:R-:W4:Y:S04]  /*1dff0*/  LDL.LU R20, [R1+0x4e4] ;  /* 0x0004e40001147983 */ /* 0x000f280000300800 */
[----:B------:R-:W4:Y:S04]  /*1e000*/  LDL.LU R10, [R1+0x4e0] ;  /* 0x0004e000010a7983 */ /* 0x000f280000300800 */
[----:B------:R-:W5:Y:S04]  /*1e010*/  LDL.LU R21, [R1+0x4ec] ;  /* 0x0004ec0001157983 */ /* 0x000f680000300800 */
[----:B------:R-:W5:Y:S04]  /*1e020*/  LDL.LU R11, [R1+0x4e8] ;  /* 0x0004e800010b7983 */ /* 0x000f680000300800 */
[----:B------:R-:W3:Y:S04]  /*1e030*/  LDL.LU R22, [R1+0x4f4] ;  /* 0x0004f40001167983 */ /* 0x000ee80000300800 */
[----:B------:R-:W3:Y:S01]  /*1e040*/  LDL.LU R23, [R1+0x4f0] ;  /* 0x0004f00001177983 */ /* 0x000ee20000300800 */
[----:B--2---:R-:W-:Y:S03]  /*1e050*/  HMMA.16816.F32 R12, R16, R8, R12 ;  /* 0x00000008100c723c */ /* 0x004fe6000000180c */
[----:B------:R-:W2:Y:S04]  /*1e060*/  LDL R8, [R1+0x160] ;  /* 0x0001600001087983 */ /* 0x000ea80000100800 */
[----:B------:R-:W2:Y:S01]  /*1e070*/  LDL R9, [R1+0x164] ;  /* 0x0001640001097983 */ /* 0x000ea20000100800 */
[----:B------:R-:W-:-:S02]  /*1e080*/  F2FP.F16.E5M2.UNPACK_B R16, R0 ;  /* 0x00000000ff10723e */ /* 0x000fc400020004ff */
[----:B------:R-:W-:-:S09]  /*1e090*/  F2FP.F16.E5M2.UNPACK_B R17, R2 ;  /* 0x00000002ff11723e */ /* 0x000fd200020004ff */
[----:B------:R-:W-:Y:S04]  /*1e0a0*/  STL.64 [R1+0x1190], R14 ;  /* 0x0011900e01007387 */ /* 0x000fe80000100a00 */
[----:B------:R0:W-:Y:S04]  /*1e0b0*/  STL.64 [R1+0x1188], R12 ;  /* 0x0011880c01007387 */ /* 0x0001e80000100a00 */
[----:B0-----:R-:W2:Y:S04]  /*1e0c0*/  LDL.LU R12, [R1+0xe0] ;  /* 0x0000e000010c7983 */ /* 0x001ea80000300800 */
[----:B------:R-:W2:Y:S04]  /*1e0d0*/  LDL.LU R13, [R1+0xe4] ;  /* 0x0000e400010d7983 */ /* 0x000ea80000300800 */
[----:B------:R-:W2:Y:S04]  /*1e0e0*/  LDL.LU R14, [R1+0xe8] ;  /* 0x0000e800010e7983 */ /* 0x000ea80000300800 */
[----:B------:R-:W2:Y:S04]  /*1e0f0*/  LDL.LU R15, [R1+0xec] ;  /* 0x0000ec00010f7983 */ /* 0x000ea80000300800 */
[----:B------:R-:W2:Y:S04]  /*1e100*/  LDL.LU R0, [R1+0x4d8] ;  /* 0x0004d80001007983 */ /* 0x000ea80000300800 */
[----:B------:R-:W2:Y:S01]  /*1e110*/  LDL R2, [R1+0x190] ;  /* 0x0001900001027983 */ /* 0x000ea20000100800 */
[----:B------:R-:W-:-:S02]  /*1e120*/  F2FP.F16.E5M2.UNPACK_B R18, R3 ;  /* 0x00000003ff12723e */ /* 0x000fc400020004ff */
[----:B------:R-:W-:Y:S02]  /*1e130*/  F2FP.F16.E5M2.UNPACK_B R19, R4 ;  /* 0x00000004ff13723e */ /* 0x000fe400020004ff */
[----:B------:R-:W-:Y:S01]  /*1e140*/  F2FP.F16.E5M2.UNPACK_B R3, R6 ;  /* 0x00000006ff03723e */ /* 0x000fe200020004ff */
[----:B------:R-:W-:Y:S01]  /*1e150*/  STL [R1+0x1174], R28 ;  /* 0x0011741c01007387 */ /* 0x000fe20000100800 */
[----:B--2---:R-:W-:-:S07]  /*1e160*/  F2FP.F16.E5M2.UNPACK_B R2, R2 ;  /* 0x00000002ff02723e */ /* 0x004fce00020004ff */
[----:B---3--:R-:W-:-:S15]  /*1e170*/  HMMA.16816.F32 R24, R16, R2, R24 ;  /* 0x000000021018723c */ /* 0x008fde0000001818 */
[----:B------:R-:W-:-:S04]  /*1e180*/  NOP ;  /* 0x0000000000007918 */ /* 0x000fc80000000000 */
[----:B------:R-:W-:Y:S04]  /*1e190*/  STL.64 [R1], R24 ;  /* 0x0000001801007387 */ /* 0x000fe80000100a00 */
[----:B------:R0:W-:Y:S04]  /*1e1a0*/  STL.64 [R1+0x8], R26 ;  /* 0x0000081a01007387 */ /* 0x0001e80000100a00 */
[----:B0-----:R-:W2:Y:S04]  /*1e1b0*/  LDL.LU.64 R26, [R1+0x1248] ;  /* 0x00124800011a7983 */ /* 0x001ea80000300a00 */
[----:B------:R-:W2:Y:S01]  /*1e1c0*/  LDL.LU.64 R24, [R1+0x1240] ;  /* 0x0012400001187983 */ /* 0x000ea20000300a00 */
[----:B------:R-:W-:-:S02]  /*1e1d0*/  F2FP.F16.E5M2.UNPACK_B R4, R28 ;  /* 0x0000001cff04723e */ /* 0x000fc400020004ff */
[----:B------:R-:W-:Y:S01]  /*1e1e0*/  F2FP.F16.E5M2.UNPACK_B R5, R5 ;  /* 0x00000005ff05723e */ /* 0x000fe200020004ff */
[----:B------:R-:W-:Y:S06]  /*1e1f0*/  STL [R1+0x1170], R29 ;  /* 0x0011701d01007387 */ /* 0x000fec0000100800 */
[----:B--2---:R-:W-:-:S15]  /*1e200*/  HMMA.16816.F32 R24, R16, R4, R24 ;  /* 0x000000041018723c */ /* 0x004fde0000001818 */
[----:B------:R-:W-:-:S04]  /*1e210*/  NOP ;  /* 0x0000000000007918 */ /* 0x000fc80000000000 */
[----:B------:R-:W-:Y:S04]  /*1e220*/  STL.64 [R1+0x20], R24 ;  /* 0x0000201801007387 */ /* 0x000fe80000100a00 */
[----:B------:R0:W-:Y:S04]  /*1e230*/  STL.64 [R1+0x28], R26 ;  /* 0x0000281a01007387 */ /* 0x0001e80000100a00 */
[----:B0-----:R-:W2:Y:S04]  /*1e240*/  LDL.LU.64 R26, [R1+0x1238] ;  /* 0x00123800011a7983 */ /* 0x001ea80000300a00 */
[----:B------:R-:W2:Y:S01]  /*1e250*/  LDL.LU.64 R24, [R1+0x1230] ;  /* 0x0012300001187983 */ /* 0x000ea20000300a00 */
[----:B------:R-:W-:-:S02]  /*1e260*/  F2FP.F16.E5M2.UNPACK_B R6, R29 ;  /* 0x0000001dff06723e */ /* 0x000fc400020004ff */
[----:B------:R-:W-:-:S07]  /*1e270*/  F2FP.F16.E5M2.UNPACK_B R7, R7 ;  /* 0x00000007ff07723e */ /* 0x000fce00020004ff */
[----:B--2---:R-:W-:-:S15]  /*1e280*/  HMMA.16816.F32 R24, R16, R6, R24 ;  /* 0x000000061018723c */ /* 0x004fde0000001818 */
[----:B------:R-:W-:-:S04]  /*1e290*/  NOP ;  /* 0x0000000000007918 */ /* 0x000fc80000000000 */
[----:B------:R-:W-:Y:S01]  /*1e2a0*/  IMAD.MOV.U32 R28, RZ, RZ, R26 ;  /* 0x000000ffff1c7224 */ /* 0x000fe200078e001a */
[----:B------:R0:W-:Y:S01]  /*1e2b0*/  STL.64 [R1+0xf0], R24 ;  /* 0x0000f01801007387 */ /* 0x0001e20000100a00 */
[----:B------:R-:W-:-:S03]  /*1e2c0*/  IMAD.MOV.U32 R29, RZ, RZ, R27 ;  /* 0x000000ffff1d7224 */ /* 0x000fc600078e001b */
[----:B------:R-:W2:Y:S04]  /*1e2d0*/  LDL.LU.64 R26, [R1+0x1228] ;  /* 0x00122800011a7983 */ /* 0x000ea80000300a00 */
[----:B0-----:R-:W2:Y:S04]  /*1e2e0*/  LDL.LU.64 R24, [R1+0x1220] ;  /* 0x0012200001187983 */ /* 0x001ea80000300a00 */
[----:B------:R0:W-:Y:S04]  /*1e2f0*/  STL [R1+0x11ac], R29 ;  /* 0x0011ac1d01007387 */ /* 0x0001e80000100800 */
[----:B0-----:R-:W3:Y:S01]  /*1e300*/  LDL.LU R29, [R1+0x4dc] ;  /* 0x0004dc00011d7983 */ /* 0x001ee20000300800 */
[----:B------:R-:W-:-:S02]  /*1e310*/  F2FP.F16.E5M2.UNPACK_B R8, R8 ;  /* 0x00000008ff08723e */ /* 0x000fc400020004ff */
[----:B------:R-:W-:Y:S01]  /*1e320*/  F2FP.F16.E5M2.UNPACK_B R9, R9 ;  /* 0x00000009ff09723e */ /* 0x000fe200020004ff */
[----:B------:R-:W-:Y:S01]  /*1e330*/  STL [R1+0x11a8], R28 ;  /* 0x0011a81c01007387 */ /* 0x000fe20000100800 */
[----:B----4-:R-:W-:Y:S02]  /*1e340*/  IMAD R10, R10, 0x100, R20 ;  /* 0x000001000a0a7824 */ /* 0x010fe400078e0214 */
[----:B-----5:R-:W-:Y:S02]  /*1e350*/  IMAD R11, R11, 0x100, R21 ;  /* 0x000001000b0b7824 */ /* 0x020fe400078e0215 */
[----:B------:R-:W-:Y:S01]  /*1e360*/  IMAD R20, R23, 0x100, R22 ;  /* 0x0000010017147824 */ /* 0x000fe200078e0216 */
[----:B--2---:R-:W-:Y:S01]  /*1e370*/  HMMA.16816.F32 R16, R16, R8, R24 ;  /* 0x000000081010723c */ /* 0x004fe20000001818 */
[----:B------:R-:W2:Y:S04]  /*1e380*/  LDL.LU.64 R26, [R1+0x1218] ;  /* 0x00121800011a7983 */ /* 0x000ea80000300a00 */
[----:B------:R-:W2:Y:S04]  /*1e390*/  LDL.LU.64 R24, [R1+0x1210] ;  /* 0x0012100001187983 */ /* 0x000ea80000300a00 */
[----:B------:R-:W-:Y:S04]  /*1e3a0*/  STL [R1+0x11f4], R8 ;  /* 0x0011f40801007387 */ /* 0x000fe80000100800 */
[----:B------:R-:W-:Y:S01]  /*1e3b0*/  STL [R1+0x11f0], R9 ;  /* 0x0011f00901007387 */ /* 0x000fe20000100800 */
[----:B---3--:R-:W-:-:S05]  /*1e3c0*/  IMAD R0, R0, 0x100, R29 ;  /* 0x0000010000007824 */ /* 0x008fca00078e021d */
[----:B------:R0:W-:Y:S04]  /*1e3d0*/  STL.64 [R1+0x40], R16 ;  /* 0x0000401001007387 */ /* 0x0001e80000100a00 */
[----:B------:R1:W-:Y:S01]  /*1e3e0*/  STL.64 [R1+0x48], R18 ;  /* 0x0000481201007387 */ /* 0x0003e20000100a00 */
[----:B0-----:R-:W-:Y:S02]  /*1e3f0*/  F2FP.F16.E5M2.UNPACK_B R16, R0 ;  /* 0x00000000ff10723e */ /* 0x001fe400020004ff */
[----:B------:R-:W-:Y:S02]  /*1e400*/  F2FP.F16.E5M2.UNPACK_B R17, R10 ;  /* 0x0000000aff11723e */ /* 0x000fe400020004ff */
[----:B-1----:R-:W-:Y:S02]  /*1e410*/  F2FP.F16.E5M2.UNPACK_B R18, R11 ;  /* 0x0000000bff12723e */ /* 0x002fe400020004ff */
[----:B------:R-:W-:-:S07]  /*1e420*/  F2FP.F16.E5M2.UNPACK_B R19, R20 ;  /* 0x00000014ff13723e */ /* 0x000fce00020004ff */
[----:B------:R-:W-:Y:S01]  /*1e430*/  HMMA.16816.F32 R8, R16, R2, R12 ;  /* 0x000000021008723c */ /* 0x000fe2000000180c */
[----:B------:R-:W-:Y:S04]  /*1e440*/  STL [R1+0x11fc], R2 ;  /* 0x0011fc0201007387 */ /* 0x000fe80000100800 */
[----:B------:R-:W-:-:S14]  /*1e450*/  STL [R1+0x11f8], R3 ;  /* 0x0011f80301007387 */ /* 0x000fdc0000100800 */
[----:B------:R-:W-:Y:S04]  /*1e460*/  STL.64 [R1+0xd0], R8 ;  /* 0x0000d00801007387 */ /* 0x000fe80000100a00 */
[----:B------:R2:W-:Y:S04]  /*1e470*/  STL.64 [R1+0xd8], R10 ;  /* 0x0000d80a01007387 */ /* 0x0005e80000100a00 */
[----:B------:R-:W3:Y:S04]  /*1e480*/  LDL.LU R29, [R1+0x51c] ;  /* 0x00051c00011d7983 */ /* 0x000ee80000300800 */
[----:B------:R-:W4:Y:S01]  /*1e490*/  LDL.LU R28, [R1+0x524] ;  /* 0x00052400011c7983 */ /* 0x000f220000300800 */
[----:B--2---:R-:W-:-:S15]  /*1e4a0*/  HMMA.16816.F32 R8, R16, R4, R24 ;  /* 0x000000041008723c */ /* 0x004fde0000001818 */
[----:B------:R-:W-:-:S04]  /*1e4b0*/  NOP ;  /* 0x0000000000007918 */ /* 0x000fc80000000000 */
[----:B------:R-:W-:Y:S04]  /*1e4c0*/  STL.64 [R1+0xc0], R8 ;  /* 0x0000c00801007387 */ /* 0x000fe80000100a00 */
[----:B------:R-:W-:Y:S04]  /*1e4d0*/  STL.64 [R1+0xc8], R10 ;  /* 0x0000c80a01007387 */ /* 0x000fe80000100a00 */
[----:B------:R-:W4:Y:S04]  /*1e4e0*/  LDL.LU R21, [R1+0x520] ;  /* 0x0005200001157983 */ /* 0x000f280000300800 */
[----:B------:R-:W2:Y:S04]  /*1e4f0*/  LDL.LU R22, [R1+0x528] ;  /* 0x0005280001167983 */ /* 0x000ea80000300800 */
[----:B------:R-:W5:Y:S04]  /*1e500*/  LDL.LU R23, [R1+0x530] ;  /* 0x0005300001177983 */ /* 0x000f680000300800 */
[----:B------:R-:W2:Y:S04]  /*1e510*/  LDL.LU R12, [R1+0x30] ;  /* 0x00003000010c7983 */ /* 0x000ea80000300800 */
        /* <DEDUP_REMOVED lines=15> */
[----:B------:R-:W3:Y:S04]  /*1e610*/  LDL.LU R9, [R1+0x514] ;  /* 0x0005140001097983 */ /* 0x000ee80000300800 */
[----:B--2---:R-:W-:Y:S04]  /*1e620*/  STL.64 [R1+0x1208], R10 ;  /* 0x0012080a01007387 */ /* 0x004fe80000100a00 */
[----:B---3--:R0:W-:Y:S04]  /*1e630*/  STL.64 [R1+0x1200], R8 ;  /* 0x0012000801007387 */ /* 0x0081e80000100a00 */
[----:B0-----:R-:W2:Y:S04]  /*1e640*/  LDL.LU R8, [R1+0xb0] ;  /* 0x0000b00001087983 */ /* 0x001ea80000300800 */
[----:B------:R-:W2:Y:S04]  /*1e650*/  LDL.LU R9, [R1+0xb4] ;  /* 0x0000b40001097983 */ /* 0x000ea80000300800 */
[----:B------:R-:W2:Y:S04]  /*1e660*/  LDL.LU R10, [R1+0xb8] ;  /* 0x0000b800010a7983 */ /* 0x000ea80000300800 */
[----:B------:R-:W2:Y:S04]  /*1e670*/  LDL.LU R11, [R1+0xbc] ;  /* 0x0000bc00010b7983 */ /* 0x000ea80000300800 */
[----:B------:R-:W3:Y:S04]  /*1e680*/  LDL.LU R20, [R1+0x510] ;  /* 0x0005100001147983 */ /* 0x000ee80000300800 */
[----:B------:R-:W-:Y:S04]  /*1e690*/  STL.64 [R1+0x11b8], R14 ;  /* 0x0011b80e01007387 */ /* 0x000fe80000100a00 */
        /* <DEDUP_REMOVED lines=28> */
[----:B------:R-:W-:Y:S04]  /*1e860*/  STL.64 [R1+0xb0], R8 ;  /* 0x0000b00801007387 */ /* 0x000fe80000100a00 */
[----:B------:R0:W-:Y:S04]  /*1e870*/  STL.64 [R1+0xb8], R10 ;  /* 0x0000b80a01007387 */ /* 0x0001e80000100a00 */
[----:B0-----:R-:W2:Y:S04]  /*1e880*/  LDL.LU.64 R10, [R1+0x1208] ;  /* 0x00120800010a7983 */ /* 0x001ea80000300a00 */
[----:B------:R-:W3:Y:S01]  /*1e890*/  LDL.LU.64 R8, [R1+0x1200] ;  /* 0x0012000001087983 */ /* 0x000ee20000300a00 */
[----:B------:R-:W-:-:S03]  /*1e8a0*/  IMAD R0, R0, 0x100, R2 ;  /* 0x0000010000007824 */ /* 0x000fc600078e0202 */
[----:B------:R-:W4:Y:S01]  /*1e8b0*/  LDL.LU R2, [R1+0x11fc] ;  /* 0x0011fc0001027983 */ /* 0x000f220000300800 */
[----:B--2---:R-:W-:Y:S02]  /*1e8c0*/  IMAD R10, R10, 0x100, R3 ;  /* 0x000001000a0a7824 */ /* 0x004fe400078e0203 */
[----:B---3--:R-:W-:Y:S01]  /*1e8d0*/  IMAD R11, R11, 0x100, R8 ;  /* 0x000001000b0b7824 */ /* 0x008fe200078e0208 */
[----:B------:R-:W4:Y:S04]  /*1e8e0*/  LDL.LU R3, [R1+0x11f8] ;  /* 0x0011f80001037983 */ /* 0x000f280000300800 */
[----:B------:R-:W2:Y:S01]  /*1e8f0*/  LDL.LU R8, [R1+0x11f4] ;  /* 0x0011f40001087983 */ /* 0x000ea20000300800 */
[----:B------:R-:W-:-:S03]  /*1e900*/  IMAD R20, R20, 0x100, R9 ;  /* 0x0000010014147824 */ /* 0x000fc600078e0209 */
[----:B------:R-:W2:Y:S02]  /*1e910*/  LDL.LU R9, [R1+0x11f0] ;  /* 0x0011f00001097983 */ /* 0x000ea40000300800 */
[----:B--2---:R-:W-:Y:S02]  /*1e920*/  HMMA.16816.F32 R16, R16, R8, R12 ;  /* 0x000000081010723c */ /* 0x004fe4000000180c */
[----:B------:R-:W4:Y:S04]  /*1e930*/  LDL.LU.64 R14, [R1+0x11e8] ;  /* 0x0011e800010e7983 */ /* 0x000f280000300a00 */
[----:B------:R-:W4:-:S13]  /*1e940*/  LDL.LU.64 R12, [R1+0x11e0] ;  /* 0x0011e000010c7983 */ /* 0x000f1a0000300a00 */
[----:B------:R0:W-:Y:S04]  /*1e950*/  STL.64 [R1+0x70], R16 ;  /* 0x0000701001007387 */ /* 0x0001e80000100a00 */
[----:B------:R1:W-:Y:S01]  /*1e960*/  STL.64 [R1+0x78], R18 ;  /* 0x0000781201007387 */ /* 0x0003e20000100a00 */
[----:B0-----:R-:W-:Y:S02]  /*1e970*/  F2FP.F16.E5M2.UNPACK_B R16, R0 ;  /* 0x00000000ff10723e */ /* 0x001fe400020004ff */
[----:B------:R-:W-:Y:S02]  /*1e980*/  F2FP.F16.E5M2.UNPACK_B R17, R10 ;  /* 0x0000000aff11723e */ /* 0x000fe400020004ff */
[----:B-1----:R-:W-:Y:S02]  /*1e990*/  F2FP.F16.E5M2.UNPACK_B R18, R11 ;  /* 0x0000000bff12723e */ /* 0x002fe400020004ff */
[----:B------:R-:W-:Y:S01]  /*1e9a0*/  F2FP.F16.E5M2.UNPACK_B R19, R20 ;  /* 0x00000014ff13723e */ /* 0x000fe200020004ff */
[----:B------:R-:W5:Y:S04]  /*1e9b0*/  LDL.LU R0, [R1+0x534] ;  /* 0x0005340001007983 */ /* 0x000f680000300800 */
[----:B------:R-:W2:Y:S04]  /*1e9c0*/  LDL.LU R10, [R1+0x52c] ;  /* 0x00052c00010a7983 */ /* 0x000ea80000300800 */
[----:B------:R-:W3:Y:S04]  /*1e9d0*/  LDL.LU R11, [R1+0x554] ;  /* 0x00055400010b7983 */ /* 0x000ee80000300800 */
[----:B------:R-:W2:Y:S01]  /*1e9e0*/  LDL.LU R20, [R1+0x518] ;  /* 0x0005180001147983 */ /* 0x000ea20000300800 */
        /* <DEDUP_REMOVED lines=17> */
[----:B------:R-:W4:Y:S01]  /*1eb00*/  LDL.LU.64 R12, [R1+0x11b0] ;  /* 0x0011b000010c7983 */ /* 0x000f220000300a00 */
[----:B--2---:R-:W-:-:S02]  /*1eb10*/  IMAD R20, R20, 0x100, R29 ;  /* 0x0000010014147824 */ /* 0x004fc400078e021d */
[----:B------:R-:W-:Y:S01]  /*1eb20*/  IMAD R21, R21, 0x100, R28 ;  /* 0x0000010015157824 */ /* 0x000fe200078e021c */
[----:B------:R-:W2:Y:S04]  /*1eb30*/  LDL.LU R29, [R1+0x11ac] ;  /* 0x0011ac00011d7983 */ /* 0x000ea80000300800 */
[----:B------:R-:W2:Y:S01]  /*1eb40*/  LDL.LU R28, [R1+0x11a8] ;  /* 0x0011a800011c7983 */ /* 0x000ea20000300800 */
[----:B------:R-:W-:Y:S02]  /*1eb50*/  IMAD R22, R22, 0x100, R10 ;  /* 0x0000010016167824 */ /* 0x000fe400078e020a */
[----:B-----5:R-:W-:Y:S01]  /*1eb60*/  IMAD R23, R23, 0x100, R0 ;  /* 0x0000010017177824 */ /* 0x020fe200078e0200 */
[----:B----4-:R-:W-:Y:S01]  /*1eb70*/  HMMA.16816.F32 R16, R16, R8, R12 ;  /* 0x000000081010723c */ /* 0x010fe2000000180c */
[----:B------:R-:W4:Y:S04]  /*1eb80*/  LDL.LU.64 R14, [R1+0x11a0] ;  /* 0x0011a000010e7983 */ /* 0x000f280000300a00 */
[----:B------:R-:W4:Y:S01]  /*1eb90*/  LDL.LU.64 R12, [R1+0x1198] ;  /* 0x00119800010c7983 */ /* 0x000f220000300a00 */
[----:B------:R-:W-:-:S02]  /*1eba0*/  F2FP.F16.E5M2.UNPACK_B R20, R20 ;  /* 0x00000014ff14723e */ /* 0x000fc400020004ff */
[----:B------:R-:W-:Y:S02]  /*1ebb0*/  F2FP.F16.E5M2.UNPACK_B R21, R21 ;  /* 0x00000015ff15723e */ /* 0x000fe400020004ff */
[----:B------:R-:W-:Y:S02]  /*1ebc0*/  F2FP.F16.E5M2.UNPACK_B R22, R22 ;  /* 0x00000016ff16723e */ /* 0x000fe400020004ff */
[----:B------:R-:W-:-:S07]  /*1ebd0*/  F2FP.F16.E5M2.UNPACK_B R23, R23 ;  /* 0x00000017ff17723e */ /* 0x000fce00020004ff */
[C---:B------:R-:W-:Y:S01]  /*1ebe0*/  HMMA.16816.F32 R24, R20.reuse, R4, R24 ;  /* 0x000000041418723c */ /* 0x040fe20000001818 */
[----:B------:R0:W-:Y:S04]  /*1ebf0*/  STL.64 [R1+0x60], R16 ;  /* 0x0000601001007387 */ /* 0x0001e80000100a00 */
[----:B------:R1:W-:Y:S04]  /*1ec00*/  STL.64 [R1+0x68], R18 ;  /* 0x0000681201007387 */ /* 0x0003e80000100a00 */
[----:B0-----:R-:W5:Y:S04]  /*1ec10*/  LDL.LU R16, [R1+0x53c] ;  /* 0x00053c0001107983 */ /* 0x001f680000300800 */
[----:B------:R-:W2:Y:S04]  /*1ec20*/  LDL.LU R17, [R1+0x544] ;  /* 0x0005440001117983 */ /* 0x000ea80000300800 */
[----:B-1----:R-:W2:Y:S04]  /*1ec30*/  LDL.LU R18, [R1+0x54c] ;  /* 0x00054c0001127983 */ /* 0x002ea80000300800 */
[----:B------:R-:W3:Y:S01]  /*1ec40*/  LDL.LU R19, [R1+0x558] ;  /* 0x0005580001137983 */ /* 0x000ee20000300800 */
[----:B----4-:R-:W-:-:S15]  /*1ec50*/  HMMA.16816.F32 R12, R20, R2, R12 ;  /* 0x00000002140c723c */ /* 0x010fde000000180c */
[----:B------:R-:W-:-:S04]  /*1ec60*/  NOP ;  /* 0x0000000000007918 */ /* 0x000fc80000000000 */
[----:B------:R-:W-:Y:S04]  /*1ec70*/  STL.64 [R1+0x50], R12 ;  /* 0x0000500c01007387 */ /* 0x000fe80000100a00 */
[----:B------:R0:W-:Y:S04]  /*1ec80*/  STL.64 [R1+0x58], R14 ;  /* 0x0000580e01007387 */ /* 0x0001e80000100a00 */
[----:B0-----:R-:W4:Y:S04]  /*1ec90*/  LDL.LU.64 R14, [R1+0x1190] ;  /* 0x00119000010e7983 */ /* 0x001f280000300a00 */
[----:B------:R-:W4:Y:S04]  /*1eca0*/  LDL.LU.64 R12, [R1+0x1188] ;  /* 0x00118800010c7983 */ /* 0x000f280000300a00 */
[----:B------:R-:W2:Y:S04]  /*1ecb0*/  LDL.LU R2, [R1+0x548] ;  /* 0x0005480001027983 */ /* 0x000ea80000300800 */
[----:B------:R-:W2:Y:S04]  /*1ecc0*/  LDL.LU R3, [R1+0x550] ;  /* 0x0005500001037983 */ /* 0x000ea80000300800 */
[----:B------:R-:W-:Y:S04]  /*1ecd0*/  STL.64 [R1+0x30], R24 ;  /* 0x0000301801007387 */ /* 0x000fe80000100a00 */
[----:B------:R0:W-:Y:S04]  /*1ece0*/  STL.64 [R1+0x38], R26 ;  /* 0x0000381a01007387 */ /* 0x0001e80000100a00 */
[----:B0-----:R-:W2:Y:S04]  /*1ecf0*/  LDL.LU.64 R26, [R1+0x1180] ;  /* 0x00118000011a7983 */ /* 0x001ea80000300a00 */
[----:B------:R-:W2:Y:S04]  /*1ed00*/  LDL.LU.64 R24, [R1+0x1178] ;  /* 0x0011780001187983 */ /* 0x000ea80000300a00 */
[----:B------:R-:W5:Y:S04]  /*1ed10*/  LDL.LU R5, [R1+0x540] ;  /* 0x0005400001057983 */ /* 0x000f680000300800 */
[----:B------:R-:W3:Y:S04]  /*1ed20*/  LDL.LU R10, [R1+0x190] ;  /* 0x00019000010a7983 */ /* 0x000ee80000300800 */
[----:B------:R-:W3:Y:S01]  /*1ed30*/  LDL.LU R0, [R1+0x194] ;  /* 0x0001940001007983 */ /* 0x000ee20000300800 */
[C---:B--2---:R-:W-:Y:S08]  /*1ed40*/  HMMA.16816.F32 R24, R20.reuse, R6, R24 ;  /* 0x000000061418723c */ /* 0x044ff00000001818 */
[----:B----4-:R-:W-:Y:S01]  /*1ed50*/  HMMA.16816.F32 R20, R20, R8, R12 ;  /* 0x000000081414723c */ /* 0x010fe2000000180c */
[----:B-----5:R-:W-:-:S10]  /*1ed60*/  IMAD R16, R16, 0x100, R5 ;  /* 0x0000010010107824 */ /* 0x020fd400078e0205 */
[----:B------:R-:W-:Y:S04]  /*1ed70*/  STL.64 [R1+0x10b8], R26 ;  /* 0x0010b81a01007387 */ /* 0x000fe80000100a00 */
[----:B------:R0:W-:Y:S04]  /*1ed80*/  STL.64 [R1+0x10b0], R24 ;  /* 0x0010b01801007387 */ /* 0x0001e80000100a00 */
[----:B0-----:R-:W2:Y:S04]  /*1ed90*/  LDL.LU R24, [R1+0x20] ;  /* 0x0000200001187983 */ /* 0x001ea80000300800 */
[----:B------:R-:W2:Y:S04]  /*1eda0*/  LDL.LU R25, [R1+0x24] ;  /* 0x0000240001197983 */ /* 0x000ea80000300800 */
[----:B------:R-:W2:Y:S04]  /*1edb0*/  LDL.LU R26, [R1+0x28] ;  /* 0x00002800011a7983 */ /* 0x000ea80000300800 */
[----:B------:R-:W2:Y:S04]  /*1edc0*/  LDL.LU R27, [R1+0x2c] ;  /* 0x00002c00011b7983 */ /* 0x000ea80000300800 */
[----:B------:R-:W4:Y:S04]  /*1edd0*/  LDL.LU R5, [R1+0x184] ;  /* 0x0001840001057983 */ /* 0x000f280000300800 */
[----:B------:R-:W5:Y:S04]  /*1ede0*/  LDL.LU R12, [R1] ;  /* 0x00000000010c7983 */ /* 0x000f680000300800 */
[----:B------:R-:W5:Y:S04]  /*1edf0*/  LDL.LU R13, [R1+0x4] ;  /* 0x00000400010d7983 */ /* 0x000f680000300800 */
[----:B------:R-:W5:Y:S04]  /*1ee00*/  LDL.LU R14, [R1+0x8] ;  /* 0x00000800010e7983 */ /* 0x000f680000300800 */
[----:B------:R-:W5:Y:S04]  /*1ee10*/  LDL.LU R15, [R1+0xc] ;  /* 0x00000c00010f7983 */ /* 0x000f680000300800 */
[----:B------:R0:W-:Y:S04]  /*1ee20*/  STL [R1+0x1088], R20 ;  /* 0x0010881401007387 */ /* 0x0001e80000100800 */
[----:B------:R1:W-:Y:S04]  /*1ee30*/  STL [R1+0x1084], R21 ;  /* 0x0010841501007387 */ /* 0x0003e80000100800 */
[----:B------:R1:W-:Y:S04]  /*1ee40*/  STL [R1+0x1080], R22 ;  /* 0x0010801601007387 */ /* 0x0003e80000100800 */
[----:B------:R3:W-:Y:S04]  /*1ee50*/  STL [R1+0x107c], R23 ;  /* 0x00107c1701007387 */ /* 0x0007e80000100800 */
[----:B0-----:R-:W2:Y:S04]  /*1ee60*/  LDL.LU R20, [R1+0xf0] ;  /* 0x0000f00001147983 */ /* 0x001ea80000300800 */
[----:B-1----:R-:W2:Y:S01]  /*1ee70*/  LDL.LU R21, [R1+0xf4] ;  /* 0x0000f40001157983 */ /* 0x002ea20000300800 */
[----:B------:R-:W-:-:S03]  /*1ee80*/  IMAD.MOV.U32 R22, RZ, RZ, R28 ;  /* 0x000000ffff167224 */ /* 0x000fc600078e001c */
[----:B------:R-:W2:Y:S01]  /*1ee90*/  LDL.LU R28, [R1+0x1174] ;  /* 0x00117400011c7983 */ /* 0x000ea20000300800 */
[----:B------:R-:W-:Y:S02]  /*1eea0*/  IMAD R17, R17, 0x100, R2 ;  /* 0x0000010011117824 */ /* 0x000fe400078e0202 */
[----:B------:R-:W-:Y:S02]  /*1eeb0*/  IMAD R18, R18, 0x100, R3 ;  /* 0x0000010012127824 */ /* 0x000fe400078e0203 */
[----:B---3--:R-:W-:Y:S01]  /*1eec0*/  IMAD R19, R11, 0x100, R19 ;  /* 0x000001000b137824 */ /* 0x008fe200078e0213 */
[----:B------:R-:W-:Y:S02]  /*1eed0*/  F2FP.F16.E5M2.UNPACK_B R16, R16 ;  /* 0x00000010ff10723e */ /* 0x000fe400020004ff */
[----:B------:R-:W-:Y:S02]  /*1eee0*/  F2FP.F16.E5M2.UNPACK_B R2, R10.H1 ;  /* 0x0000000aff02723e */ /* 0x000fe400030004ff */
[----:B------:R-:W-:-:S02]  /*1eef0*/  F2FP.F16.E5M2.UNPACK_B R17, R17 ;  /* 0x00000011ff11723e */ /* 0x000fc400020004ff */
[----:B------:R-:W-:Y:S02]  /*1ef00*/  F2FP.F16.E5M2.UNPACK_B R18, R18 ;  /* 0x00000012ff12723e */ /* 0x000fe400020004ff */
[----:B------:R-:W-:Y:S02]  /*1ef10*/  F2FP.F16.E5M2.UNPACK_B R19, R19 ;  /* 0x00000013ff13723e */ /* 0x000fe400020004ff */
[----:B------:R-:W-:Y:S01]  /*1ef20*/  F2FP.F16.E5M2.UNPACK_B R3, R0.H1 ;  /* 0x00000000ff03723e */ /* 0x000fe200030004ff */
[----:B------:R-:W-:Y:S02]  /*1ef30*/  IMAD.MOV.U32 R23, RZ, RZ, R29 ;  /* 0x000000ffff177224 */ /* 0x000fe400078e001d */
[----:B------:R-:W3:Y:S04]  /*1ef40*/  LDL.LU R29, [R1+0x1170] ;  /* 0x00117000011d7983 */ /* 0x000ee80000300800 */
[----:B------:R-:W3:Y:S04]  /*1ef50*/  LDL.LU R7, [R1+0x174] ;  /* 0x0001740001077983 */ /* 0x000ee80000300800 */
[----:B------:R-:W3:Y:S04]  /*1ef60*/  LDL.LU R8, [R1+0x160] ;  /* 0x0001600001087983 */ /* 0x000ee80000300800 */
[----:B------:R-:W3:Y:S04]  /*1ef70*/  LDL.LU R9, [R1+0x164] ;  /* 0x0001640001097983 */ /* 0x000ee80000300800 */
[----:B------:R-:W3:Y:S04]  /*1ef80*/  LDL.LU R0, [R1+0x55c] ;  /* 0x00055c0001007983 */ /* 0x000ee80000300800 */
[----:B------:R-:W3:Y:S04]  /*1ef90*/  LDL.LU R10, [R1+0x564] ;  /* 0x00056400010a7983 */ /* 0x000ee80000300800 */
[----:B------:R-:W3:Y:S01]  /*1efa0*/  LDL.LU R11, [R1+0x56c] ;  /* 0x00056c00010b7983 */ /* 0x000ee20000300800 */
[----:B-----5:R-:W-:Y:S01]  /*1efb0*/  HMMA.16816.F32 R12, R16, R2, R12 ;  /* 0x00000002100c723c */ /* 0x020fe2000000180c */
[----:B--2---:R-:W-:-:S02]  /*1efc0*/  F2FP.F16.E5M2.UNPACK_B R4, R28.H1 ;  /* 0x0000001cff04723e */ /* 0x004fc400030004ff */
[----:B------:R-:W2:-:S15]  /*1efd0*/  LDL.LU R28, [R1+0x574] ;  /* 0x00057400011c7983 */ /* 0x000e9e0000300800 */
[----:B------:R-:W-:Y:S01]  /*1efe0*/  NOP ;  /* 0x0000000000007918 */ /* 0x000fe20000000000 */
[----:B------:R0:W-:Y:S04]  /*1eff0*/  STL [R1+0x1098], R12 ;  /* 0x0010980c01007387 */ /* 0x0001e80000100800 */
[----:B------:R1:W-:Y:S04]  /*1f000*/  STL [R1+0x1094], R13 ;  /* 0x0010940d01007387 */ /* 0x0003e80000100800 */
[----:B------:R5:W-:Y:S04]  /*1f010*/  STL [R1+0x1090], R14 ;  /* 0x0010900e01007387 */ /* 0x000be80000100800 */
[----:B------:R4:W-:Y:S04]  /*1f020*/  STL [R1+0x108c], R15 ;  /* 0x00108c0f01007387 */ /* 0x0009e80000100800 */
[----:B0-----:R-:W2:Y:S04]  /*1f030*/  LDL.LU R12, [R1+0x40] ;  /* 0x00004000010c7983 */ /* 0x001ea80000300800 */
[----:B-1----:R-:W2:Y:S04]  /*1f040*/  LDL.LU R13, [R1+0x44] ;  /* 0x00004400010d7983 */ /* 0x002ea80000300800 */
[----:B-----5:R-:W5:Y:S04]  /*1f050*/  LDL.LU R14, [R1+0x48] ;  /* 0x00004800010e7983 */ /* 0x020f680000300800 */
[----:B----4-:R-:W5:Y:S01]  /*1f060*/  LDL.LU R15, [R1+0x4c] ;  /* 0x00004c00010f7983 */ /* 0x010f620000300800 */
[----:B------:R-:W-:-:S02]  /*1f070*/  F2FP.F16.E5M2.UNPACK_B R5, R5.H1 ;  /* 0x00000005ff05723e */ /* 0x000fc400030004ff */
[----:B---3--:R-:W-:Y:S02]  /*1f080*/  F2FP.F16.E5M2.UNPACK_B R6, R29.H1 ;  /* 0x0000001dff06723e */ /* 0x008fe400030004ff */
[----:B------:R-:W-:Y:S01]  /*1f090*/  F2FP.F16.E5M2.UNPACK_B R7, R7.H1 ;  /* 0x00000007ff07723e */ /* 0x000fe200030004ff */
[----:B-----5:R-:W-:Y:S04]  /*1f0a0*/  STL.64 [R1+0x1168], R14 ;  /* 0x0011680e01007387 */ /* 0x020fe80000100a00 */
[----:B--2---:R0:W-:Y:S02]  /*1f0b0*/  STL.64 [R1+0x1160], R12 ;  /* 0x0011600c01007387 */ /* 0x0041e40000100a00 */
[----:B0-----:R-:W-:-:S15]  /*1f0c0*/  HMMA.16816.F32 R12, R16, R4, R24 ;  /* 0x00000004100c723c */ /* 0x001fde0000001818 */
[----:B------:R-:W-:-:S04]  /*1f0d0*/  NOP ;  /* 0x0000000000007918 */ /* 0x000fc80000000000 */
[----:B------:R-:W-:Y:S04]  /*1f0e0*/  STL.64 [R1+0x20], R12 ;  /* 0x0000200c01007387 */ /* 0x000fe80000100a00 */
[----:B------:R0:W-:Y:S01]  /*1f0f0*/  STL [R1+0x28], R14 ;  /* 0x0000280e01007387 */ /* 0x0001e20000100800 */
[----:B------:R-:W-:-:S03]  /*1f100*/  IMAD.MOV.U32 R29, RZ, RZ, R15 ;  /* 0x000000ffff1d7224 */ /* 0x000fc600078e000f */
[----:B------:R-:W2:Y:S04]  /*1f110*/  LDL.LU R24, [R1+0xd0] ;  /* 0x0000d00001187983 */ /* 0x000ea80000300800 */
[----:B------:R-:W2:Y:S04]  /*1f120*/  LDL.LU R25, [R1+0xd4] ;  /* 0x0000d40001197983 */ /* 0x000ea80000300800 */
[----:B------:R-:W2:Y:S04]  /*1f130*/  LDL.LU R26, [R1+0xd8] ;  /* 0x0000d800011a7983 */ /* 0x000ea80000300800 */
[----:B------:R-:W2:Y:S01]  /*1f140*/  LDL.LU R27, [R1+0xdc] ;  /* 0x0000dc00011b7983 */ /* 0x000ea20000300800 */
[----:B0-----:R-:W-:Y:S03]  /*1f150*/  HMMA.16816.F32 R12, R16, R6, R20 ;  /* 0x00000006100c723c */ /* 0x001fe60000001814 */
[----:B------:R0:W-:Y:S04]  /*1f160*/  STL [R1+0x109c], R29 ;  /* 0x00109c1d01007387 */ /* 0x0001e80000100800 */
[----:B0-----:R-:W3:-:S12]  /*1f170*/  LDL.LU R29, [R1+0x578] ;  /* 0x00057800011d7983 */ /* 0x001ed80000300800 */
[----:B------:R-:W-:Y:S02]  /*1f180*/  IMAD.MOV.U32 R22, RZ, RZ, R14 ;  /* 0x000000ffff167224 */ /* 0x000fe400078e000e */
[----:B------:R-:W-:Y:S02]  /*1f190*/  IMAD.MOV.U32 R23, RZ, RZ, R15 ;  /* 0x000000ffff177224 */ /* 0x000fe400078e000f */
[----:B------:R-:W-:Y:S02]  /*1f1a0*/  IMAD.MOV.U32 R20, RZ, RZ, R12 ;  /* 0x000000ffff147224 */ /* 0x000fe400078e000c */
[----:B------:R-:W-:Y:S01]  /*1f1b0*/  IMAD.MOV.U32 R21, RZ, RZ, R13 ;  /* 0x000000ffff157224 */ /* 0x000fe200078e000d */
[----:B------:R-:W4:Y:S04]  /*1f1c0*/  LDL.LU.64 R14, [R1+0x1168] ;  /* 0x00116800010e7983 */ /* 0x000f280000300a00 */
[----:B------:R-:W4:Y:S04]  /*1f1d0*/  LDL.LU.64 R12, [R1+0x1160] ;  /* 0x00116000010c7983 */ /* 0x000f280000300a00 */
[----:B------:R0:W-:Y:S04]  /*1f1e0*/  STL [R1+0x10e0], R23 ;  /* 0x0010e01701007387 */ /* 0x0001e80000100800 */
[----:B0-----:R-:W5:Y:S04]  /*1f1f0*/  LDL.LU R23, [R1+0x570] ;  /* 0x0005700001177983 */ /* 0x001f680000300800 */
[----:B------:R0:W-:Y:S04]  /*1f200*/  STL [R1+0x10a8], R22 ;  /* 0x0010a81601007387 */ /* 0x0001e80000100800 */
[----:B0-----:R-:W2:Y:S04]  /*1f210*/  LDL.LU R22, [R1+0x568] ;  /* 0x0005680001167983 */ /* 0x001ea80000300800 */
[----:B------:R0:W-:Y:S04]  /*1f220*/  STL [R1+0x10a4], R21 ;  /* 0x0010a41501007387 */ /* 0x0001e80000100800 */
[----:B0-----:R-:W2:Y:S01]  /*1f230*/  LDL.LU R21, [R1+0x560] ;  /* 0x0005600001157983 */ /* 0x001ea20000300800 */
[----:B------:R-:W-:-:S02]  /*1f240*/  F2FP.F16.E5M2.UNPACK_B R8, R8.H1 ;  /* 0x00000008ff08723e */ /* 0x000fc400030004ff */
[----:B------:R-:W-:Y:S01]  /*1f250*/  F2FP.F16.E5M2.UNPACK_B R9, R9.H1 ;  /* 0x00000009ff09723e */ /* 0x000fe200030004ff */
[----:B------:R-:W-:Y:S04]  /*1f260*/  STL [R1+0x10a0], R20 ;  /* 0x0010a01401007387 */ /* 0x000fe80000100800 */
[----:B------:R-:W-:Y:S04]  /*1f270*/  STL [R1+0x1134], R8 ;  /* 0x0011340801007387 */ /* 0x000fe80000100800 */
[----:B------:R0:W-:Y:S01]  /*1f280*/  STL [R1+0x1130], R9 ;  /* 0x0011300901007387 */ /* 0x0001e20000100800 */
[----:B----4-:R-:W-:Y:S01]  /*1f290*/  HMMA.16816.F32 R16, R16, R8, R12 ;  /* 0x000000081010723c */ /* 0x010fe2000000180c */
[----:B---3--:R-:W-:-:S02]  /*1f2a0*/  IMAD R28, R28, 0x100, R29 ;  /* 0x000001001c1c7824 */ /* 0x008fc400078e021d */
[----:B-----5:R-:W-:Y:S02]  /*1f2b0*/  IMAD R11, R11, 0x100, R23 ;  /* 0x000001000b0b7824 */ /* 0x020fe400078e0217 */
[----:B--2---:R-:W-:-:S14]  /*1f2c0*/  IMAD R10, R10, 0x100, R22 ;  /* 0x000001000a0a7824 */ /* 0x004fdc00078e0216 */
[----:B------:R-:W-:Y:S02]  /*1f2d0*/  IMAD.MOV.U32 R12, RZ, RZ, R16 ;  /* 0x000000ffff0c7224 */ /* 0x000fe400078e0010 */
[----:B------:R-:W-:Y:S02]  /*1f2e0*/  IMAD.MOV.U32 R13, RZ, RZ, R17 ;  /* 0x000000ffff0d7224 */ /* 0x000fe400078e0011 */
[----:B------:R-:W-:Y:S02]  /*1f2f0*/  IMAD.MOV.U32 R14, RZ, RZ, R18 ;  /* 0x000000ffff0e7224 */ /* 0x000fe400078e0012 */
[----:B------:R-:W-:Y:S01]  /*1f300*/  IMAD.MOV.U32 R15, RZ, RZ, R19 ;  /* 0x000000ffff0f7224 */ /* 0x000fe200078e0013 */
[----:B------:R-:W-:Y:S02]  /*1f310*/  F2FP.F16.E5M2.UNPACK_B R17, R10 ;  /* 0x0000000aff11723e */ /* 0x000fe400020004ff */
[----:B------:R-:W-:Y:S01]  /*1f320*/  F2FP.F16.E5M2.UNPACK_B R18, R11 ;  /* 0x0000000bff12723e */ /* 0x000fe200020004ff */
[----:B------:R-:W-:Y:S01]  /*1f330*/  IMAD R0, R0, 0x100, R21 ;  /* 0x0000010000007824 */ /* 0x000fe200078e0215 */
[----:B------:R-:W-:-:S04]  /*1f340*/  F2FP.F16.E5M2.UNPACK_B R19, R28 ;  /* 0x0000001cff13723e */ /* 0x000fc800020004ff */
[----:B------:R-:W-:-:S07]  /*1f350*/  F2FP.F16.E5M2.UNPACK_B R16, R0 ;  /* 0x00000000ff10723e */ /* 0x000fce00020004ff */
[C---:B0-----:R-:W-:Y:S01]  /*1f360*/  HMMA.16816.F32 R8, R16.reuse, R2, R24 ;  /* 0x000000021008723c */ /* 0x041fe20000001818 */
[----:B------:R-:W-:Y:S04]  /*1f370*/  STL.64 [R1+0x10c8], R14 ;  /* 0x0010c80e01007387 */ /* 0x000fe80000100a00 */
[----:B------:R-:W-:Y:S04]  /*1f380*/  STL.64 [R1+0x10c0], R12 ;  /* 0x0010c00c01007387 */ /* 0x000fe80000100a00 */
[----:B------:R-:W-:Y:S04]  /*1f390*/  STL [R1+0x113c], R2 ;  /* 0x00113c0201007387 */ /* 0x000fe80000100800 */
[----:B------:R-:W-:Y:S06]  /*1f3a0*/  STL [R1+0x1138], R3 ;  /* 0x0011380301007387 */ /* 0x000fec0000100800 */
[----:B------:R-:W-:Y:S04]  /*1f3b0*/  STL.64 [R1+0x150], R8 ;  /* 0x0001500801007387 */ /* 0x000fe80000100a00 */
[----:B------:R-:W-:Y:S04]  /*1f3c0*/  STL.64 [R1+0x158], R10 ;  /* 0x0001580a01007387 */ /* 0x000fe80000100a00 */
[----:B------:R-:W2:Y:S04]  /*1f3d0*/  LDL.LU R24, [R1+0x30] ;  /* 0x0000300001187983 */ /* 0x000ea80000300800 */
[----:B------:R-:W2:Y:S04]  /*1f3e0*/  LDL.LU R25, [R1+0x34] ;  /* 0x0000340001197983 */ /* 0x000ea80000300800 */
[----:B------:R-:W3:Y:S04]  /*1f3f0*/  LDL.LU R26, [R1+0x38] ;  /* 0x00003800011a7983 */ /* 0x000ee80000300800 */
[----:B------:R-:W3:Y:S04]  /*1f400*/  LDL.LU R27, [R1+0x3c] ;  /* 0x00003c00011b7983 */ /* 0x000ee80000300800 */
[----:B------:R-:W4:Y:S04]  /*1f410*/  LDL.LU R23, [R1+0x5b8] ;  /* 0x0005b80001177983 */ /* 0x000f280000300800 */
[----:B----4-:R0:W-:Y:S04]  /*1f420*/  STL [R1+0x10e4], R23 ;  /* 0x0010e41701007387 */ /* 0x0101e80000100800 */
[----:B0-----:R-:W4:Y:S04]  /*1f430*/  LDL.LU R23, [R1+0x5b0] ;  /* 0x0005b00001177983 */ /* 0x001f280000300800 */
[----:B----4-:R0:W-:Y:S04]  /*1f440*/  STL [R1+0x10e8], R23 ;  /* 0x0010e81701007387 */ /* 0x0101e80000100800 */
[----:B0-----:R-:W4:Y:S04]  /*1f450*/  LDL.LU R23, [R1+0x5a8] ;  /* 0x0005a80001177983 */ /* 0x001f280000300800 */
[----:B----4-:R0:W-:Y:S04]  /*1f460*/  STL [R1+0x10ec], R23 ;  /* 0x0010ec1701007387 */ /* 0x0101e80000100800 */
[----:B0-----:R-:W4:Y:S04]  /*1f470*/  LDL.LU R23, [R1+0x5a0] ;  /* 0x0005a00001177983 */ /* 0x001f280000300800 */
[----:B---3--:R-:W-:Y:S04]  /*1f480*/  STL.64 [R1+0x10d8], R26 ;  /* 0x0010d81a01007387 */ /* 0x008fe80000100a00 */
[----:B--2---:R0:W-:Y:S04]  /*1f490*/  STL.64 [R1+0x10d0], R24 ;  /* 0x0010d01801007387 */ /* 0x0041e80000100a00 */
[----:B0-----:R-:W2:Y:S04]  /*1f4a0*/  LDL.LU R24, [R1+0x60] ;  /* 0x0000600001187983 */ /* 0x001ea80000300800 */
[----:B------:R-:W2:Y:S04]  /*1f4b0*/  LDL.LU R25, [R1+0x64] ;  /* 0x0000640001197983 */ /* 0x000ea80000300800 */
[----:B------:R-:W3:Y:S04]  /*1f4c0*/  LDL.LU R26, [R1+0x68] ;  /* 0x00006800011a7983 */ /* 0x000ee80000300800 */
[----:B------:R-:W3:Y:S04]  /*1f4d0*/  LDL.LU R27, [R1+0x6c] ;  /* 0x00006c00011b7983 */ /* 0x000ee80000300800 */
[----:B---3--:R-:W-:Y:S04]  /*1f4e0*/  STL.64 [R1+0x10f8], R26 ;  /* 0x0010f81a01007387 */ /* 0x008fe80000100a00 */
[----:B--2---:R0:W-:Y:S04]  /*1f4f0*/  STL.64 [R1+0x10f0], R24 ;  /* 0x0010f01801007387 */ /* 0x0041e80000100a00 */
[----:B0-----:R-:W2:Y:S04]  /*1f500*/  LDL.LU R24, [R1+0x80] ;  /* 0x0000800001187983 */ /* 0x001ea80000300800 */
[----:B------:R-:W2:Y:S04]  /*1f510*/  LDL.LU R25, [R1+0x84] ;  /* 0x0000840001197983 */ /* 0x000ea80000300800 */
[----:B------:R-:W3:Y:S04]  /*1f520*/  LDL.LU R26, [R1+0x88] ;  /* 0x00008800011a7983 */ /* 0x000ee80000300800 */
[----:B------:R-:W3:Y:S04]  /*1f530*/  LDL.LU R27, [R1+0x8c] ;  /* 0x00008c00011b7983 */ /* 0x000ee80000300800 */
[----:B------:R-:W5:Y:S04]  /*1f540*/  LDL.LU R2, [R1+0x580] ;  /* 0x0005800001027983 */ /* 0x000f680000300800 */
[----:B------:R-:W5:Y:S04]  /*1f550*/  LDL.LU R0, [R1+0x57c] ;  /* 0x00057c0001007983 */ /* 0x000f680000300800 */
        /* <DEDUP_REMOVED lines=30> */
[----:B------:R-:W-:-:S15]  /*1f740*/  HMMA.16816.F32 R8, R16, R4, R8 ;  /* 0x000000041008723c */ /* 0x000fde0000001808 */
[----:B------:R-:W-:-:S04]  /*1f750*/  NOP ;  /* 0x0000000000007918 */ /* 0x000fc80000000000 */
[----:B------:R-:W-:Y:S02]  /*1f760*/  IMAD.MOV.U32 R20, RZ, RZ, R10 ;  /* 0x000000ffff147224 */ /* 0x000fe400078e000a */
[----:B------:R-:W-:Y:S02]  /*1f770*/  IMAD.MOV.U32 R29, RZ, RZ, R11 ;  /* 0x000000ffff1d7224 */ /* 0x000fe400078e000b */
[----:B------:R-:W-:Y:S02]  /*1f780*/  IMAD.MOV.U32 R22, RZ, RZ, R8 ;  /* 0x000000ffff167224 */ /* 0x000fe400078e0008 */
[----:B------:R-:W-:Y:S01]  /*1f790*/  IMAD.MOV.U32 R21, RZ, RZ, R9 ;  /* 0x000000ffff157224 */ /* 0x000fe200078e0009 */
        /* <DEDUP_REMOVED lines=10> */
[----:B------:R-:W2:Y:S04]  /*1f840*/  LDL.LU.64 R10, [R1+0x1158] ;  /* 0x00115800010a7983 */ /* 0x000ea80000300a00 */
[----:B------:R-:W2:Y:S02]  /*1f850*/  LDL.LU.64 R8, [R1+0x1150] ;  /* 0x0011500001087983 */ /* 0x000ea40000300a00 */
[----:B--2---:R-:W-:-:S15]  /*1f860*/  HMMA.16816.F32 R8, R16, R6, R8 ;  /* 0x000000061008723c */ /* 0x004fde0000001808 */
[----:B------:R-:W-:-:S04]  /*1f870*/  NOP ;  /* 0x0000000000007918 */ /* 0x000fc80000000000 */
[----:B------:R-:W-:Y:S04]  /*1f880*/  STL.64 [R1+0x130], R8 ;  /* 0x0001300801007387 */ /* 0x000fe80000100a00 */
[----:B------:R0:W-:Y:S04]  /*1f890*/  STL.64 [R1+0x138], R10 ;  /* 0x0001380a01007387 */ /* 0x0001e80000100a00 */
[----:B0-----:R-:W2:Y:S04]  /*1f8a0*/  LDL.LU.64 R10, [R1+0x1148] ;  /* 0x00114800010a7983 */ /* 0x001ea80000300a00 */
[----:B------:R-:W3:Y:S01]  /*1f8b0*/  LDL.LU.64 R8, [R1+0x1140] ;  /* 0x0011400001087983 */ /* 0x000ee20000300a00 */
[----:B-----5:R-:W-:-:S03]  /*1f8c0*/  IMAD R0, R0, 0x100, R2 ;  /* 0x0000010000007824 */ /* 0x020fc600078e0202 */
[----:B------:R-:W5:Y:S01]  /*1f8d0*/  LDL.LU R2, [R1+0x113c] ;  /* 0x00113c0001027983 */ /* 0x000f620000300800 */
[----:B--2---:R-:W-:Y:S02]  /*1f8e0*/  IMAD R10, R10, 0x100, R3 ;  /* 0x000001000a0a7824 */ /* 0x004fe400078e0203 */
[----:B---3--:R-:W-:Y:S01]  /*1f8f0*/  IMAD R11, R11, 0x100, R8 ;  /* 0x000001000b0b7824 */ /* 0x008fe200078e0208 */
[----:B------:R-:W5:Y:S04]  /*1f900*/  LDL.LU R3, [R1+0x1138] ;  /* 0x0011380001037983 */ /* 0x000f680000300800 */
[----:B------:R-:W2:Y:S01]  /*1f910*/  LDL.LU R8, [R1+0x1134] ;  /* 0x0011340001087983 */ /* 0x000ea20000300800 */
[----:B------:R-:W-:-:S03]  /*1f920*/  IMAD R28, R28, 0x100, R9 ;  /* 0x000001001c1c7824 */ /* 0x000fc600078e0209 */
[----:B------:R-:W2:Y:S02]  /*1f930*/  LDL.LU R9, [R1+0x1130] ;  /* 0x0011300001097983 */ /* 0x000ea40000300800 */
[----:B--2---:R-:W-:Y:S02]  /*1f940*/  HMMA.16816.F32 R16, R16, R8, R24 ;  /* 0x000000081010723c */ /* 0x004fe40000001818 */
[----:B------:R-:W5:Y:S04]  /*1f950*/  LDL.LU.64 R26, [R1+0x1128] ;  /* 0x00112800011a7983 */ /* 0x000f680000300a00 */
[----:B------:R-:W5:-:S13]  /*1f960*/  LDL.LU.64 R24, [R1+0x1120] ;  /* 0x0011200001187983 */ /* 0x000f5a0000300a00 */
[----:B------:R0:W-:Y:S04]  /*1f970*/  STL.64 [R1], R16 ;  /* 0x0000001001007387 */ /* 0x0001e80000100a00 */
[----:B------:R1:W-:Y:S01]  /*1f980*/  STL.64 [R1+0x8], R18 ;  /* 0x0000081201007387 */ /* 0x0003e20000100a00 */
[----:B0-----:R-:W-:Y:S02]  /*1f990*/  F2FP.F16.E5M2.UNPACK_B R16, R0 ;  /* 0x00000000ff10723e */ /* 0x001fe400020004ff */
[----:B------:R-:W-:Y:S02]  /*1f9a0*/  F2FP.F16.E5M2.UNPACK_B R17, R10 ;  /* 0x0000000aff11723e */ /* 0x000fe400020004ff */
[----:B-1----:R-:W-:Y:S02]  /*1f9b0*/  F2FP.F16.E5M2.UNPACK_B R18, R11 ;  /* 0x0000000bff12723e */ /* 0x002fe400020004ff */
[----:B------:R-:W-:Y:S01]  /*1f9c0*/  F2FP.F16.E5M2.UNPACK_B R19, R28 ;  /* 0x0000001cff13723e */ /* 0x000fe200020004ff */
[----:B------:R-:W4:Y:S04]  /*1f9d0*/  LDL.LU R0, [R1+0x59c] ;  /* 0x00059c0001007983 */ /* 0x000f280000300800 */
[----:B------:R-:W2:Y:S04]  /*1f9e0*/  LDL.LU R10, [R1+0x5a4] ;  /* 0x0005a400010a7983 */ /* 0x000ea80000300800 */
[----:B------:R-:W3:Y:S04]  /*1f9f0*/  LDL.LU R11, [R1+0x5ac] ;  /* 0x0005ac00010b7983 */ /* 0x000ee80000300800 */
[----:B------:R-:W2:Y:S01]  /*1fa00*/  LDL.LU R28, [R1+0x5b4] ;  /* 0x0005b400011c7983 */ /* 0x000ea20000300800 */
[----:B-----5:R-:W-:-:S15]  /*1fa10*/  HMMA.16816.F32 R24, R16, R2, R24 ;  /* 0x000000021018723c */ /* 0x020fde0000001818 */
[----:B------:R-:W-:-:S04]  /*1fa20*/  NOP ;  /* 0x0000000000007918 */ /* 0x000fc80000000000 */
[----:B------:R-:W-:Y:S04]  /*1fa30*/  STL.64 [R1+0x120], R24 ;  /* 0x0001201801007387 */ /* 0x000fe80000100a00 */
[----:B------:R0:W-:Y:S04]  /*1fa40*/  STL.64 [R1+0x128], R26 ;  /* 0x0001281a01007387 */ /* 0x0001e80000100a00 */
[----:B0-----:R-:W5:Y:S04]  /*1fa50*/  LDL.LU.64 R26, [R1+0x1118] ;  /* 0x00111800011a7983 */ /* 0x001f680000300a00 */
[----:B------:R-:W5:Y:S02]  /*1fa60*/  LDL.LU.64 R24, [R1+0x1110] ;  /* 0x0011100001187983 */ /* 0x000f640000300a00 */
[----:B-----5:R-:W-:-:S15]  /*1fa70*/  HMMA.16816.F32 R24, R16, R4, R24 ;  /* 0x000000041018723c */ /* 0x020fde0000001818 */
[----:B------:R-:W-:-:S04]  /*1fa80*/  NOP ;  /* 0x0000000000007918 */ /* 0x000fc80000000000 */
[----:B------:R-:W-:Y:S04]  /*1fa90*/  STL.64 [R1+0x40], R24 ;  /* 0x0000401801007387 */ /* 0x000fe80000100a00 */
[----:B------:R0:W-:Y:S04]  /*1faa0*/  STL.64 [R1+0x48], R26 ;  /* 0x0000481a01007387 */ /* 0x0001e80000100a00 */
[----:B0-----:R-:W5:Y:S04]  /*1fab0*/  LDL.LU.64 R26, [R1+0x1108] ;  /* 0x00110800011a7983 */ /* 0x001f680000300a00 */
[----:B------:R-:W5:Y:S01]  /*1fac0*/  LDL.LU.64 R24, [R1+0x1100] ;  /* 0x0011000001187983 */ /* 0x000f620000300a00 */
[----:B----4-:R-:W-:Y:S01]  /*1fad0*/  IMAD R0, R0, 0x100, R23 ;  /* 0x0000010000007824 */ /* 0x010fe200078e0217 */
[----:B-----5:R-:W-:-:S15]  /*1fae0*/  HMMA.16816.F32 R24, R16, R6, R24 ;  /* 0x000000061018723c */ /* 0x020fde0000001818 */
[----:B------:R-:W-:-:S04]  /*1faf0*/  NOP ;  /* 0x0000000000007918 */ /* 0x000fc80000000000 */
[----:B------:R-:W-:Y:S04]  /*1fb00*/  STL.64 [R1+0x110], R24 ;  /* 0x0001101801007387 */ /* 0x000fe80000100a00 */
[----:B------:R0:W-:Y:S04]  /*1fb10*/  STL.64 [R1+0x118], R26 ;  /* 0x0001181a01007387 */ /* 0x0001e80000100a00 */
[----:B0-----:R-:W4:Y:S04]  /*1fb20*/  LDL.LU.64 R26, [R1+0x10f8] ;  /* 0x0010f800011a7983 */ /* 0x001f280000300a00 */
[----:B------:R-:W4:Y:S04]  /*1fb30*/  LDL.LU.64 R24, [R1+0x10f0] ;  /* 0x0010f00001187983 */ /* 0x000f280000300a00 */
[----:B------:R-:W2:Y:S02]  /*1fb40*/  LDL.LU R23, [R1+0x10ec] ;  /* 0x0010ec0001177983 */ /* 0x000ea40000300800 */
[----:B--2---:R-:W-:-:S02]  /*1fb50*/  IMAD R10, R10, 0x100, R23 ;  /* 0x000001000a0a7824 */ /* 0x004fc400078e0217 */
[----:B------:R-:W3:Y:S02]  /*1fb60*/  LDL.LU R23, [R1+0x10e8] ;  /* 0x0010e80001177983 */ /* 0x000ee40000300800 */
[----:B---3--:R-:W-:Y:S02]  /*1fb70*/  IMAD R11, R11, 0x100, R23 ;  /* 0x000001000b0b7824 */ /* 0x008fe400078e0217 */
[----:B------:R-:W2:Y:S01]  /*1fb80*/  LDL.LU R23, [R1+0x10e4] ;  /* 0x0010e40001177983 */ /* 0x000ea20000300800 */
[----:B----4-:R-:W-:Y:S01]  /*1fb90*/  HMMA.16816.F32 R16, R16, R8, R24 ;  /* 0x000000081010723c */ /* 0x010fe20000001818 */
[----:B--2---:R-:W-:Y:S02]  /*1fba0*/  IMAD R28, R28, 0x100, R23 ;  /* 0x000001001c1c7824 */ /* 0x004fe400078e0217 */
[----:B------:R-:W2:Y:S04]  /*1fbb0*/  LDL.LU R23, [R1+0x10e0] ;  /* 0x0010e00001177983 */ /* 0x000ea80000300800 */
[----:B------:R-:W3:Y:S04]  /*1fbc0*/  LDL.LU.64 R26, [R1+0x10d8] ;  /* 0x0010d800011a7983 */ /* 0x000ee80000300a00 */
[----:B------:R-:W3:Y:S08]  /*1fbd0*/  LDL.LU.64 R24, [R1+0x10d0] ;  /* 0x0010d00001187983 */ /* 0x000ef00000300a00 */
[----:B------:R0:W-:Y:S04]  /*1fbe0*/  STL.64 [R1+0x100], R16 ;  /* 0x0001001001007387 */ /* 0x0001e80000100a00 */
[----:B------:R1:W-:Y:S01]  /*1fbf0*/  STL.64 [R1+0x108], R18 ;  /* 0x0001081201007387 */ /* 0x0003e20000100a00 */
[----:B0-----:R-:W-:-:S02]  /*1fc00*/  F2FP.F16.E5M2.UNPACK_B R16, R0 ;  /* 0x00000000ff10723e */ /* 0x001fc400020004ff */
[----:B------:R-:W-:Y:S02]  /*1fc10*/  F2FP.F16.E5M2.UNPACK_B R17, R10 ;  /* 0x0000000aff11723e */ /* 0x000fe400020004ff */
[----:B-1----:R-:W-:Y:S02]  /*1fc20*/  F2FP.F16.E5M2.UNPACK_B R18, R11 ;  /* 0x0000000bff12723e */ /* 0x002fe400020004ff */
[----:B------:R-:W-:Y:S01]  /*1fc30*/  F2FP.F16.E5M2.UNPACK_B R19, R28 ;  /* 0x0000001cff13723e */ /* 0x000fe200020004ff */
[----:B------:R-:W4:Y:S04]  /*1fc40*/  LDL.LU R0, [R1+0xdb4] ;  /* 0x000db40001007983 */ /* 0x000f280000300800 */
[----:B------:R-:W5:Y:S04]  /*1fc50*/  LDL.LU R10, [R1+0xdc4] ;  /* 0x000dc400010a7983 */ /* 0x000f680000300800 */
[----:B------:R-:W2:Y:S04]  /*1fc60*/  LDL.LU R11, [R1+0xdcc] ;  /* 0x000dcc00010b7983 */ /* 0x000ea80000300800 */
[----:B------:R-:W2:Y:S01]  /*1fc70*/  LDL.LU R28, [R1+0xdd0] ;  /* 0x000dd000011c7983 */ /* 0x000ea20000300800 */
[----:B------:R-:W-:-:S15]  /*1fc80*/  HMMA.16816.F32 R12, R16, R2, R12 ;  /* 0x00000002100c723c */ /* 0x000fde000000180c */
[----:B------:R-:W-:-:S04]  /*1fc90*/  NOP ;  /* 0x0000000000007918 */ /* 0x000fc80000000000 */
[----:B------:R-:W-:Y:S04]  /*1fca0*/  STL.64 [R1+0xf0], R12 ;  /* 0x0000f00c01007387 */ /* 0x000fe80000100a00 */
[----:B------:R0:W-:Y:S04]  /*1fcb0*/  STL.64 [R1+0xf8], R14 ;  /* 0x0000f80e01007387 */ /* 0x0001e80000100a00 */
[----:B0-----:R-:W2:Y:S04]  /*1fcc0*/  LDL.LU.64 R14, [R1+0x10c8] ;  /* 0x0010c800010e7983 */ /* 0x001ea80000300a00 */
[----:B------:R-:W2:Y:S04]  /*1fcd0*/  LDL.LU.64 R12, [R1+0x10c0] ;  /* 0x0010c000010c7983 */ /* 0x000ea80000300a00 */
[----:B------:R-:W2:Y:S04]  /*1fce0*/  LDL.LU R2, [R1+0xdbc] ;  /* 0x000dbc0001027983 */ /* 0x000ea80000300800 */
[----:B------:R-:W5:Y:S01]  /*1fcf0*/  LDL.LU R3, [R1+0xdc8] ;  /* 0x000dc80001037983 */ /* 0x000f620000300800 */
[----:B---3--:R-:W-:-:S15]  /*1fd00*/  HMMA.16816.F32 R24, R16, R4, R24 ;  /* 0x000000041018723c */ /* 0x008fde0000001818 */
[----:B------:R-:W-:-:S04]  /*1fd10*/  NOP ;  /* 0x0000000000007918 */ /* 0x000fc80000000000 */
[----:B------:R-:W-:Y:S04]  /*1fd20*/  STL.64 [R1+0xd0], R24 ;  /* 0x0000d01801007387 */ /* 0x000fe80000100a00 */
[----:B------:R0:W-:Y:S04]  /*1fd30*/  STL.64 [R1+0xd8], R26 ;  /* 0x0000d81a01007387 */ /* 0x0001e80000100a00 */
[----:B0-----:R-:W3:Y:S04]  /*1fd40*/  LDL.LU.64 R26, [R1+0x10b8] ;  /* 0x0010b800011a7983 */ /* 0x001ee80000300a00 */
[----:B------:R-:W3:Y:S04]  /*1fd50*/  LDL.LU.64 R24, [R1+0x10b0] ;  /* 0x0010b00001187983 */ /* 0x000ee80000300a00 */
[----:B------:R-:W4:Y:S04]  /*1fd60*/  LDL.LU R4, [R1+0xdb8] ;  /* 0x000db80001047983 */ /* 0x000f280000300800 */
[----:B------:R-:W2:Y:S01]  /*1fd70*/  LDL.LU R5, [R1+0xdc0] ;  /* 0x000dc00001057983 */ /* 0x000ea20000300800 */
[----:B---3--:R-:W-:-:S15]  /*1fd80*/  HMMA.16816.F32 R24, R16, R6, R24 ;  /* 0x000000061018723c */ /* 0x008fde0000001818 */
[----:B------:R-:W-:-:S04]  /*1fd90*/  NOP ;  /* 0x0000000000007918 */ /* 0x000fc80000000000 */
[----:B------:R0:W-:Y:S04]  /*1fda0*/  STL.64 [R1+0x70], R24 ;  /* 0x0000701801007387 */ /* 0x0001e80000100a00 */
[----:B------:R1:W-:Y:S01]  /*1fdb0*/  STL.64 [R1+0x78], R26 ;  /* 0x0000781a01007387 */ /* 0x0003e20000100a00 */
[----:B0-----:R-:W-:Y:S02]  /*1fdc0*/  IMAD.MOV.U32 R24, RZ, RZ, R22 ;  /* 0x000000ffff187224 */ /* 0x001fe400078e0016 */
[----:B------:R-:W-:Y:S01]  /*1fdd0*/  IMAD.MOV.U32 R25, RZ, RZ, R21 ;  /* 0x000000ffff197224 */ /* 0x000fe200078e0015 */
[----:B------:R-:W3:Y:S04]  /*1fde0*/  LDL.LU R22, [R1+0x10a8] ;  /* 0x0010a80001167983 */ /* 0x000ee80000300800 */
[----:B------:R-:W4:Y:S01]  /*1fdf0*/  LDL.LU R21, [R1+0x10a4] ;  /* 0x0010a40001157983 */ /* 0x000f220000300800 */
[----:B-1----:R-:W-:-:S03]  /*1fe00*/  IMAD.MOV.U32 R26, RZ, RZ, R20 ;  /* 0x000000ffff1a7224 */ /* 0x002fc600078e0014 */
[----:B------:R-:W5:Y:S01]  /*1fe10*/  LDL.LU R20, [R1+0x10a0] ;  /* 0x0010a00001147983 */ /* 0x000f620000300800 */
[----:B------:R-:W-:Y:S02]  /*1fe20*/  IMAD.MOV.U32 R27, RZ, RZ, R29 ;  /* 0x000000ffff1b7224 */ /* 0x000fe400078e001d */
[----:B--2---:R-:W-:Y:S01]  /*1fe30*/  IMAD R11, R11, 0x100, R28 ;  /* 0x000001000b0b7824 */ /* 0x004fe200078e021c */
[----:B------:R-:W2:Y:S04]  /*1fe40*/  LDL.LU R29, [R1+0x109c] ;  /* 0x00109c00011d7983 */ /* 0x000ea80000300800 */
[----:B------:R-:W2:Y:S04]  /*1fe50*/  LDL.LU R28, [R1+0xdec] ;  /* 0x000dec00011c7983 */ /* 0x000ea80000300800 */
[----:B------:R0:W-:Y:S04]  /*1fe60*/  STL.64 [R1+0x1050], R26 ;  /* 0x0010501a01007387 */ /* 0x0001e80000100a00 */
        /* <DEDUP_REMOVED lines=10> */
[----:B------:R0:W-:Y:S04]  /*1ff10*/  STL.64 [R1+0x1060], R26 ;  /* 0x0010601a01007387 */ /* 0x0001e80000100a00 */
[----:B------:R4:W-:Y:S01]  /*1ff20*/  STL.64 [R1+0x1058], R24 ;  /* 0x0010581801007387 */ /* 0x0009e20000100a00 */
[----:B0-----:R-:W-:-:S02]  /*1ff30*/  IMAD.MOV.U32 R27, RZ, RZ, R23 ;  /* 0x000000ffff1b7224 */ /* 0x001fc400078e0017 */
[----:B---3--:R-:W-:Y:S02]  /*1ff40*/  IMAD.MOV.U32 R26, RZ, RZ, R22 ;  /* 0x000000ffff1a7224 */ /* 0x008fe400078e0016 */
[----:B----4-:R-:W-:Y:S02]  /*1ff50*/  IMAD.MOV.U32 R25, RZ, RZ, R21 ;  /* 0x000000ffff197224 */ /* 0x010fe400078e0015 */
[----:B-----5:R-:W-:Y:S02]  /*1ff60*/  IMAD.MOV.U32 R24, RZ, RZ, R20 ;  /* 0x000000ffff187224 */ /* 0x020fe400078e0014 */
[----:B------:R-:W3:Y:S04]  /*1ff70*/  LDL.LU R20, [R1+0x1088] ;  /* 0x0010880001147983 */ /* 0x000ee80000300800 */
[----:B------:R-:W3:Y:S04]  /*1ff80*/  LDL.LU R21, [R1+0x1084] ;  /* 0x0010840001157983 */ /* 0x000ee80000300800 */
[----:B------:R-:W3:Y:S04]  /*1ff90*/  LDL.LU R22, [R1+0x1080] ;  /* 0x0010800001167983 */ /* 0x000ee80000300800 */
[----:B------:R-:W3:Y:S04]  /*1ffa0*/  LDL.LU R23, [R1+0x107c] ;  /* 0x00107c0001177983 */ /* 0x000ee80000300800 */
[----:B------:R-:W4:Y:S04]  /*1ffb0*/  LDL R7, [R1+0x18c] ;  /* 0x00018c0001077983 */ /* 0x000f280000100800 */
[----:B------:R-:W-:Y:S04]  /*1ffc0*/  STL.64 [R1+0x1070], R26 ;  /* 0x0010701a01007387 */ /* 0x000fe80000100a00 */
[----:B------:R0:W-:Y:S04]  /*1ffd0*/  STL.64 [R1+0x1068], R24 ;  /* 0x0010681801007387 */ /* 0x0001e80000100a00 */
[----:B0-----:R-:W5:Y:S04]  /*1ffe0*/  LDL.LU R24, [R1+0x20] ;  /* 0x0000200001187983 */ /* 0x001f680000300800 */
[----:B------:R-:W5:Y:S04]  /*1fff0*/  LDL.LU R25, [R1+0x24] ;  /* 0x0000240001197983 */ /* 0x000f680000300800 */
[----:B------:R-:W5:Y:S01]  /*20000*/  LDL.LU R26, [R1+0x28] ;  /* 0x00002800011a7983 */ /* 0x000f620000300800 */
[----:B--2---:R-:W-:-:S03]  /*20010*/  IMAD.MOV.U32 R27, RZ, RZ, R29 ;  /* 0x000000ffff1b7224 */ /* 0x004fc600078e001d */
[----:B------:R-:W2:Y:S01]  /*20020*/  LDL.LU R29, [R1+0x1078] ;  /* 0x00107800011d7983 */ /* 0x000ea20000300800 */
[----:B---3--:R-:W-:Y:S03]  /*20030*/  HMMA.16816.F32 R16, R16, R8, R20 ;  /* 0x000000081010723c */ /* 0x008fe60000001814 */
[----:B------:R-:W3:Y:S01]  /*20040*/  LDL R21, [R1+0x198] ;  /* 0x0001980001157983 */ /* 0x000ee20000100800 */
[----:B------:R-:W-:Y:S02]  /*20050*/  IMAD R0, R0, 0x100, R4 ;  /* 0x0000010000007824 */ /* 0x000fe400078e0204 */
[----:B------:R-:W-:Y:S02]  /*20060*/  IMAD R2, R2, 0x100, R5 ;  /* 0x0000010002027824 */ /* 0x000fe400078e0205 */
[----:B------:R-:W-:Y:S01]  /*20070*/  IMAD R10, R10, 0x100, R3 ;  /* 0x000001000a0a7824 */ /* 0x000fe200078e0203 */
[----:B------:R-:W-:-:S02]  /*20080*/  F2FP.F16.E5M2.UNPACK_B R11, R11 ;  /* 0x0000000bff0b723e */ /* 0x000fc400020004ff */
[----:B----4-:R-:W-:Y:S02]  /*20090*/  F2FP.F16.E5M2.UNPACK_B R7, R7 ;  /* 0x00000007ff07723e */ /* 0x010fe400020004ff */
[----:B------:R-:W-:Y:S02]  /*200a0*/  F2FP.F16.E5M2.UNPACK_B R8, R0 ;  /* 0x00000000ff08723e */ /* 0x000fe400020004ff */
[----:B------:R-:W-:Y:S02]  /*200b0*/  F2FP.F16.E5M2.UNPACK_B R9, R2 ;  /* 0x00000002ff09723e */ /* 0x000fe400020004ff */
[----:B------:R-:W-:Y:S01]  /*200c0*/  F2FP.F16.E5M2.UNPACK_B R10, R10 ;  /* 0x0000000aff0a723e */ /* 0x000fe200020004ff */
[----:B------:R-:W4:Y:S04]  /*200d0*/  LDL R4, [R1+0x178] ;  /* 0x0001780001047983 */ /* 0x000f280000100800 */
[----:B------:R-:W4:Y:S04]  /*200e0*/  LDL R5, [R1+0x17c] ;  /* 0x00017c0001057983 */ /* 0x000f280000100800 */
[----:B------:R-:W4:Y:S04]  /*200f0*/  LDL R3, [R1+0x16c] ;  /* 0x00016c0001037983 */ /* 0x000f280000100800 */
[----:B------:R-:W4:Y:S04]  /*20100*/  LDL.LU R22, [R1+0xde4] ;  /* 0x000de40001167983 */ /* 0x000f280000300800 */
[----:B------:R-:W4:Y:S04]  /*20110*/  LDL.LU R23, [R1+0xdf0] ;  /* 0x000df00001177983 */ /* 0x000f280000300800 */
[----:B------:R-:W-:Y:S04]  /*20120*/  STL [R1+0xff4], R16 ;  /* 0x000ff41001007387 */ /* 0x000fe80000100800 */
[----:B------:R-:W-:Y:S04]  /*20130*/  STL [R1+0xff0], R17 ;  /* 0x000ff01101007387 */ /* 0x000fe80000100800 */
[----:B------:R-:W-:Y:S04]  /*20140*/  STL [R1+0xfec], R18 ;  /* 0x000fec1201007387 */ /* 0x000fe80000100800 */
[----:B------:R-:W-:Y:S04]  /*20150*/  STL [R1+0xfe8], R19 ;  /* 0x000fe81301007387 */ /* 0x000fe80000100800 */
[----:B------:R-:W4:Y:S04]  /*20160*/  LDL.LU R0, [R1+0xdd4] ;  /* 0x000dd40001007983 */ /* 0x000f280000300800 */
[----:B------:R-:W4:Y:S01]  /*20170*/  LDL R2, [R1+0x168] ;  /* 0x0001680001027983 */ /* 0x000f220000100800 */
[----:B---3--:R-:W-:-:S02]  /*20180*/  F2FP.F16.E5M2.UNPACK_B R20, R21 ;  /* 0x00000015ff14723e */ /* 0x008fc400020004ff */
[----:B------:R-:W-:Y:S02]  /*20190*/  F2FP.F16.E5M2.UNPACK_B R21, R6 ;  /* 0x00000006ff15723e */ /* 0x000fe400020004ff */
[----:B--2---:R-:W-:-:S05]  /*201a0*/  F2FP.F16.E5M2.UNPACK_B R6, R29 ;  /* 0x0000001dff06723e */ /* 0x004fca00020004ff */
[C---:B------:R-:W-:Y:S08]  /*201b0*/  HMMA.16816.F32 R12, R8.reuse, R20, R12 ;  /* 0x00000014080c723c */ /* 0x040ff0000000180c */
[----:B-----5:R-:W-:Y:S11]  /*201c0*/  HMMA.16816.F32 R24, R8, R6, R24 ;  /* 0x000000060818723c */ /* 0x020ff60000001818 */
[----:B------:R0:W-:Y:S04]  /*201d0*/  STL.64 [R1+0xc0], R12 ;  /* 0x0000c00c01007387 */ /* 0x0001e80000100a00 */
[----:B------:R1:W-:Y:S01]  /*201e0*/  STL [R1+0xc8], R14 ;  /* 0x0000c80e01007387 */ /* 0x0003e20000100800 */
[----:B------:R-:W-:-:S03]  /*201f0*/  IMAD.MOV.U32 R29, RZ, RZ, R15 ;  /* 0x000000ffff1d7224 */ /* 0x000fc600078e000f */
[----:B0-----:R-:W2:Y:S04]  /*20200*/  LDL.LU R12, [R1+0xdd8] ;  /* 0x000dd800010c7983 */ /* 0x001ea80000300800 */
[----:B------:R-:W3:Y:S04]  /*20210*/  LDL.LU R13, [R1+0xde0] ;  /* 0x000de000010d7983 */ /* 0x000ee80000300800 */
[----:B-1----:R-:W3:Y:S04]  /*20220*/  LDL.LU R14, [R1+0xddc] ;  /* 0x000ddc00010e7983 */ /* 0x002ee80000300800 */
[----:B------:R-:W5:Y:S04]  /*20230*/  LDL.LU R15, [R1+0xde8] ;  /* 0x000de800010f7983 */ /* 0x000f680000300800 */
[----:B------:R-:W-:Y:S04]  /*20240*/  STL [R1+0x1038], R29 ;  /* 0x0010381d01007387 */ /* 0x000fe80000100800 */
[----:B------:R-:W2:Y:S04]  /*20250*/  LDL.LU R16, [R1+0x130] ;  /* 0x0001300001107983 */ /* 0x000ea80000300800 */
[----:B------:R-:W2:Y:S04]  /*20260*/  LDL.LU R17, [R1+0x134] ;  /* 0x0001340001117983 */ /* 0x000ea80000300800 */
[----:B------:R-:W2:Y:S04]  /*20270*/  LDL.LU R18, [R1+0x138] ;  /* 0x0001380001127983 */ /* 0x000ea80000300800 */
[----:B------:R-:W2:Y:S04]  /*20280*/  LDL.LU R19, [R1+0x13c] ;  /* 0x00013c0001137983 */ /* 0x000ea80000300800 */
[----:B------:R-:W-:Y:S04]  /*20290*/  STL.64 [R1+0xb0], R24 ;  /* 0x0000b01801007387 */ /* 0x000fe80000100a00 */
[----:B------:R0:W-:Y:S04]  /*202a0*/  STL.64 [R1+0xb8], R26 ;  /* 0x0000b81a01007387 */ /* 0x0001e80000100a00 */
[----:B0-----:R-:W2:Y:S04]  /*202b0*/  LDL.LU.64 R26, [R1+0x1070] ;  /* 0x00107000011a7983 */ /* 0x001ea80000300a00 */
[----:B------:R-:W2:Y:S01]  /*202c0*/  LDL.LU.64 R24, [R1+0x1068] ;  /* 0x0010680001187983 */ /* 0x000ea20000300a00 */
[----:B----4-:R-:W-:-:S02]  /*202d0*/  F2FP.F16.E5M2.UNPACK_B R4, R4 ;  /* 0x00000004ff04723e */ /* 0x010fc400020004ff */
[----:B------:R-:W-:-:S07]  /*202e0*/  F2FP.F16.E5M2.UNPACK_B R5, R5 ;  /* 0x00000005ff05723e */ /* 0x000fce00020004ff */
[----:B--2---:R-:W-:-:S15]  /*202f0*/  HMMA.16816.F32 R24, R8, R4, R24 ;  /* 0x000000040818723c */ /* 0x004fde0000001818 */
[----:B------:R-:W-:-:S04]  /*20300*/  NOP ;  /* 0x0000000000007918 */ /* 0x000fc80000000000 */
[----:B------:R-:W-:Y:S04]  /*20310*/  STL.64 [R1+0xe0], R24 ;  /* 0x0000e01801007387 */ /* 0x000fe80000100a00 */
[----:B------:R0:W-:Y:S04]  /*20320*/  STL.64 [R1+0xe8], R26 ;  /* 0x0000e81a01007387 */ /* 0x0001e80000100a00 */
[----:B0-----:R-:W2:Y:S04]  /*20330*/  LDL.LU.64 R26, [R1+0x1060] ;  /* 0x00106000011a7983 */ /* 0x001ea80000300a00 */
[----:B------:R-:W2:Y:S01]  /*20340*/  LDL.LU.64 R24, [R1+0x1058] ;  /* 0x0010580001187983 */ /* 0x000ea20000300a00 */
[----:B------:R-:W-:-:S02]  /*20350*/  F2FP.F16.E5M2.UNPACK_B R2, R2 ;  /* 0x00000002ff02723e */ /* 0x000fc400020004ff */
[----:B------:R-:W-:Y:S01]  /*20360*/  F2FP.F16.E5M2.UNPACK_B R3, R3 ;  /* 0x00000003ff03723e */ /* 0x000fe200020004ff */
[----:B------:R-:W-:Y:S02]  /*20370*/  IMAD R0, R0, 0x100, R12 ;  /* 0x0000010000007824 */ /* 0x000fe400078e020c */
[----:B---3--:R-:W-:Y:S02]  /*20380*/  IMAD R12, R14, 0x100, R13 ;  /* 0x000001000e0c7824 */ /* 0x008fe400078e020d */
[----:B-----5:R-:W-:Y:S02]  /*20390*/  IMAD R13, R22, 0x100, R15 ;  /* 0x00000100160d7824 */ /* 0x020fe400078e020f */
[----:B------:R-:W-:Y:S01]  /*203a0*/  IMAD R14, R28, 0x100, R23 ;  /* 0x000001001c0e7824 */ /* 0x000fe200078e0217 */
[----:B--2---:R-:W-:Y:S01]  /*203b0*/  HMMA.16816.F32 R8, R8, R2, R24 ;  /* 0x000000020808723c */ /* 0x004fe20000001818 */
[----:B------:R-:W2:Y:S04]  /*203c0*/  LDL.LU.64 R26, [R1+0x1050] ;  /* 0x00105000011a7983 */ /* 0x000ea80000300a00 */
[----:B------:R-:W2:Y:S04]  /*203d0*/  LDL.LU.64 R24, [R1+0x1048] ;  /* 0x0010480001187983 */ /* 0x000ea80000300a00 */
[----:B------:R-:W-:Y:S04]  /*203e0*/  STL [R1+0x1040], R2 ;  /* 0x0010400201007387 */ /* 0x000fe80000100800 */
[----:B------:R-:W-:Y:S06]  /*203f0*/  STL [R1+0x103c], R3 ;  /* 0x00103c0301007387 */ /* 0x000fec0000100800 */
[----:B------:R0:W-:Y:S04]  /*20400*/  STL.64 [R1+0x60], R8 ;  /* 0x0000600801007387 */ /* 0x0001e80000100a00 */
[----:B------:R1:W-:Y:S01]  /*20410*/  STL.64 [R1+0x68], R10 ;  /* 0x0000680a01007387 */ /* 0x0003e20000100a00 */
[----:B0-----:R-:W-:-:S02]  /*20420*/  F2FP.F16.E5M2.UNPACK_B R9, R12 ;  /* 0x0000000cff09723e */ /* 0x001fc400020004ff */
[----:B-1----:R-:W-:Y:S01]  /*20430*/  F2FP.F16.E5M2.UNPACK_B R10, R13 ;  /* 0x0000000dff0a723e */ /* 0x002fe200020004ff */
[----:B------:R-:W3:Y:S01]  /*20440*/  LDL.LU R12, [R1+0x150] ;  /* 0x00015000010c7983 */ /* 0x000ee20000300800 */
[----:B------:R-:W-:-:S03]  /*20450*/  F2FP.F16.E5M2.UNPACK_B R11, R14 ;  /* 0x0000000eff0b723e */ /* 0x000fc600020004ff */
[----:B------:R-:W3:Y:S04]  /*20460*/  LDL.LU R13, [R1+0x154] ;  /* 0x00015400010d7983 */ /* 0x000ee80000300800 */
[----:B------:R-:W3:Y:S04]  /*20470*/  LDL.LU R14, [R1+0x158] ;  /* 0x00015800010e7983 */ /* 0x000ee80000300800 */
[----:B------:R-:W3:Y:S01]  /*20480*/  LDL.LU R15, [R1+0x15c] ;  /* 0x00015c00010f7983 */ /* 0x000ee20000300800 */
[----:B------:R-:W-:-:S07]  /*20490*/  F2FP.F16.E5M2.UNPACK_B R8, R0 ;  /* 0x00000000ff08723e */ /* 0x000fce00020004ff */
[C---:B------:R-:W-:Y:S08]  /*204a0*/  HMMA.16816.F32 R16, R8.reuse, R4, R16 ;  /* 0x000000040810723c */ /* 0x040ff00000001810 */
[----:B---3--:R-:W-:-:S15]  /*204b0*/  HMMA.16816.F32 R12, R8, R20, R12 ;  /* 0x00000014080c723c */ /* 0x008fde000000180c */
[----:B------:R-:W-:-:S04]  /*204c0*/  NOP ;  /* 0x0000000000007918 */ /* 0x000fc80000000000 */
[----:B------:R-:W-:Y:S04]  /*204d0*/  STL.64 [R1+0xa0], R12 ;  /* 0x0000a00c01007387 */ /* 0x000fe80000100a00 */
[----:B------:R2:W-:Y:S04]  /*204e0*/  STL.64 [R1+0xa8], R14 ;  /* 0x0000a80e01007387 */ /* 0x0005e80000100a00 */
[----:B------:R-:W3:Y:S04]  /*204f0*/  LDL.LU R2, [R1+0xdf8] ;  /* 0x000df80001027983 */ /* 0x000ee80000300800 */
[----:B------:R-:W3:Y:S01]  /*20500*/  LDL.LU R0, [R1+0xdf4] ;  /* 0x000df40001007983 */ /* 0x000ee20000300800 */
[----:B--2---:R-:W-:-:S15]  /*20510*/  HMMA.16816.F32 R12, R8, R6, R24 ;  /* 0x00000006080c723c */ /* 0x004fde0000001818 */
[----:B------:R-:W-:-:S04]  /*20520*/  NOP ;  /* 0x0000000000007918 */ /* 0x000fc80000000000 */
[----:B------:R0:W-:Y:S04]  /*20530*/  STL.64 [R1+0x90], R12 ;  /* 0x0000900c01007387 */ /* 0x0001e80000100a00 */
[----:B------:R1:W-:Y:S04]  /*20540*/  STL.64 [R1+0x98], R14 ;  /* 0x0000980e01007387 */ /* 0x0003e80000100a00 */
[----:B------:R-:W2:Y:S04]  /*20550*/  LDL.LU R3, [R1+0xe00] ;  /* 0x000e000001037983 */ /* 0x000ea80000300800 */
[----:B0-----:R-:W2:Y:S04]  /*20560*/  LDL.LU R12, [R1+0xdfc] ;  /* 0x000dfc00010c7983 */ /* 0x001ea80000300800 */
[----:B------:R-:W4:Y:S04]  /*20570*/  LDL.LU R29, [R1+0xe08] ;  /* 0x000e0800011d7983 */ /* 0x000f280000300800 */
[----:B------:R-:W4:Y:S04]  /*20580*/  LDL.LU R13, [R1+0xe04] ;  /* 0x000e0400010d7983 */ /* 0x000f280000300800 */
[----:B-1----:R-:W5:Y:S04]  /*20590*/  LDL.LU R14, [R1+0xe10] ;  /* 0x000e1000010e7983 */ /* 0x002f680000300800 */
[----:B------:R-:W5:Y:S04]  /*205a0*/  LDL.LU R28, [R1+0xe0c] ;  /* 0x000e0c00011c7983 */ /* 0x000f680000300800 */
[----:B------:R-:W2:Y:S04]  /*205b0*/  LDL.LU R24, [R1] ;  /* 0x0000000001187983 */ /* 0x000ea80000300800 */
[----:B------:R-:W2:Y:S04]  /*205c0*/  LDL.LU R25, [R1+0x4] ;  /* 0x0000040001197983 */ /* 0x000ea80000300800 */
[----:B------:R-:W2:Y:S04]  /*205d0*/  LDL.LU R26, [R1+0x8] ;  /* 0x00000800011a7983 */ /* 0x000ea80000300800 */
[----:B------:R-:W2:Y:S04]  /*205e0*/  LDL.LU R27, [R1+0xc] ;  /* 0x00000c00011b7983 */ /* 0x000ea80000300800 */
[----:B------:R-:W-:Y:S04]  /*205f0*/  STL.64 [R1+0x1030], R6 ;  /* 0x0010300601007387 */ /* 0x000fe80000100a00 */
[----:B------:R-:W-:Y:S04]  /*20600*/  STL.64 [R1+0x1028], R4 ;  /* 0x0010280401007387 */ /* 0x000fe80000100a00 */
[----:B------:R0:W-:Y:S04]  /*20610*/  STL.64 [R1+0x80], R16 ;  /* 0x0000801001007387 */ /* 0x0001e80000100a00 */
[----:B------:R1:W-:Y:S04]  /*20620*/  STL.64 [R1+0x88], R18 ;  /* 0x0000881201007387 */ /* 0x0003e80000100a00 */
[----:B------:R-:W2:Y:S04]  /*20630*/  LDL.LU R15, [R1+0xe24] ;  /* 0x000e2400010f7983 */ /* 0x000ea80000300800 */
[----:B------:R-:W2:Y:S04]  /*20640*/  LDL.LU R22, [R1+0xe30] ;  /* 0x000e300001167983 */ /* 0x000ea80000300800 */
[----:B------:R-:W2:Y:S04]  /*20650*/  LDL.LU R23, [R1+0xe2c] ;  /* 0x000e2c0001177983 */ /* 0x000ea80000300800 */
[----:B0-----:R-:W2:Y:S04]  /*20660*/  LDL.LU R16, [R1+0x100] ;  /* 0x0001000001107983 */ /* 0x001ea80000300800 */
[----:B------:R-:W2:Y:S04]  /*20670*/  LDL.LU R17, [R1+0x104] ;  /* 0x0001040001117983 */ /* 0x000ea80000300800 */
[----:B-1----:R-:W2:Y:S04]  /*20680*/  LDL.LU R18, [R1+0x108] ;  /* 0x0001080001127983 */ /* 0x002ea80000300800 */
[----:B------:R-:W2:Y:S04]  /*20690*/  LDL.LU R19, [R1+0x10c] ;  /* 0x00010c0001137983 */ /* 0x000ea80000300800 */
[----:B--2---:R-:W-:Y:S04]  /*206a0*/  STL.64 [R1+0x1010], R18 ;  /* 0x0010101201007387 */ /* 0x004fe80000100a00 */
[----:B------:R0:W-:Y:S04]  /*206b0*/  STL.64 [R1+0x1008], R16 ;  /* 0x0010081001007387 */ /* 0x0001e80000100a00 */
[----:B0-----:R-:W2:Y:S04]  /*206c0*/  LDL.LU R16, [R1+0x110] ;  /* 0x0001100001107983 */ /* 0x001ea80000300800 */
[----:B------:R-:W2:Y:S04]  /*206d0*/  LDL.LU R17, [R1+0x114] ;  /* 0x0001140001117983 */ /* 0x000ea80000300800 */
[----:B------:R-:W2:Y:S04]  /*206e0*/  LDL.LU R18, [R1+0x118] ;  /* 0x0001180001127983 */ /* 0x000ea80000300800 */
[----:B------:R-:W2:Y:S04]  /*206f0*/  LDL.LU R19, [R1+0x11c] ;  /* 0x00011c0001137983 */ /* 0x000ea80000300800 */
[----:B------:R-:W4:Y:S04]  /*20700*/  LDL.LU R4, [R1+0x120] ;  /* 0x0001200001047983 */ /* 0x000f280000300800 */
[----:B------:R-:W4:Y:S04]  /*20710*/  LDL.LU R5, [R1+0x124] ;  /* 0x0001240001057983 */ /* 0x000f280000300800 */
[----:B------:R-:W4:Y:S04]  /*20720*/  LDL.LU R6, [R1+0x128] ;  /* 0x0001280001067983 */ /* 0x000f280000300800 */
[----:B------:R-:W4:Y:S01]  /*20730*/  LDL.LU R7, [R1+0x12c] ;  /* 0x00012c0001077983 */ /* 0x000f220000300800 */
[----:B---3--:R-:W-:-:S02]  /*20740*/  IMAD R0, R0, 0x100, R2 ;  /* 0x0000010000007824 */ /* 0x008fc400078e0202 */
        /* <DEDUP_REMOVED lines=8> */
[----:B------:R-:W3:Y:S01]  /*207d0*/  LDL.LU R3, [R1+0x103c] ;  /* 0x00103c0001037983 */ /* 0x000ee20000300800 */
[----:B----4-:R-:W-:-:S03]  /*207e0*/  IMAD R13, R13, 0x100, R29 ;  /* 0x000001000d0d7824 */ /* 0x010fc600078e021d */
[----:B------:R-:W4:Y:S01]  /*207f0*/  LDL.LU R29, [R1+0x1038] ;  /* 0x00103800011d7983 */ /* 0x000f220000300800 */
[----:B---3--:R-:W-:-:S15]  /*20800*/  HMMA.16816.F32 R8, R8, R2, R24 ;  /* 0x000000020808723c */ /* 0x008fde0000001818 */
[----:B------:R-:W-:-:S04]  /*20810*/  NOP ;  /* 0x0000000000007918 */ /* 0x000fc80000000000 */
[----:B------:R-:W-:Y:S04]  /*20820*/  STL.64 [R1+0x20], R8 ;  /* 0x0000200801007387 */ /* 0x000fe80000100a00 */
[----:B------:R0:W-:Y:S04]  /*20830*/  STL [R1+0x28], R10 ;  /* 0x0000280a01007387 */ /* 0x0001e80000100800 */
[----:B------:R-:W3:Y:S04]  /*20840*/  LDL.LU R24, [R1+0xd0] ;  /* 0x0000d00001187983 */ /* 0x000ee80000300800 */
[----:B------:R-:W3:Y:S04]  /*20850*/  LDL.LU R25, [R1+0xd4] ;  /* 0x0000d40001197983 */ /* 0x000ee80000300800 */
[----:B------:R-:W2:Y:S04]  /*20860*/  LDL.LU R26, [R1+0xd8] ;  /* 0x0000d800011a7983 */ /* 0x000ea80000300800 */
[----:B------:R-:W2:Y:S01]  /*20870*/  LDL.LU R27, [R1+0xdc] ;  /* 0x0000dc00011b7983 */ /* 0x000ea20000300800 */
[----:B-----5:R-:W-:-:S02]  /*20880*/  IMAD R14, R28, 0x100, R14 ;  /* 0x000001001c0e7824 */ /* 0x020fc400078e020e */
[----:B------:R-:W-:Y:S01]  /*20890*/  IMAD.MOV.U32 R28, RZ, RZ, R11 ;  /* 0x000000ffff1c7224 */ /* 0x000fe200078e000b */
[----:B0-----:R-:W-:Y:S02]  /*208a0*/  F2FP.F16.E5M2.UNPACK_B R10, R13 ;  /* 0x0000000dff0a723e */ /* 0x001fe400020004ff */
[----:B------:R-:W-:Y:S02]  /*208b0*/  F2FP.F16.E5M2.UNPACK_B R8, R0 ;  /* 0x00000000ff08723e */ /* 0x000fe400020004ff */
[----:B------:R-:W-:Y:S02]  /*208c0*/  F2FP.F16.E5M2.UNPACK_B R9, R12 ;  /* 0x0000000cff09723e */ /* 0x000fe400020004ff */
[----:B------:R-:W-:-:S07]  /*208d0*/  F2FP.F16.E5M2.UNPACK_B R11, R14 ;  /* 0x0000000eff0b723e */ /* 0x000fce00020004ff */
[C---:B------:R-:W-:Y:S01]  /*208e0*/  HMMA.16816.F32 R4, R8.reuse, R20, R4 ;  /* 0x000000140804723c */ /* 0x040fe20000001804 */
[----:B--2---:R-:W-:Y:S04]  /*208f0*/  STL.64 [R1+0x1000], R26 ;  /* 0x0010001a01007387 */ /* 0x004fe80000100a00 */
[----:B---3--:R0:W-:Y:S04]  /*20900*/  STL.64 [R1+0xff8], R24 ;  /* 0x000ff81801007387 */ /* 0x0081e80000100a00 */
[----:B0-----:R-:W2:Y:S04]  /*20910*/  LDL.LU R24, [R1+0xf0] ;  /* 0x0000f00001187983 */ /* 0x001ea80000300800 */
[----:B------:R-:W2:Y:S04]  /*20920*/  LDL.LU R25, [R1+0xf4] ;  /* 0x0000f40001197983 */ /* 0x000ea80000300800 */
[----:B------:R-:W2:Y:S04]  /*20930*/  LDL.LU R26, [R1+0xf8] ;  /* 0x0000f800011a7983 */ /* 0x000ea80000300800 */
[----:B------:R-:W2:Y:S04]  /*20940*/  LDL.LU R27, [R1+0xfc] ;  /* 0x0000fc00011b7983 */ /* 0x000ea80000300800 */
[----:B------:R-:W-:Y:S04]  /*20950*/  STL [R1+0xfcc], R28 ;  /* 0x000fcc1c01007387 */ /* 0x000fe80000100800 */
[----:B------:R-:W3:Y:S04]  /*20960*/  LDL.LU R0, [R1+0xe28] ;  /* 0x000e280001007983 */ /* 0x000ee80000300800 */
[----:B------:R-:W5:Y:S04]  /*20970*/  LDL.LU R12, [R1+0xe14] ;  /* 0x000e1400010c7983 */ /* 0x000f680000300800 */
[----:B------:R-:W2:Y:S04]  /*20980*/  LDL.LU R13, [R1+0xe1c] ;  /* 0x000e1c00010d7983 */ /* 0x000ea80000300800 */
[----:B------:R-:W2:Y:S04]  /*20990*/  LDL.LU R14, [R1+0xe20] ;  /* 0x000e2000010e7983 */ /* 0x000ea80000300800 */
[----:B------:R-:W-:Y:S04]  /*209a0*/  STL.64 [R1+0x50], R4 ;  /* 0x0000500401007387 */ /* 0x000fe80000100a00 */
[----:B------:R0:W-:Y:S04]  /*209b0*/  STL.64 [R1+0x58], R6 ;  /* 0x0000580601007387 */ /* 0x0001e80000100a00 */
[----:B0-----:R-:W2:Y:S04]  /*209c0*/  LDL.LU.64 R6, [R1+0x1030] ;  /* 0x0010300001067983 */ /* 0x001ea80000300a00 */
[----:B------:R-:W3:Y:S01]  /*209d0*/  LDL.LU.64 R4, [R1+0x1028] ;  /* 0x0010280001047983 */ /* 0x000ee20000300a00 */
[----:B--2---:R-:W-:-:S15]  /*209e0*/  HMMA.16816.F32 R16, R8, R6, R16 ;  /* 0x000000060810723c */ /* 0x004fde0000001810 */
[----:B------:R-:W-:-:S04]  /*209f0*/  NOP ;  /* 0x0000000000007918 */ /* 0x000fc80000000000 */
[----:B------:R-:W-:Y:S04]  /*20a00*/  STL.64 [R1+0x40], R16 ;  /* 0x0000401001007387 */ /* 0x000fe80000100a00 */
[----:B------:R0:W-:Y:S01]  /*20a10*/  STL [R1+0x48], R18 ;  /* 0x0000481201007387 */ /* 0x0001e20000100800 */
[----:B------:R-:W-:-:S03]  /*20a20*/  IMAD.MOV.U32 R28, RZ, RZ, R19 ;  /* 0x000000ffff1c7224 */ /* 0x000fc600078e0013 */
[----:B0-----:R-:W3:Y:S04]  /*20a30*/  LDL.LU.64 R18, [R1+0x1020] ;  /* 0x0010200001127983 */ /* 0x001ee80000300a00 */
[----:B------:R-:W3:Y:S04]  /*20a40*/  LDL.LU.64 R16, [R1+0x1018] ;  /* 0x0010180001107983 */ /* 0x000ee80000300a00 */
[----:B------:R0:W-:Y:S04]  /*20a50*/  STL [R1+0xfd0], R28 ;  /* 0x000fd01c01007387 */ /* 0x0001e80000100800 */
[----:B0-----:R-:W5:Y:S01]  /*20a60*/  LDL.LU R28, [R1+0xe18] ;  /* 0x000e1800011c7983 */ /* 0x001f620000300800 */
[----:B---3--:R-:W-:-:S15]  /*20a70*/  HMMA.16816.F32 R16, R8, R4, R16 ;  /* 0x000000040810723c */ /* 0x008fde0000001810 */
[----:B------:R-:W-:-:S04]  /*20a80*/  NOP ;  /* 0x0000000000007918 */ /* 0x000fc80000000000 */
[----:B------:R-:W-:Y:S04]  /*20a90*/  STL.64 [R1+0x30], R16 ;  /* 0x0000301001007387 */ /* 0x000fe80000100a00 */
[----:B------:R0:W-:Y:S04]  /*20aa0*/  STL.64 [R1+0x38], R18 ;  /* 0x0000381201007387 */ /* 0x0001e80000100a00 */
[----:B0-----:R-:W2:Y:S04]  /*20ab0*/  LDL.LU.64 R18, [R1+0x1010] ;  /* 0x0010100001127983 */ /* 0x001ea80000300a00 */
[----:B------:R-:W2:Y:S01]  /*20ac0*/  LDL.LU.64 R16, [R1+0x1008] ;  /* 0x0010080001107983 */ /* 0x000ea20000300a00 */
[----:B------:R-:W-:-:S02]  /*20ad0*/  IMAD R13, R13, 0x100, R14 ;  /* 0x000001000d0d7824 */ /* 0x000fc400078e020e */
[----:B------:R-:W-:Y:S02]  /*20ae0*/  IMAD R14, R15, 0x100, R0 ;  /* 0x000001000f0e7824 */ /* 0x000fe400078e0200 */
[----:B-----5:R-:W-:Y:S02]  /*20af0*/  IMAD R12, R12, 0x100, R28 ;  /* 0x000001000c0c7824 */ /* 0x020fe400078e021c */
[----:B------:R-:W-:Y:S01]  /*20b00*/  IMAD R15, R23, 0x100, R22 ;  /* 0x00000100170f7824 */ /* 0x000fe200078e0216 */
[----:B------:R-:W-:Y:S02]  /*20b10*/  F2FP.F16.E5M2.UNPACK_B R13, R13 ;  /* 0x0000000dff0d723e */ /* 0x000fe400020004ff */
[----:B------:R-:W-:Y:S02]  /*20b20*/  F2FP.F16.E5M2.UNPACK_B R14, R14 ;  /* 0x0000000eff0e723e */ /* 0x000fe400020004ff */
[----:B------:R-:W-:Y:S02]  /*20b30*/  F2FP.F16.E5M2.UNPACK_B R12, R12 ;  /* 0x0000000cff0c723e */ /* 0x000fe400020004ff */
[----:B------:R-:W-:-:S07]  /*20b40*/  F2FP.F16.E5M2.UNPACK_B R15, R15 ;  /* 0x0000000fff0f723e */ /* 0x000fce00020004ff */
[----:B------:R-:W-:Y:S08]  /*20b50*/  HMMA.16816.F32 R20, R12, R20, R24 ;  /* 0x000000140c14723c */ /* 0x000ff00000001818 */
[----:B--2---:R-:W-:-:S15]  /*20b60*/  HMMA.16816.F32 R8, R8, R2, R16 ;  /* 0x000000020808723c */ /* 0x004fde0000001810 */
[----:B------:R-:W-:-:S04]  /*20b70*/  NOP ;  /* 0x0000000000007918 */ /* 0x000fc80000000000 */
[----:B------:R-:W-:Y:S04]  /*20b80*/  STL.64 [R1+0x10], R8 ;  /* 0x0000100801007387 */ /* 0x000fe80000100a00 */
[----:B------:R-:W2:Y:S04]  /*20b90*/  LDL.LU R16, [R1+0xe38] ;  /* 0x000e380001107983 */ /* 0x000ea80000300800 */
[----:B------:R-:W2:Y:S04]  /*20ba0*/  LDL.LU R0, [R1+0xe34] ;  /* 0x000e340001007983 */ /* 0x000ea80000300800 */
[----:B------:R-:W3:Y:S04]  /*20bb0*/  LDL.LU R17, [R1+0xe40] ;  /* 0x000e400001117983 */ /* 0x000ee80000300800 */
[----:B------:R-:W5:Y:S04]  /*20bc0*/  LDL.LU R18, [R1+0xe4c] ;  /* 0x000e4c0001127983 */ /* 0x000f680000300800 */
[----:B------:R-:W2:Y:S04]  /*20bd0*/  LDL.LU R19, [R1+0xe50] ;  /* 0x000e500001137983 */ /* 0x000ea80000300800 */
[----:B------:R-:W2:Y:S04]  /*20be0*/  LDL.LU.64 R26, [R1+0x1000] ;  /* 0x00100000011a7983 */ /* 0x000ea80000300a00 */
[----:B------:R-:W2:Y:S04]  /*20bf0*/  LDL.LU.64 R24, [R1+0xff8] ;  /* 0x000ff80001187983 */ /* 0x000ea80000300a00 */
[----:B------:R0:W-:Y:S04]  /*20c00*/  STL.64 [R1], R20 ;  /* 0x0000001401007387 */ /* 0x0001e80000100a00 */
[----:B------:R1:W-:Y:S04]  /*20c10*/  STL.64 [R1+0x8], R22 ;  /* 0x0000081601007387 */ /* 0x0003e80000100a00 */
[----:B0-----:R-:W3:Y:S04]  /*20c20*/  LDL.LU R20, [R1+0x70] ;  /* 0x0000700001147983 */ /* 0x001ee80000300800 */
[----:B------:R-:W3:Y:S04]  /*20c30*/  LDL.LU R21, [R1+0x74] ;  /* 0x0000740001157983 */ /* 0x000ee80000300800 */
[----:B-1----:R-:W3:Y:S04]  /*20c40*/  LDL.LU R22, [R1+0x78] ;  /* 0x0000780001167983 */ /* 0x002ee80000300800 */
[----:B------:R-:W3:Y:S01]  /*20c50*/  LDL.LU R23, [R1+0x7c] ;  /* 0x00007c0001177983 */ /* 0x000ee20000300800 */
[C---:B--2---:R-:W-:Y:S03]  /*20c60*/  HMMA.16816.F32 R24, R12.reuse, R6, R24 ;  /* 0x000000060c18723c */ /* 0x044fe60000001818 */
[----:B------:R-:W2:Y:S05]  /*20c70*/  LDL.LU R6, [R1+0xe44] ;  /* 0x000e440001067983 */ /* 0x000eaa0000300800 */
[----:B---3--:R-:W-:Y:S11]  /*20c80*/  HMMA.16816.F32 R20, R12, R4, R20 ;  /* 0x000000040c14723c */ /* 0x008ff60000001814 */
[----:B------:R-:W-:Y:S04]  /*20c90*/  STL.64 [R1+0xf10], R26 ;  /* 0x000f101a01007387 */ /* 0x000fe80000100a00 */
[----:B------:R0:W-:Y:S04]  /*20ca0*/  STL.64 [R1+0xf08], R24 ;  /* 0x000f081801007387 */ /* 0x0001e80000100a00 */
[----:B------:R-:W3:Y:S04]  /*20cb0*/  LDL.LU R4, [R1+0xe3c] ;  /* 0x000e3c0001047983 */ /* 0x000ee80000300800 */
[----:B------:R-:W5:Y:S04]  /*20cc0*/  LDL.LU R5, [R1+0xe48] ;  /* 0x000e480001057983 */ /* 0x000f680000300800 */
[----:B0-----:R-:W4:Y:S04]  /*20cd0*/  LDL.LU R24, [R1+0x18c] ;  /* 0x00018c0001187983 */ /* 0x001f280000300800 */
[----:B------:R-:W4:Y:S04]  /*20ce0*/  LDL.LU R25, [R1+0x178] ;  /* 0x0001780001197983 */ /* 0x000f280000300800 */
[----:B------:R-:W4:Y:S04]  /*20cf0*/  LDL.LU R7, [R1+0x17c] ;  /* 0x00017c0001077983 */ /* 0x000f280000300800 */
[----:B------:R-:W4:Y:S04]  /*20d00*/  LDL.LU R8, [R1+0x168] ;  /* 0x0001680001087983 */ /* 0x000f280000300800 */
[----:B------:R-:W4:Y:S04]  /*20d10*/  LDL.LU R9, [R1+0x16c] ;  /* 0x00016c0001097983 */ /* 0x000f280000300800 */
[----:B------:R-:W4:Y:S04]  /*20d20*/  LDL.LU R26, [R1+0xe58] ;  /* 0x000e5800011a7983 */ /* 0x000f280000300800 */
[----:B------:R-:W4:Y:S01]  /*20d30*/  LDL.LU R27, [R1+0xe54] ;  /* 0x000e5400011b7983 */ /* 0x000f220000300800 */
[----:B------:R-:W-:-:S02]  /*20d40*/  IMAD.MOV.U32 R28, RZ, RZ, R10 ;  /* 0x000000ffff1c7224 */ /* 0x000fc400078e000a */
[----:B------:R-:W-:Y:S02]  /*20d50*/  IMAD R0, R0, 0x100, R16 ;  /* 0x0000010000007824 */ /* 0x000fe400078e0210 */
[----:B--2---:R-:W-:Y:S02]  /*20d60*/  IMAD R6, R6, 0x100, R19 ;  /* 0x0000010006067824 */ /* 0x004fe400078e0213 */
[----:B---3--:R-:W-:Y:S02]  /*20d70*/  IMAD R4, R4, 0x100, R17 ;  /* 0x0000010004047824 */ /* 0x008fe400078e0211 */
[----:B-----5:R-:W-:Y:S01]  /*20d80*/  IMAD R5, R5, 0x100, R18 ;  /* 0x0000010005057824 */ /* 0x020fe200078e0212 */
[----:B----4-:R-:W-:Y:S04]  /*20d90*/  STL.64 [R1+0xfe0], R26 ;  /* 0x000fe01a01007387 */ /* 0x010fe80000100a00 */
[----:B------:R0:W-:Y:S04]  /*20da0*/  STL.64 [R1+0xfd8], R24 ;  /* 0x000fd81801007387 */ /* 0x0001e80000100a00 */
[----:B0-----:R-:W2:Y:S04]  /*20db0*/  LDL.LU R24, [R1+0xc0] ;  /* 0x0000c00001187983 */ /* 0x001ea80000300800 */
[----:B------:R-:W2:Y:S04]  /*20dc0*/  LDL.LU R25, [R1+0xc4] ;  /* 0x0000c40001197983 */ /* 0x000ea80000300800 */
[----:B------:R-:W2:Y:S01]  /*20dd0*/  LDL.LU R26, [R1+0xc8] ;  /* 0x0000c800011a7983 */ /* 0x000ea20000300800 */
[----:B------:R-:W-:-:S03]  /*20de0*/  IMAD.MOV.U32 R27, RZ, RZ, R29 ;  /* 0x000000ffff1b7224 */ /* 0x000fc600078e001d */
[----:B------:R-:W3:Y:S04]  /*20df0*/  LDL.LU R10, [R1+0xe60] ;  /* 0x000e6000010a7983 */ /* 0x000ee80000300800 */
[----:B------:R-:W3:Y:S04]  /*20e00*/  LDL.LU R29, [R1+0xe5c] ;  /* 0x000e5c00011d7983 */ /* 0x000ee80000300800 */
[----:B------:R-:W-:Y:S04]  /*20e10*/  STL.64 [R1+0xf20], R22 ;  /* 0x000f201601007387 */ /* 0x000fe80000100a00 */
[----:B------:R0:W-:Y:S04]  /*20e20*/  STL.64 [R1+0xf18], R20 ;  /* 0x000f181401007387 */ /* 0x0001e80000100a00 */
[----:B0-----:R-:W4:Y:S04]  /*20e30*/  LDL.LU R20, [R1+0xe0] ;  /* 0x0000e00001147983 */ /* 0x001f280000300800 */
[----:B------:R-:W4:Y:S04]  /*20e40*/  LDL.LU R21, [R1+0xe4] ;  /* 0x0000e40001157983 */ /* 0x000f280000300800 */
[----:B------:R-:W4:Y:S04]  /*20e50*/  LDL.LU R22, [R1+0xe8] ;  /* 0x0000e80001167983 */ /* 0x000f280000300800 */
[----:B------:R-:W4:Y:S04]  /*20e60*/  LDL.LU R23, [R1+0xec] ;  /* 0x0000ec0001177983 */ /* 0x000f280000300800 */
[----:B------:R-:W5:Y:S04]  /*20e70*/  LDL.LU R16, [R1+0xff4] ;  /* 0x000ff40001107983 */ /* 0x000f680000300800 */
[----:B------:R-:W5:Y:S04]  /*20e80*/  LDL.LU R17, [R1+0xff0] ;  /* 0x000ff00001117983 */ /* 0x000f680000300800 */
[----:B------:R-:W5:Y:S04]  /*20e90*/  LDL.LU R18, [R1+0xfec] ;  /* 0x000fec0001127983 */ /* 0x000f680000300800 */
[----:B------:R-:W5:Y:S02]  /*20ea0*/  LDL.LU R19, [R1+0xfe8] ;  /* 0x000fe80001137983 */ /* 0x000f640000300800 */
[----:B-----5:R-:W-:Y:S02]  /*20eb0*/  HMMA.16816.F32 R12, R12, R2, R16 ;  /* 0x000000020c0c723c */ /* 0x020fe40000001810 */
[----:B------:R-:W5:Y:S04]  /*20ec0*/  LDL.LU R18, [R1+0x198] ;  /* 0x0001980001127983 */ /* 0x000f680000300800 */
[----:B------:R-:W2:Y:S01]  /*20ed0*/  LDL.LU R19, [R1+0x19c] ;  /* 0x00019c0001137983 */ /* 0x000ea20000300800 */
[----:B------:R-:W-:-:S02]  /*20ee0*/  F2FP.F16.E5M2.UNPACK_B R16, R0 ;  /* 0x00000000ff10723e */ /* 0x000fc400020004ff */
[----:B------:R-:W-:-:S10]  /*20ef0*/  F2FP.F16.E5M2.UNPACK_B R17, R4 ;  /* 0x00000004ff11723e */ /* 0x000fd400020004ff */
[----:B------:R0:W-:Y:S04]  /*20f00*/  STL [R1+0xf78], R12 ;  /* 0x000f780c01007387 */ /* 0x0001e80000100800 */
[----:B------:R1:W-:Y:S04]  /*20f10*/  STL [R1+0xf30], R13 ;  /* 0x000f300d01007387 */ /* 0x0003e80000100800 */
[----:B------:R1:W-:Y:S04]  /*20f20*/  STL [R1+0xf2c], R14 ;  /* 0x000f2c0e01007387 */ /* 0x0003e80000100800 */
[----:B------:R3:W-:Y:S04]  /*20f30*/  STL [R1+0xf28], R15 ;  /* 0x000f280f01007387 */ /* 0x0007e80000100800 */
[----:B0-----:R-:W4:Y:S04]  /*20f40*/  LDL.LU R12, [R1+0xb0] ;  /* 0x0000b000010c7983 */ /* 0x001f280000300800 */
[----:B-1----:R-:W4:Y:S04]  /*20f50*/  LDL.LU R13, [R1+0xb4] ;  /* 0x0000b400010d7983 */ /* 0x002f280000300800 */
[----:B------:R-:W4:Y:S04]  /*20f60*/  LDL.LU R14, [R1+0xb8] ;  /* 0x0000b800010e7983 */ /* 0x000f280000300800 */
[----:B---3--:R-:W4:Y:S04]  /*20f70*/  LDL.LU R15, [R1+0xbc] ;  /* 0x0000bc00010f7983 */ /* 0x008f280000300800 */
[----:B------:R-:W3:Y:S01]  /*20f80*/  LDL.LU R0, [R1+0x188] ;  /* 0x0001880001007983 */ /* 0x000ee20000300800 */
[----:B-----5:R-:W-:-:S02]  /*20f90*/  F2FP.F16.E5M2.UNPACK_B R2, R18.H1 ;  /* 0x00000012ff02723e */ /* 0x020fc400030004ff */
[----:B--2---:R-:W-:Y:S02]  /*20fa0*/  F2FP.F16.E5M2.UNPACK_B R3, R19.H1 ;  /* 0x00000013ff03723e */ /* 0x004fe400030004ff */
[----:B------:R-:W-:Y:S02]  /*20fb0*/  F2FP.F16.E5M2.UNPACK_B R18, R5 ;  /* 0x00000005ff12723e */ /* 0x000fe400020004ff */
[----:B------:R-:W-:-:S07]  /*20fc0*/  F2FP.F16.E5M2.UNPACK_B R19, R6 ;  /* 0x00000006ff13723e */ /* 0x000fce00020004ff */
[----:B------:R-:W-:-:S15]  /*20fd0*/  HMMA.16816.F32 R24, R16, R2, R24 ;  /* 0x000000021018723c */ /* 0x000fde0000001818 */
[----:B------:R-:W-:-:S04]  /*20fe0*/  NOP ;  /* 0x0000000000007918 */ /* 0x000fc80000000000 */
[----:B------:R-:W-:Y:S04]  /*20ff0*/  STL.64 [R1+0x240], R24 ;  /* 0x0002401801007387 */ /* 0x000fe80000100a00 */
[----:B------:R0:W-:Y:S04]  /*21000*/  STL.64 [R1+0x248], R26 ;  /* 0x0002481a01007387 */ /* 0x0001e80000100a00 */
[----:B0-----:R-:W2:Y:S04]  /*21010*/  LDL.LU.64 R26, [R1+0xfe0] ;  /* 0x000fe000011a7983 */ /* 0x001ea80000300a00 */
[----:B------:R-:W5:Y:S01]  /*21020*/  LDL.LU.64 R24, [R1+0xfd8] ;  /* 0x000fd80001187983 */ /* 0x000f620000300a00 */
[----:B---3--:R-:W-:-:S02]  /*21030*/  F2FP.F16.E5M2.UNPACK_B R4, R0.H1 ;  /* 0x00000000ff04723e */ /* 0x008fc400030004ff */
[----:B------:R-:W-:Y:S01]  /*21040*/  F2FP.F16.E5M2.UNPACK_B R7, R7.H1 ;  /* 0x00000007ff07723e */ /* 0x000fe200030004ff */
[----:B------:R-:W-:Y:S01]  /*21050*/  STL [R1+0xfc8], R3 ;  /* 0x000fc80301007387 */ /* 0x000fe20000100800 */
[----:B------:R-:W-:Y:S01]  /*21060*/  IMAD R10, R29, 0x100, R10 ;  /* 0x000001001d0a7824 */ /* 0x000fe200078e020a */
[----:B-----5:R-:W-:-:S07]  /*21070*/  F2FP.F16.E5M2.UNPACK_B R5, R24.H1 ;  /* 0x00000018ff05723e */ /* 0x020fce00030004ff */
[----:B----4-:R-:W-:Y:S01]  /*21080*/  HMMA.16816.F32 R12, R16, R4, R12 ;  /* 0x00000004100c723c */ /* 0x010fe2000000180c */
[----:B------:R-:W-:-:S15]  /*21090*/  F2FP.F16.E5M2.UNPACK_B R6, R25.H1 ;  /* 0x00000019ff06723e */ /* 0x000fde00030004ff */
[----:B------:R-:W-:-:S03]  /*210a0*/  NOP ;  /* 0x0000000000007918 */ /* 0x000fc60000000000 */
[----:B------:R-:W-:Y:S04]  /*210b0*/  STL.64 [R1+0x230], R12 ;  /* 0x0002300c01007387 */ /* 0x000fe80000100a00 */
[----:B------:R0:W-:Y:S02]  /*210c0*/  STL.64 [R1+0x238], R14 ;  /* 0x0002380e01007387 */ /* 0x0001e40000100a00 */
[----:B0-----:R-:W-:Y:S02]  /*210d0*/  HMMA.16816.F32 R12, R16, R6, R20 ;  /* 0x00000006100c723c */ /* 0x001fe40000001814 */
[----:B------:R-:W-:Y:S04]  /*210e0*/  STL.64 [R1+0xfb0], R6 ;  /* 0x000fb00601007387 */ /* 0x000fe80000100a00 */
[----:B------:R-:W-:-:S13]  /*210f0*/  STL.64 [R1+0xfa8], R4 ;  /* 0x000fa80401007387 */ /* 0x000fda0000100a00 */
[----:B------:R-:W-:Y:S04]  /*21100*/  STL.64 [R1+0x220], R12 ;  /* 0x0002200c01007387 */ /* 0x000fe80000100a00 */
[----:B------:R-:W-:Y:S04]  /*21110*/  STL.64 [R1+0x228], R14 ;  /* 0x0002280e01007387 */ /* 0x000fe80000100a00 */
[----:B------:R-:W3:Y:S01]  /*21120*/  LDL.LU R29, [R1+0xea4] ;  /* 0x000ea400011d7983 */ /* 0x000ee20000300800 */
[----:B------:R-:W-:Y:S02]  /*21130*/  IMAD.MOV.U32 R22, RZ, RZ, R28 ;  /* 0x000000ffff167224 */ /* 0x000fe400078e001c */
[----:B------:R-:W-:Y:S01]  /*21140*/  IMAD.MOV.U32 R23, RZ, RZ, R11 ;  /* 0x000000ffff177224 */ /* 0x000fe200078e000b */
[----:B---3--:R-:W-:Y:S04]  /*21150*/  STL [R1+0xf7c], R29 ;  /* 0x000f7c1d01007387 */ /* 0x008fe80000100800 */
[----:B------:R-:W3:Y:S04]  /*21160*/  LDL.LU R20, [R1+0x10] ;  /* 0x0000100001147983 */ /* 0x000ee80000300800 */
[----:B------:R-:W3:Y:S04]  /*21170*/  LDL.LU R21, [R1+0x14] ;  /* 0x0000140001157983 */ /* 0x000ee80000300800 */
[----:B------:R-:W4:Y:S04]  /*21180*/  LDL.LU R28, [R1+0xfd0] ;  /* 0x000fd000011c7983 */ /* 0x000f280000300800 */
[----:B------:R-:W-:Y:S04]  /*21190*/  STL.64 [R1+0xf40], R22 ;  /* 0x000f401601007387 */ /* 0x000fe80000100a00 */
[----:B---3--:R0:W-:Y:S04]  /*211a0*/  STL.64 [R1+0xf38], R20 ;  /* 0x000f381401007387 */ /* 0x0081e80000100a00 */
[----:B0-----:R-:W3:Y:S04]  /*211b0*/  LDL.LU R20, [R1+0x30] ;  /* 0x0000300001147983 */ /* 0x001ee80000300800 */
[----:B------:R-:W3:Y:S04]  /*211c0*/  LDL.LU R21, [R1+0x34] ;  /* 0x0000340001157983 */ /* 0x000ee80000300800 */
[----:B------:R-:W5:Y:S04]  /*211d0*/  LDL.LU R22, [R1+0x38] ;  /* 0x0000380001167983 */ /* 0x000f680000300800 */
[----:B------:R-:W5:Y:S04]  /*211e0*/  LDL.LU R23, [R1+0x3c] ;  /* 0x00003c0001177983 */ /* 0x000f680000300800 */
[----:B-----5:R-:W-:Y:S04]  /*211f0*/  STL.64 [R1+0xf50], R22 ;  /* 0x000f501601007387 */ /* 0x020fe80000100a00 */
[----:B---3--:R0:W-:Y:S04]  /*21200*/  STL.64 [R1+0xf48], R20 ;  /* 0x000f481401007387 */ /* 0x0081e80000100a00 */
[----:B0-----:R-:W3:Y:S04]  /*21210*/  LDL.LU R20, [R1+0x40] ;  /* 0x0000400001147983 */ /* 0x001ee80000300800 */
[----:B------:R-:W3:Y:S04]  /*21220*/  LDL.LU R21, [R1+0x44] ;  /* 0x0000440001157983 */ /* 0x000ee80000300800 */
[----:B------:R-:W5:Y:S01]  /*21230*/  LDL.LU R22, [R1+0x48] ;  /* 0x0000480001167983 */ /* 0x000f620000300800 */
[----:B----4-:R-:W-:-:S03]  /*21240*/  IMAD.MOV.U32 R23, RZ, RZ, R28 ;  /* 0x000000ffff177224 */ /* 0x010fc600078e001c */
[----:B------:R-:W4:Y:S04]  /*21250*/  LDL.LU R28, [R1+0xfcc] ;  /* 0x000fcc00011c7983 */ /* 0x000f280000300800 */
[----:B------:R-:W2:Y:S04]  /*21260*/  LDL.LU R29, [R1+0xe8c] ;  /* 0x000e8c00011d7983 */ /* 0x000ea80000300800 */
[----:B--2---:R0:W-:Y:S04]  /*21270*/  STL [R1+0xf80], R29 ;  /* 0x000f801d01007387 */ /* 0x0041e80000100800 */
[----:B0-----:R-:W2:Y:S04]  /*21280*/  LDL.LU R29, [R1+0xe80] ;  /* 0x000e8000011d7983 */ /* 0x001ea80000300800 */
[----:B--2---:R0:W-:Y:S04]  /*21290*/  STL [R1+0xf84], R29 ;  /* 0x000f841d01007387 */ /* 0x0041e80000100800 */
[----:B0-----:R-:W2:Y:S04]  /*212a0*/  LDL.LU R29, [R1+0xe78] ;  /* 0x000e7800011d7983 */ /* 0x001ea80000300800 */
[----:B------:R-:W2:Y:S04]  /*212b0*/  LDL.LU R12, [R1+0xe90] ;  /* 0x000e9000010c7983 */ /* 0x000ea80000300800 */
[----:B-----5:R-:W-:Y:S04]  /*212c0*/  STL.64 [R1+0xf60], R22 ;  /* 0x000f601601007387 */ /* 0x020fe80000100a00 */
[----:B---3--:R0:W-:Y:S04]  /*212d0*/  STL.64 [R1+0xf58], R20 ;  /* 0x000f581401007387 */ /* 0x0081e80000100a00 */
[----:B0-----:R-:W3:Y:S04]  /*212e0*/  LDL.LU R20, [R1+0x50] ;  /* 0x0000500001147983 */ /* 0x001ee80000300800 */
[----:B------:R-:W3:Y:S04]  /*212f0*/  LDL.LU R21, [R1+0x54] ;  /* 0x0000540001157983 */ /* 0x000ee80000300800 */
[----:B------:R-:W5:Y:S04]  /*21300*/  LDL.LU R22, [R1+0x58] ;  /* 0x0000580001167983 */ /* 0x000f680000300800 */
[----:B------:R-:W5:Y:S01]  /*21310*/  LDL.LU R23, [R1+0x5c] ;  /* 0x00005c0001177983 */ /* 0x000f620000300800 */
[----:B------:R-:W-:-:S03]  /*21320*/  IMAD R0, R27, 0x100, R26 ;  /* 0x000001001b007824 */ /* 0x000fc600078e021a */
[----:B------:R-:W2:Y:S04]  /*21330*/  LDL.LU R27, [R1+0xe6c] ;  /* 0x000e6c00011b7983 */ /* 0x000ea80000300800 */
[----:B------:R-:W2:Y:S04]  /*21340*/  LDL.LU R11, [R1+0xe68] ;  /* 0x000e6800010b7983 */ /* 0x000ea80000300800 */
[----:B-----5:R-:W-:Y:S04]  /*21350*/  STL.64 [R1+0xf70], R22 ;  /* 0x000f701601007387 */ /* 0x020fe80000100a00 */
[----:B---3--:R0:W-:Y:S04]  /*21360*/  STL.64 [R1+0xf68], R20 ;  /* 0x000f681401007387 */ /* 0x0081e80000100a00 */
[----:B0-----:R-:W3:Y:S04]  /*21370*/  LDL.LU R20, [R1+0x20] ;  /* 0x0000200001147983 */ /* 0x001ee80000300800 */
[----:B------:R-:W3:Y:S04]  /*21380*/  LDL.LU R21, [R1+0x24] ;  /* 0x0000240001157983 */ /* 0x000ee80000300800 */
[----:B------:R-:W5:Y:S01]  /*21390*/  LDL.LU R22, [R1+0x28] ;  /* 0x0000280001167983 */ /* 0x000f620000300800 */
[----:B----4-:R-:W-:-:S03]  /*213a0*/  IMAD.MOV.U32 R23, RZ, RZ, R28 ;  /* 0x000000ffff177224 */ /* 0x010fc600078e001c */
[----:B------:R-:W4:Y:S04]  /*213b0*/  LDL.LU R3, [R1+0xe70] ;  /* 0x000e700001037983 */ /* 0x000f280000300800 */
[----:B------:R-:W4:Y:S04]  /*213c0*/  LDL.LU R28, [R1+0xe64] ;  /* 0x000e6400011c7983 */ /* 0x000f280000300800 */
        /* <DEDUP_REMOVED lines=10> */
[----:B-----5:R-:W-:Y:S04]  /*21470*/  STL.64 [R1+0xf90], R22 ;  /* 0x000f901601007387 */ /* 0x020fe80000100a00 */
[----:B---3--:R0:W-:Y:S04]  /*21480*/  STL.64 [R1+0xf88], R20 ;  /* 0x000f881401007387 */ /* 0x0081e80000100a00 */
[----:B0-----:R-:W3:Y:S04]  /*21490*/  LDL.LU R20, [R1+0x80] ;  /* 0x0000800001147983 */ /* 0x001ee80000300800 */
[----:B------:R-:W3:Y:S04]  /*214a0*/  LDL.LU R21, [R1+0x84] ;  /* 0x0000840001157983 */ /* 0x000ee80000300800 */
[----:B------:R-:W5:Y:S04]  /*214b0*/  LDL.LU R22, [R1+0x88] ;  /* 0x0000880001167983 */ /* 0x000f680000300800 */
[----:B------:R-:W5:Y:S01]  /*214c0*/  LDL.LU R23, [R1+0x8c] ;  /* 0x00008c0001177983 */ /* 0x000f620000300800 */
[----:B------:R-:W-:-:S02]  /*214d0*/  F2FP.F16.E5M2.UNPACK_B R8, R8.H1 ;  /* 0x00000008ff08723e */ /* 0x000fc400030004ff */
[----:B------:R-:W-:Y:S01]  /*214e0*/  F2FP.F16.E5M2.UNPACK_B R9, R9.H1 ;  /* 0x00000009ff09723e */ /* 0x000fe200030004ff */
[----:B------:R-:W-:Y:S02]  /*214f0*/  IMAD R11, R11, 0x100, R27 ;  /* 0x000001000b0b7824 */ /* 0x000fe400078e021b */
[----:B----4-:R-:W-:-:S04]  /*21500*/  IMAD R28, R28, 0x100, R3 ;  /* 0x000001001c1c7824 */ /* 0x010fc800078e0203 */
[----:B--2---:R-:W-:Y:S01]  /*21510*/  HMMA.16816.F32 R16, R16, R8, R4 ;  /* 0x000000081010723c */ /* 0x004fe20000001804 */
[----:B-----5:R-:W-:Y:S04]  /*21520*/  STL.64 [R1+0xfa0], R22 ;  /* 0x000fa01601007387 */ /* 0x020fe80000100a00 */
[----:B---3--:R0:W-:Y:S04]  /*21530*/  STL.64 [R1+0xf98], R20 ;  /* 0x000f981401007387 */ /* 0x0081e80000100a00 */
[----:B0-----:R-:W2:Y:S04]  /*21540*/  LDL.LU R20, [R1+0x90] ;  /* 0x0000900001147983 */ /* 0x001ea80000300800 */
[----:B------:R-:W2:Y:S04]  /*21550*/  LDL.LU R21, [R1+0x94] ;  /* 0x0000940001157983 */ /* 0x000ea80000300800 */
[----:B------:R-:W2:Y:S04]  /*21560*/  LDL.LU R22, [R1+0x98] ;  /* 0x0000980001167983 */ /* 0x000ea80000300800 */
[----:B------:R-:W2:Y:S04]  /*21570*/  LDL.LU R23, [R1+0x9c] ;  /* 0x00009c0001177983 */ /* 0x000ea80000300800 */
[----:B------:R-:W3:Y:S04]  /*21580*/  LDL.LU R13, [R1+0xe98] ;  /* 0x000e9800010d7983 */ /* 0x000ee80000300800 */
[----:B------:R-:W4:Y:S04]  /*21590*/  LDL.LU R14, [R1+0xea0] ;  /* 0x000ea000010e7983 */ /* 0x000f280000300800 */
[----:B------:R-:W5:Y:S04]  /*215a0*/  LDL.LU R15, [R1+0xeac] ;  /* 0x000eac00010f7983 */ /* 0x000f680000300800 */
[----:B------:R-:W2:Y:S04]  /*215b0*/  LDL.LU R24, [R1] ;  /* 0x0000000001187983 */ /* 0x000ea80000300800 */
[----:B------:R-:W2:Y:S04]  /*215c0*/  LDL.LU R25, [R1+0x4] ;  /* 0x0000040001197983 */ /* 0x000ea80000300800 */
[----:B------:R-:W2:Y:S04]  /*215d0*/  LDL.LU R26, [R1+0x8] ;  /* 0x00000800011a7983 */ /* 0x000ea80000300800 */
[----:B------:R-:W2:Y:S04]  /*215e0*/  LDL.LU R27, [R1+0xc] ;  /* 0x00000c00011b7983 */ /* 0x000ea80000300800 */
[----:B------:R-:W2:Y:S04]  /*215f0*/  LDL.LU R3, [R1+0xfc8] ;  /* 0x000fc80001037983 */ /* 0x000ea80000300800 */
[----:B------:R-:W2:Y:S04]  /*21600*/  LDL.LU.64 R6, [R1+0xfc0] ;  /* 0x000fc00001067983 */ /* 0x000ea80000300a00 */
[----:B------:R-:W2:Y:S04]  /*21610*/  LDL.LU.64 R4, [R1+0xfb8] ;  /* 0x000fb80001047983 */ /* 0x000ea80000300a00 */
[----:B------:R0:W-:Y:S04]  /*21620*/  STL.64 [R1+0x270], R16 ;  /* 0x0002701001007387 */ /* 0x0001e80000100a00 */
[----:B------:R1:W-:Y:S01]  /*21630*/  STL.64 [R1+0x278], R18 ;  /* 0x0002781201007387 */ /* 0x0003e20000100a00 */
[----:B0-----:R-:W-:-:S02]  /*21640*/  F2FP.F16.E5M2.UNPACK_B R16, R0 ;  /* 0x00000000ff10723e */ /* 0x001fc400020004ff */
[----:B------:R-:W-:Y:S02]  /*21650*/  F2FP.F16.E5M2.UNPACK_B R17, R10 ;  /* 0x0000000aff11723e */ /* 0x000fe400020004ff */
[----:B-1----:R-:W-:Y:S02]  /*21660*/  F2FP.F16.E5M2.UNPACK_B R18, R11 ;  /* 0x0000000bff12723e */ /* 0x002fe400020004ff */
[----:B------:R-:W-:Y:S01]  /*21670*/  F2FP.F16.E5M2.UNPACK_B R19, R28 ;  /* 0x0000001cff13723e */ /* 0x000fe200020004ff */
[----:B------:R-:W3:Y:S04]  /*21680*/  LDL.LU R0, [R1+0xe74] ;  /* 0x000e740001007983 */ /* 0x000ee80000300800 */
[----:B------:R-:W3:Y:S04]  /*21690*/  LDL.LU R10, [R1+0xe7c] ;  /* 0x000e7c00010a7983 */ /* 0x000ee80000300800 */
[----:B------:R-:W3:Y:S04]  /*216a0*/  LDL.LU R11, [R1+0xe88] ;  /* 0x000e8800010b7983 */ /* 0x000ee80000300800 */
[----:B------:R-:W3:Y:S01]  /*216b0*/  LDL.LU R28, [R1+0xe84] ;  /* 0x000e8400011c7983 */ /* 0x000ee20000300800 */
        /* <DEDUP_REMOVED lines=12> */
[----:B---3--:R-:W-:Y:S01]  /*21780*/  IMAD R0, R0, 0x100, R29 ;  /* 0x0000010000007824 */ /* 0x008fe200078e021d */
[----:B--2---:R-:W-:-:S15]  /*21790*/  HMMA.16816.F32 R20, R16, R6, R20 ;  /* 0x000000061014723c */ /* 0x004fde0000001814 */
[----:B------:R-:W-:-:S04]  /*217a0*/  NOP ;  /* 0x0000000000007918 */ /* 0x000fc80000000000 */
[----:B------:R-:W-:Y:S04]  /*217b0*/  STL.64 [R1+0x1f0], R20 ;  /* 0x0001f01401007387 */ /* 0x000fe80000100a00 */
[----:B------:R0:W-:Y:S04]  /*217c0*/  STL.64 [R1+0x1f8], R22 ;  /* 0x0001f81601007387 */ /* 0x0001e80000100a00 */
[----:B0-----:R-:W2:Y:S04]  /*217d0*/  LDL.LU.64 R22, [R1+0xf90] ;  /* 0x000f900001167983 */ /* 0x001ea80000300a00 */
[----:B------:R-:W2:Y:S04]  /*217e0*/  LDL.LU.64 R20, [R1+0xf88] ;  /* 0x000f880001147983 */ /* 0x000ea80000300a00 */
[----:B------:R-:W3:Y:S02]  /*217f0*/  LDL.LU R29, [R1+0xf84] ;  /* 0x000f8400011d7983 */ /* 0x000ee40000300800 */
[----:B---3--:R-:W-:-:S02]  /*21800*/  IMAD R10, R10, 0x100, R29 ;  /* 0x000001000a0a7824 */ /* 0x008fc400078e021d */
[----:B------:R-:W3:Y:S01]  /*21810*/  LDL.LU R29, [R1+0xf80] ;  /* 0x000f8000011d7983 */ /* 0x000ee20000300800 */
[----:B------:R-:W-:Y:S01]  /*21820*/  IMAD R28, R28, 0x100, R12 ;  /* 0x000001001c1c7824 */ /* 0x000fe200078e020c */
[----:B--2---:R-:W-:Y:S01]  /*21830*/  HMMA.16816.F32 R16, R16, R8, R20 ;  /* 0x000000081010723c */ /* 0x004fe20000001814 */
[----:B---3--:R-:W-:Y:S02]  /*21840*/  IMAD R11, R11, 0x100, R29 ;  /* 0x000001000b0b7824 */ /* 0x008fe400078e021d */
[----:B------:R-:W2:Y:S04]  /*21850*/  LDL.LU R29, [R1+0xf7c] ;  /* 0x000f7c00011d7983 */ /* 0x000ea80000300800 */
[----:B------:R-:W3:Y:S04]  /*21860*/  LDL.LU R12, [R1+0xf78] ;  /* 0x000f7800010c7983 */ /* 0x000ee80000300800 */
        /* <DEDUP_REMOVED lines=9> */
[----:B------:R-:W4:Y:S04]  /*21900*/  LDL.LU R10, [R1+0xe9c] ;  /* 0x000e9c00010a7983 */ /* 0x000f280000300800 */
[----:B------:R-:W5:Y:S04]  /*21910*/  LDL.LU R11, [R1+0xea8] ;  /* 0x000ea800010b7983 */ /* 0x000f680000300800 */
        /* <DEDUP_REMOVED lines=19> */
[----:B---3--:R-:W-:-:S02]  /*21a50*/  IMAD R0, R0, 0x100, R13 ;  /* 0x0000010000007824 */ /* 0x008fc400078e020d */
[----:B----4-:R-:W-:Y:S01]  /*21a60*/  IMAD R10, R10, 0x100, R14 ;  /* 0x000001000a0a7824 */ /* 0x010fe200078e020e */
[----:B------:R-:W3:Y:S04]  /*21a70*/  LDL.LU R13, [R1+0xf30] ;  /* 0x000f3000010d7983 */ /* 0x000ee80000300800 */
[----:B------:R-:W3:Y:S01]  /*21a80*/  LDL.LU R14, [R1+0xf2c] ;  /* 0x000f2c00010e7983 */ /* 0x000ee20000300800 */
[----:B-----5:R-:W-:Y:S02]  /*21a90*/  IMAD R11, R11, 0x100, R15 ;  /* 0x000001000b0b7824 */ /* 0x020fe400078e020f */
[----:B------:R-:W-:Y:S01]  /*21aa0*/  IMAD R28, R29, 0x100, R28 ;  /* 0x000001001d1c7824 */ /* 0x000fe200078e021c */
[----:B------:R-:W3:Y:S01]  /*21ab0*/  LDL.LU R15, [R1+0xf28] ;  /* 0x000f2800010f7983 */ /* 0x000ee20000300800 */
[----:B--2---:R-:W-:Y:S03]  /*21ac0*/  HMMA.16816.F32 R16, R16, R8, R20 ;  /* 0x000000081010723c */ /* 0x004fe60000001814 */
[----:B------:R-:W2:Y:S04]  /*21ad0*/  LDL.LU.64 R22, [R1+0xf20] ;  /* 0x000f200001167983 */ /* 0x000ea80000300a00 */
[----:B------:R-:W2:-:S12]  /*21ae0*/  LDL.LU.64 R20, [R1+0xf18] ;  /* 0x000f180001147983 */ /* 0x000e980000300a00 */
[----:B------:R0:W-:Y:S04]  /*21af0*/  STL.64 [R1+0x250], R16 ;  /* 0x0002501001007387 */ /* 0x0001e80000100a00 */
[----:B------:R1:W-:Y:S01]  /*21b00*/  STL.64 [R1+0x258], R18 ;  /* 0x0002581201007387 */ /* 0x0003e20000100a00 */
[----:B0-----:R-:W-:Y:S02]  /*21b10*/  F2FP.F16.E5M2.UNPACK_B R16, R0 ;  /* 0x00000000ff10723e */ /* 0x001fe400020004ff */
[----:B------:R-:W-:Y:S02]  /*21b20*/  F2FP.F16.E5M2.UNPACK_B R17, R10 ;  /* 0x0000000aff11723e */ /* 0x000fe400020004ff */
[----:B-1----:R-:W-:Y:S02]  /*21b30*/  F2FP.F16.E5M2.UNPACK_B R18, R11 ;  /* 0x0000000bff12723e */ /* 0x002fe400020004ff */
[----:B------:R-:W-:-:S07]  /*21b40*/  F2FP.F16.E5M2.UNPACK_B R19, R28 ;  /* 0x0000001cff13723e */ /* 0x000fce00020004ff */
[----:B------:R-:W-:-:S15]  /*21b50*/  HMMA.16816.F32 R24, R16, R2, R24 ;  /* 0x000000021018723c */ /* 0x000fde0000001818 */
[----:B------:R-:W-:-:S04]  /*21b60*/  NOP ;  /* 0x0000000000007918 */ /* 0x000fc80000000000 */
[----:B------:R-:W-:Y:S04]  /*21b70*/  STL.64 [R1+0x1b0], R24 ;  /* 0x0001b01801007387 */ /* 0x000fe80000100a00 */
[----:B------:R0:W-:Y:S04]  /*21b80*/  STL.64 [R1+0x1b8], R26 ;  /* 0x0001b81a01007387 */ /* 0x0001e80000100a00 */
[----:B0-----:R-:W4:Y:S04]  /*21b90*/  LDL.LU.64 R26, [R1+0xf10] ;  /* 0x000f1000011a7983 */ /* 0x001f280000300a00 */
[----:B------:R-:W4:Y:S04]  /*21ba0*/  LDL.LU.64 R24, [R1+0xf08] ;  /* 0x000f080001187983 */ /* 0x000f280000300a00 */
[----:B------:R-:W5:Y:S04]  /*21bb0*/  LDL.LU R2, [R1+0x9b0] ;  /* 0x0009b00001027983 */ /* 0x000f680000300800 */
[----:B------:R-:W3:Y:S04]  /*21bc0*/  LDL.LU R3, [R1+0x97c] ;  /* 0x00097c0001037983 */ /* 0x000ee80000300800 */
[----:B------:R-:W3:Y:S04]  /*21bd0*/  LDL.LU R28, [R1+0x9a8] ;  /* 0x0009a800011c7983 */ /* 0x000ee80000300800 */
[----:B------:R-:W3:Y:S04]  /*21be0*/  LDL.LU R11, [R1+0x974] ;  /* 0x00097400010b7983 */ /* 0x000ee80000300800 */
[----:B------:R-:W3:Y:S01]  /*21bf0*/  LDL.LU R0, [R1+0x9a0] ;  /* 0x0009a00001007983 */ /* 0x000ee20000300800 */
[C---:B--2---:R-:W-:Y:S08]  /*21c00*/  HMMA.16816.F32 R20, R16.reuse, R6, R20 ;  /* 0x000000061014723c */ /* 0x044ff00000001814 */
[----:B----4-:R-:W-:Y:S01]  /*21c10*/  HMMA.16816.F32 R24, R16, R4, R24 ;  /* 0x000000041018723c */ /* 0x010fe20000001818 */
[----:B------:R-:W2:Y:S04]  /*21c20*/  LDL.LU R4, [R1+0x9a4] ;  /* 0x0009a40001047983 */ /* 0x000ea80000300800 */
[----:B------:R-:W4:-:S14]  /*21c30*/  LDL.LU R5, [R1+0x99c] ;  /* 0x00099c0001057983 */ /* 0x000f1c0000300800 */
[----:B------:R0:W-:Y:S04]  /*21c40*/  STL.64 [R1+0x190], R24 ;  /* 0x0001901801007387 */ /* 0x0001e80000100a00 */
[----:B------:R1:W-:Y:S04]  /*21c50*/  STL.64 [R1+0x198], R26 ;  /* 0x0001981a01007387 */ /* 0x0003e80000100a00 */
[----:B0-----:R-:W5:Y:S04]  /*21c60*/  LDL.LU R24, [R1+0x994] ;  /* 0x0009940001187983 */ /* 0x001f680000300800 */
[----:B------:R-:W5:Y:S04]  /*21c70*/  LDL.LU R25, [R1+0x98c] ;  /* 0x00098c0001197983 */ /* 0x000f680000300800 */
[----:B-1----:R-:W5:Y:S04]  /*21c80*/  LDL.LU R26, [R1+0x2e0] ;  /* 0x0002e000011a7983 */ /* 0x002f680000300800 */
[----:B------:R-:W5:Y:S04]  /*21c90*/  LDL.LU R27, [R1+0x984] ;  /* 0x00098400011b7983 */ /* 0x000f680000300800 */
[----:B------:R-:W5:Y:S04]  /*21ca0*/  LDL.LU R10, [R1+0x96c] ;  /* 0x00096c00010a7983 */ /* 0x000f680000300800 */
[----:B------:R-:W5:Y:S04]  /*21cb0*/  LDL.LU R29, [R1+0x998] ;  /* 0x00099800011d7983 */ /* 0x000f680000300800 */
[----:B------:R0:W-:Y:S04]  /*21cc0*/  STL.64 [R1+0x180], R20 ;  /* 0x0001801401007387 */ /* 0x0001e80000100a00 */
[----:B------:R1:W-:Y:S04]  /*21cd0*/  STL.64 [R1+0x188], R22 ;  /* 0x0001881601007387 */ /* 0x0003e80000100a00 */
[----:B0-----:R-:W5:Y:S04]  /*21ce0*/  LDL.LU R21, [R1+0x2e4] ;  /* 0x0002e40001157983 */ /* 0x001f680000300800 */
[----:B-1----:R-:W5:Y:S04]  /*21cf0*/  LDL.LU R22, [R1+0x9b4] ;  /* 0x0009b40001167983 */ /* 0x002f680000300800 */
[----:B------:R-:W5:Y:S04]  /*21d00*/  LDL.LU R23, [R1+0x9ac] ;  /* 0x0009ac0001177983 */ /* 0x000f680000300800 */
[----:B------:R-:W5:Y:S01]  /*21d10*/  LDL.LU R6, [R1+0x538] ;  /* 0x0005380001067983 */ /* 0x000f620000300800 */
[----:B---3--:R-:W-:Y:S01]  /*21d20*/  HMMA.16816.F32 R12, R16, R8, R12 ;  /* 0x00000008100c723c */ /* 0x008fe2000000180c */
[----:B------:R-:W-:-:S04]  /*21d30*/  USHF.L.U32 UR8, UR13, 0x7, URZ ;  /* 0x000000070d087899 */ /* 0x000fc800080006ff */
[----:B------:R-:W-:-:S14]  /*21d40*/  USHF.R.S32.HI UR9, URZ, 0x1f, UR8 ;  /* 0x0000001fff097899 */ /* 0x000fdc0008011408 */
[----:B------:R-:W-:Y:S04]  /*21d50*/  STL.64 [R1+0x1a0], R12 ;  /* 0x0001a00c01007387 */ /* 0x000fe80000100a00 */
[----:B------:R-:W-:Y:S01]  /*21d60*/  STL.64 [R1+0x1a8], R14 ;  /* 0x0001a80e01007387 */ /* 0x000fe20000100a00 */
[----:B--2---:R-:W-:Y:S02]  /*21d70*/  IADD3 R4, P5, PT, R4, UR8, RZ ;  /* 0x0000000804047c10 */ /* 0x004fe4000ffbe0ff */
[----:B----4-:R-:W-:Y:S02]  /*21d80*/  IADD3 R5, P6, PT, R5, UR8, RZ ;  /* 0x0000000805057c10 */ /* 0x010fe4000ffde0ff */
[----:B------:R-:W-:Y:S02]  /*21d90*/  IADD3.X R0, PT, PT, R0, UR9, RZ, P5, !PT ;  /* 0x0000000900007c10 */ /* 0x000fe4000affe4ff */
[----:B-----5:R-:W-:-:S02]  /*21da0*/  IADD3 R24, P0, PT, R24, UR8, RZ ;  /* 0x0000000818187c10 */ /* 0x020fc4000ff1e0ff */
[----:B------:R-:W-:Y:S02]  /*21db0*/  IADD3 R25, P1, PT, R25, UR8, RZ ;  /* 0x0000000819197c10 */ /* 0x000fe4000ff3e0ff */
[----:B------:R-:W-:Y:S01]  /*21dc0*/  IADD3 R21, P2, PT, R21, UR8, RZ ;  /* 0x0000000815157c10 */ /* 0x000fe2000ff5e0ff */
[----:B------:R-:W-:Y:S01]  /*21dd0*/  VIADD R6, R6, 0x1 ;  /* 0x0000000106067836 */ /* 0x000fe20000000000 */
[----:B------:R-:W-:Y:S02]  /*21de0*/  IADD3 R22, P3, PT, R22, UR8, RZ ;  /* 0x0000000816167c10 */ /* 0x000fe4000ff7e0ff */
[----:B------:R-:W-:Y:S02]  /*21df0*/  IADD3 R23, P4, PT, R23, UR8, RZ ;  /* 0x0000000817177c10 */ /* 0x000fe4000ff9e0ff */
[----:B------:R-:W-:Y:S04]  /*21e00*/  STL [R1+0x538], R6 ;  /* 0x0005380601007387 */ /* 0x000fe80000100800 */
[----:B------:R-:W-:Y:S04]  /*21e10*/  STL [R1+0xec0], R6 ;  /* 0x000ec00601007387 */ /* 0x000fe80000100800 */
[----:B------:R-:W-:Y:S04]  /*21e20*/  STL [R1+0x2e4], R21 ;  /* 0x0002e41501007387 */ /* 0x000fe80000100800 */
[----:B------:R-:W-:Y:S04]  /*21e30*/  STL [R1+0x9b4], R22 ;  /* 0x0009b41601007387 */ /* 0x000fe80000100800 */
[----:B------:R-:W-:Y:S01]  /*21e40*/  STL [R1+0x9ac], R23 ;  /* 0x0009ac1701007387 */ /* 0x000fe20000100800 */
[----:B------:R-:W-:-:S03]  /*21e50*/  IADD3.X R26, PT, PT, R26, UR9, RZ, P2, !PT ;  /* 0x000000091a1a7c10 */ /* 0x000fc600097fe4ff */
[----:B------:R-:W-:Y:S01]  /*21e60*/  STL [R1+0x9a4], R4 ;  /* 0x0009a40401007387 */ /* 0x000fe20000100800 */
[----:B------:R-:W-:-:S03]  /*21e70*/  IADD3 R27, P2, PT, R27, UR8, RZ ;  /* 0x000000081b1b7c10 */ /* 0x000fc6000ff5e0ff */
[----:B------:R-:W-:Y:S01]  /*21e80*/  STL [R1+0x99c], R5 ;  /* 0x00099c0501007387 */ /* 0x000fe20000100800 */
[----:B------:R-:W-:-:S03]  /*21e90*/  IADD3.X R2, PT, PT, R2, UR9, RZ, P3, !PT ;  /* 0x0000000902027c10 */ /* 0x000fc60009ffe4ff */
[----:B------:R-:W-:Y:S01]  /*21ea0*/  STL [R1+0x994], R24 ;  /* 0x0009941801007387 */ /* 0x000fe20000100800 */
[----:B------:R-:W-:-:S03]  /*21eb0*/  IADD3 R3, P3, PT, R3, UR8, RZ ;  /* 0x0000000803037c10 */ /* 0x000fc6000ff7e0ff */
[----:B------:R-:W-:Y:S04]  /*21ec0*/  STL [R1+0x98c], R25 ;  /* 0x00098c1901007387 */ /* 0x000fe80000100800 */
[----:B------:R-:W-:Y:S01]  /*21ed0*/  STL [R1+0x2e0], R26 ;  /* 0x0002e01a01007387 */ /* 0x000fe20000100800 */
[----:B------:R-:W-:-:S03]  /*21ee0*/  IADD3.X R28, PT, PT, R28, UR9, RZ, P4, !PT ;  /* 0x000000091c1c7c10 */ /* 0x000fc6000a7fe4ff */
[----:B------:R-:W-:Y:S01]  /*21ef0*/  STL [R1+0x984], R27 ;  /* 0x0009841b01007387 */ /* 0x000fe20000100800 */
[----:B------:R-:W-:-:S03]  /*21f00*/  IADD3 R11, P4, PT, R11, UR8, RZ ;  /* 0x000000080b0b7c10 */ /* 0x000fc6000ff9e0ff */
[----:B------:R-:W-:Y:S04]  /*21f10*/  STL [R1+0x9b0], R2 ;  /* 0x0009b00201007387 */ /* 0x000fe80000100800 */
[----:B------:R-:W-:Y:S04]  /*21f20*/  STL [R1+0x97c], R3 ;  /* 0x00097c0301007387 */ /* 0x000fe80000100800 */
[----:B------:R0:W-:Y:S04]  /*21f30*/  STL [R1+0x9a0], R0 ;  /* 0x0009a00001007387 */ /* 0x0001e80000100800 */
[----:B------:R-:W-:Y:S04]  /*21f40*/  STL [R1+0x9a8], R28 ;  /* 0x0009a81c01007387 */ /* 0x000fe80000100800 */
[----:B0-----:R-:W2:Y:S04]  /*21f50*/  LDL.LU R0, [R1+0x964] ;  /* 0x0009640001007983 */ /* 0x001ea80000300800 */
[----:B------:R-:W-:Y:S04]  /*21f60*/  STL [R1+0x974], R11 ;  /* 0x0009740b01007387 */ /* 0x000fe80000100800 */
[----:B------:R-:W3:Y:S01]  /*21f70*/  LDL.LU R6, [R1+0x95c] ;  /* 0x00095c0001067983 */ /* 0x000ee20000300800 */
[----:B------:R-:W-:-:S02]  /*21f80*/  IADD3 R10, P5, PT, R10, UR8, RZ ;  /* 0x000000080a0a7c10 */ /* 0x000fc4000ffbe0ff */
[----:B------:R-:W-:Y:S01]  /*21f90*/  IADD3.X R29, PT, PT, R29, UR9, RZ, P6, !PT ;  /* 0x000000091d1d7c10 */ /* 0x000fe2000b7fe4ff */
[----:B---3--:R0:W-:Y:S04]  /*21fa0*/  STL [R1+0xf00], R6 ;  /* 0x000f000601007387 */ /* 0x0081e80000100800 */
[----:B------:R-:W-:Y:S04]  /*21fb0*/  STL [R1+0x96c], R10 ;  /* 0x00096c0a01007387 */ /* 0x000fe80000100800 */
[----:B0-----:R-:W3:Y:S04]  /*21fc0*/  LDL.LU R6, [R1+0x990] ;  /* 0x0009900001067983 */ /* 0x001ee80000300800 */
[----:B------:R0:W-:Y:S04]  /*21fd0*/  STL [R1+0x998], R29 ;  /* 0x0009981d01007387 */ /* 0x0001e80000100800 */
[----:B------:R-:W4:Y:S04]  /*21fe0*/  LDL.LU R16, [R1+0x988] ;  /* 0x0009880001107983 */ /* 0x000f280000300800 */
[----:B------:R-:W5:Y:S04]  /*21ff0*/  LDL.LU R17, [R1+0x954] ;  /* 0x0009540001117983 */ /* 0x000f680000300800 */
[----:B------:R-:W4:Y:S04]  /*22000*/  LDL.LU R18, [R1+0x980] ;  /* 0x0009800001127983 */ /* 0x000f280000300800 */
        /* <DEDUP_REMOVED lines=19> */
[----:B------:R-:W5:Y:S01]  /*22140*/  LDL.LU R3, [R1+0x930] ;  /* 0x0009300001037983 */ /* 0x000f620000300800 */
[----:B--2---:R-:W-:-:S03]  /*22150*/  IADD3 R0, P6, PT, R0, UR8, RZ ;  /* 0x0000000800007c10 */ /* 0x004fc6000ffde0ff */
[----:B------:R-:W2:Y:S04]  /*22160*/  LDL.LU R28, [R1+0x8fc] ;  /* 0x0008fc00011c7983 */ /* 0x000ea80000300800 */
[----:B0-----:R-:W2:Y:S04]  /*22170*/  LDL.LU R29, [R1+0x928] ;  /* 0x00092800011d7983 */ /* 0x001ea80000300800 */
[----:B------:R-:W2:Y:S04]  /*22180*/  LDL.LU R11, [R1+0x8f4] ;  /* 0x0008f400010b7983 */ /* 0x000ea80000300800 */
[----:B------:R-:W2:Y:S04]  /*22190*/  LDL.LU R10, [R1+0x920] ;  /* 0x00092000010a7983 */ /* 0x000ea80000300800 */
[----:B------:R0:W-:Y:S04]  /*221a0*/  STL [R1+0x964], R0 ;  /* 0x0009640001007387 */ /* 0x0001e80000100800 */
[----:B0-----:R-:W2:Y:S01]  /*221b0*/  LDL.LU R0, [R1+0x8ec] ;  /* 0x0008ec0001007983 */ /* 0x001ea20000300800 */
[----:B---3--:R-:W-:-:S05]  /*221c0*/  IADD3.X R6, PT, PT, R6, UR9, RZ, P0, !PT ;  /* 0x0000000906067c10 */ /* 0x008fca00087fe4ff */
[----:B------:R0:W-:Y:S04]  /*221d0*/  STL [R1+0x990], R6 ;  /* 0x0009900601007387 */ /* 0x0001e80000100800 */
[----:B0-----:R-:W3:Y:S01]  /*221e0*/  LDL.LU R6, [R1+0xf00] ;  /* 0x000f000001067983 */ /* 0x001ee20000300800 */
[----:B----4-:R-:W-:Y:S02]  /*221f0*/  IADD3.X R16, PT, PT, R16, UR9, RZ, P1, !PT ;  /* 0x0000000910107c10 */ /* 0x010fe40008ffe4ff */
[----:B-----5:R-:W-:Y:S02]  /*22200*/  IADD3 R17, P1, PT, R17, UR8, RZ ;  /* 0x0000000811117c10 */ /* 0x020fe4000ff3e0ff */
[----:B------:R-:W-:Y:S02]  /*22210*/  IADD3.X R18, PT, PT, R18, UR9, RZ, P2, !PT ;  /* 0x0000000912127c10 */ /* 0x000fe400097fe4ff */
[----:B------:R-:W-:-:S02]  /*22220*/  IADD3 R19, P2, PT, R19, UR8, RZ ;  /* 0x0000000813137c10 */ /* 0x000fc4000ff5e0ff */
[----:B------:R-:W-:Y:S02]  /*22230*/  IADD3.X R8, PT, PT, R8, UR9, RZ, P3, !PT ;  /* 0x0000000908087c10 */ /* 0x000fe40009ffe4ff */
[----:B------:R-:W-:Y:S02]  /*22240*/  IADD3 R9, P3, PT, R9, UR8, RZ ;  /* 0x0000000809097c10 */ /* 0x000fe4000ff7e0ff */
[----:B------:R-:W-:Y:S02]  /*22250*/  IADD3.X R12, PT, PT, R12, UR9, RZ, P4, !PT ;  /* 0x000000090c0c7c10 */ /* 0x000fe4000a7fe4ff */
[----:B------:R-:W-:Y:S02]  /*22260*/  IADD3 R13, P4, PT, R13, UR8, RZ ;  /* 0x000000080d0d7c10 */ /* 0x000fe4000ff9e0ff */
        /* <DEDUP_REMOVED lines=12> */
[----:B--2---:R-:W-:Y:S02]  /*22330*/  IADD3.X R29, PT, PT, R29, UR9, RZ, P6, !PT ;  /* 0x000000091d1d7c10 */ /* 0x004fe4000b7fe4ff */
[----:B------:R-:W-:-:S02]  /*22340*/  IADD3.X R3, PT, PT, R3, UR9, RZ, P5, !PT ;  /* 0x0000000903037c10 */ /* 0x000fc4000affe4ff */
[----:B------:R-:W-:Y:S02]  /*22350*/  IADD3 R28, P5, PT, R28, UR8, RZ ;  /* 0x000000081c1c7c10 */ /* 0x000fe4000ffbe0ff */
[----:B---3--:R-:W-:-:S05]  /*22360*/  IADD3 R6, P0, PT, R6, UR8, RZ ;  /* 0x0000000806067c10 */ /* 0x008fca000ff1e0ff */
        /* <DEDUP_REMOVED lines=31> */
[----:B------:R-:W-:-:S03]  /*22560*/  IADD3.X R10, PT, PT, R10, UR9, RZ, P0, !PT ;  /* 0x000000090a0a7c10 */ /* 0x000fc600087fe4ff */
[----:B------:R-:W-:Y:S01]  /*22570*/  STL [R1+0x8f4], R11 ;  /* 0x0008f40b01007387 */ /* 0x000fe20000100800 */
[----:B------:R-:W-:-:S03]  /*22580*/  IADD3 R0, P0, PT, R0, UR8, RZ ;  /* 0x0000000800007c10 */ /* 0x000fc6000ff1e0ff */
[----:B---3--:R0:W-:Y:S04]  /*22590*/  STL [R1+0xefc], R6 ;  /* 0x000efc0601007387 */ /* 0x0081e80000100800 */
[----:B------:R-:W-:Y:S04]  /*225a0*/  STL [R1+0x920], R10 ;  /* 0x0009200a01007387 */ /* 0x000fe80000100800 */
[----:B0-----:R-:W3:Y:S04]  /*225b0*/  LDL.LU R6, [R1+0x8e4] ;  /* 0x0008e40001067983 */ /* 0x001ee80000300800 */
[----:B------:R0:W-:Y:S04]  /*225c0*/  STL [R1+0x8ec], R0 ;  /* 0x0008ec0001007387 */ /* 0x0001e80000100800 */
[----:B------:R-:W4:Y:S04]  /*225d0*/  LDL.LU R16, [R1+0x8dc] ;  /* 0x0008dc0001107983 */ /* 0x000f280000300800 */
[----:B------:R-:W5:Y:S04]  /*225e0*/  LDL.LU R17, [R1+0x908] ;  /* 0x0009080001117983 */ /* 0x000f680000300800 */
[----:B------:R-:W4:Y:S04]  /*225f0*/  LDL.LU R18, [R1+0x8d4] ;  /* 0x0008d40001127983 */ /* 0x000f280000300800 */
        /* <DEDUP_REMOVED lines=19> */
[----:B------:R-:W4:Y:S01]  /*22730*/  LDL.LU R3, [R1+0x884] ;  /* 0x0008840001037983 */ /* 0x000f220000300800 */
[----:B--2---:R-:W-:-:S03]  /*22740*/  IADD3.X R29, PT, PT, R29, UR9, RZ, P1, !PT ;  /* 0x000000091d1d7c10 */ /* 0x004fc60008ffe4ff */
[----:B0-----:R-:W2:Y:S04]  /*22750*/  LDL.LU R0, [R1+0x8b0] ;  /* 0x0008b00001007983 */ /* 0x001ea80000300800 */
[----:B------:R-:W2:Y:S04]  /*22760*/  LDL.LU R28, [R1+0x87c] ;  /* 0x00087c00011c7983 */ /* 0x000ea80000300800 */
[----:B------:R-:W2:Y:S04]  /*22770*/  LDL.LU R11, [R1+0x8a8] ;  /* 0x0008a800010b7983 */ /* 0x000ea80000300800 */
[----:B------:R-:W2:Y:S04]  /*22780*/  LDL.LU R10, [R1+0x874] ;  /* 0x00087400010a7983 */ /* 0x000ea80000300800 */
[----:B------:R0:W-:Y:S04]  /*22790*/  STL [R1+0x918], R29 ;  /* 0x0009181d01007387 */ /* 0x0001e80000100800 */
[----:B0-----:R-:W2:Y:S01]  /*227a0*/  LDL.LU R29, [R1+0x8a0] ;  /* 0x0008a000011d7983 */ /* 0x001ea20000300800 */
[----:B---3--:R-:W-:-:S05]  /*227b0*/  IADD3 R6, P1, PT, R6, UR8, RZ ;  /* 0x0000000806067c10 */ /* 0x008fca000ff3e0ff */
[----:B------:R0:W-:Y:S04]  /*227c0*/  STL [R1+0x8e4], R6 ;  /* 0x0008e40601007387 */ /* 0x0001e80000100800 */
[----:B0-----:R-:W3:Y:S01]  /*227d0*/  LDL.LU R6, [R1+0xefc] ;  /* 0x000efc0001067983 */ /* 0x001ee20000300800 */
[----:B-----5:R-:W-:Y:S02]  /*227e0*/  IADD3.X R17, PT, PT, R17, UR9, RZ, P3, !PT ;  /* 0x0000000911117c10 */ /* 0x020fe40009ffe4ff */
[----:B----4-:R-:W-:Y:S02]  /*227f0*/  IADD3 R18, P3, PT, R18, UR8, RZ ;  /* 0x0000000812127c10 */ /* 0x010fe4000ff7e0ff */
        /* <DEDUP_REMOVED lines=16> */
[----:B--2---:R-:W-:Y:S02]  /*22900*/  IADD3.X R0, PT, PT, R0, UR9, RZ, P0, !PT ;  /* 0x0000000900007c10 */ /* 0x004fe400087fe4ff */
[----:B------:R-:W-:Y:S02]  /*22910*/  IADD3.X R2, PT, PT, R2, UR9, RZ, P6, !PT ;  /* 0x0000000902027c10 */ /* 0x000fe4000b7fe4ff */
[----:B------:R-:W-:Y:S02]  /*22920*/  IADD3 R3, P6, PT, R3, UR8, RZ ;  /* 0x0000000803037c10 */ /* 0x000fe4000ffde0ff */
[----:B------:R-:W-:-:S02]  /*22930*/  IADD3 R28, P0, PT, R28, UR8, RZ ;  /* 0x000000081c1c7c10 */ /* 0x000fc4000ff1e0ff */
[----:B---3--:R-:W-:Y:S02]  /*22940*/  IADD3.X R6, PT, PT, R6, UR9, RZ, P2, !PT ;  /* 0x0000000906067c10 */ /* 0x008fe400097fe4ff */
        /* <DEDUP_REMOVED lines=29> */
[----:B------:R-:W-:Y:S04]  /*22b20*/  STL [R1+0x87c], R28 ;  /* 0x00087c1c01007387 */ /* 0x000fe80000100800 */
[----:B------:R-:W3:Y:S01]  /*22b30*/  LDL.LU R6, [R1+0x864] ;  /* 0x0008640001067983 */ /* 0x000ee20000300800 */
[----:B------:R-:W-:-:S02]  /*22b40*/  IADD3.X R11, PT, PT, R11, UR9, RZ, P1, !PT ;  /* 0x000000090b0b7c10 */ /* 0x000fc40008ffe4ff */
[----:B------:R-:W-:-:S03]  /*22b50*/  IADD3 R10, P1, PT, R10, UR8, RZ ;  /* 0x000000080a0a7c10 */ /* 0x000fc6000ff3e0ff */
[----:B------:R-:W-:Y:S01]  /*22b60*/  STL [R1+0x8a8], R11 ;  /* 0x0008a80b01007387 */ /* 0x000fe20000100800 */
[----:B------:R-:W-:-:S03]  /*22b70*/  IADD3.X R29, PT, PT, R29, UR9, RZ, P2, !PT ;  /* 0x000000091d1d7c10 */ /* 0x000fc600097fe4ff */
        /* <DEDUP_REMOVED lines=27> */
[----:B0-----:R-:W2:Y:S04]  /*22d30*/  LDL.LU R29, [R1+0x838] ;  /* 0x00083800011d7983 */ /* 0x001ea80000300800 */
[----:B------:R-:W2:Y:S04]  /*22d40*/  LDL.LU R3, [R1+0x804] ;  /* 0x0008040001037983 */ /* 0x000ea80000300800 */
[----:B------:R-:W2:Y:S04]  /*22d50*/  LDL.LU R28, [R1+0x830] ;  /* 0x00083000011c7983 */ /* 0x000ea80000300800 */
[----:B------:R-:W2:Y:S04]  /*22d60*/  LDL.LU R11, [R1+0x7fc] ;  /* 0x0007fc00010b7983 */ /* 0x000ea80000300800 */
[----:B------:R0:W-:Y:S04]  /*22d70*/  STL [R1+0x86c], R0 ;  /* 0x00086c0001007387 */ /* 0x0001e80000100800 */
[----:B------:R-:W2:Y:S04]  /*22d80*/  LDL.LU R10, [R1+0x828] ;  /* 0x00082800010a7983 */ /* 0x000ea80000300800 */
        /* <DEDUP_REMOVED lines=26> */
[----:B------:R-:W-:Y:S02]  /*22f30*/  IADD3.X R28, PT, PT, R28, UR9, RZ, P2, !PT ;  /* 0x000000091c1c7c10 */ /* 0x000fe400097fe4ff */
        /* <DEDUP_REMOVED lines=66> */
[----:B------:R-:W2:Y:S04]  /*23360*/  LDL.LU R11, [R1+0x7b0] ;  /* 0x0007b000010b7983 */ /* 0x000ea80000300800 */
[----:B------:R-:W2:Y:S04]  /*23370*/  LDL.LU R10, [R1+0x77c] ;  /* 0x00077c00010a7983 */ /* 0x000ea80000300800 */
        /* <DEDUP_REMOVED lines=20> */
[----:B--2---:R-:W-:Y:S02]  /*234c0*/  IADD3.X R0, PT, PT, R0, UR9, RZ, P2, !PT ;  /* 0x0000000900007c10 */ /* 0x004fe400097fe4ff */
[----:B------:R-:W-:Y:S02]  /*234d0*/  IADD3.X R26, PT, PT, R26, UR9, RZ, P1, !PT ;  /* 0x000000091a1a7c10 */ /* 0x000fe40008ffe4ff */
[----:B------:R-:W-:Y:S02]  /*234e0*/  IADD3 R27, P1, PT, R27, UR8, RZ ;  /* 0x000000081b1b7c10 */ /* 0x000fe4000ff3e0ff */
[----:B------:R-:W-:Y:S02]  /*234f0*/  IADD3 R2, P2, PT, R2, UR8, RZ ;  /* 0x0000000802027c10 */ /* 0x000fe4000ff5e0ff */
[----:B------:R-:W-:Y:S02]  /*23500*/  IADD3.X R3, PT, PT, R3, UR9, RZ, P3, !PT ;  /* 0x0000000903037c10 */ /* 0x000fe40009ffe4ff */
        /* <DEDUP_REMOVED lines=68> */
[----:B------:R-:W2:Y:S04]  /*23950*/  LDL.LU R11, [R1+0x704] ;  /* 0x00070400010b7983 */ /* 0x000ea80000300800 */
        /* <DEDUP_REMOVED lines=117> */
[----:B------:R-:W-:Y:S02]  /*240b0*/  IADD3 R26, P4, PT, R26, UR8, RZ ;  /* 0x000000081a1a7c10 */ /* 0x000fe4000ff9e0ff */
[----:B------:R-:W-:Y:S02]  /*240c0*/  IADD3.X R27, PT, PT, R27, UR9, RZ, P5, !PT ;  /* 0x000000091b1b7c10 */ /* 0x000fe4000affe4ff */
        /* <DEDUP_REMOVED lines=177> */
[----:B------:R-:W-:Y:S01]  /*24be0*/  IADD3.X R13, PT, PT, R13, UR9, RZ, P1, !PT ;  /* 0x000000090d0d7c10 */ /* 0x000fe20008ffe4ff */
[----:B------:R-:W-:Y:S01]  /*24bf0*/  USHF.L.U32 UR10, UR14, 0x7, URZ ;  /* 0x000000070e0a7899 */ /* 0x000fe200080006ff */
        /* <DEDUP_REMOVED lines=10> */
[----:B------:R-:W-:Y:S02]  /*24ca0*/  IADD3 R26, P0, PT, R26, UR10, RZ ;  /* 0x0000000a1a1a7c10 */ /* 0x000fe4000ff1e0ff */
[----:B------:R-:W-:Y:S02]  /*24cb0*/  IADD3.X R27, PT, PT, R27, UR9, RZ, P1, !PT ;  /* 0x000000091b1b7c10 */ /* 0x000fe40008ffe4ff */
[----:B------:R-:W-:Y:S02]  /*24cc0*/  IADD3 R2, P1, PT, R2, UR10, RZ ;  /* 0x0000000a02027c10 */ /* 0x000fe4000ff3e0ff */
[----:B------:R-:W-:Y:S02]  /*24cd0*/  IADD3.X R3, PT, PT, R3, UR9, RZ, P2, !PT ;  /* 0x0000000903037c10 */ /* 0x000fe400097fe4ff */
[----:B------:R-:W-:-:S02]  /*24ce0*/  IADD3.X R28, PT, PT, R28, UR9, RZ, P3, !PT ;  /* 0x000000091c1c7c10 */ /* 0x000fc40009ffe4ff */
        /* <DEDUP_REMOVED lines=33> */
[----:B------:R-:W-:-:S03]  /*24f00*/  IADD3 R10, P2, PT, R10, UR10, RZ ;  /* 0x0000000a0a0a7c10 */ /* 0x000fc6000ff5e0ff */
[----:B------:R-:W-:Y:S01]  /*24f10*/  STL [R1+0x9d4], R11 ;  /* 0x0009d40b01007387 */ /* 0x000fe20000100800 */
[----:B------:R-:W-:-:S04]  /*24f20*/  UIADD3 UR4, UPT, UPT, UR12, 0x7f, URZ ;  /* 0x0000007f0c047890 */ /* 0x000fc8000fffe0ff */
[----:B------:R-:W-:-:S04]  /*24f30*/  USHF.R.S32.HI UR5, URZ, 0x1f, UR4 ;  /* 0x0000001fff057899 */ /* 0x000fc80008011404 */
[----:B------:R-:W-:Y:S02]  /*24f40*/  ULEA.HI UR5, UR5, UR4, URZ, 0x7 ;  /* 0x0000000405057291 */ /* 0x000fe4000f8f38ff */
[----:B------:R-:W-:-:S06]  /*24f50*/  USHF.R.S32.HI UR4, URZ, 0x1f, UR10 ;  /* 0x0000001fff047899 */ /* 0x000fcc000801140a */
        /* <DEDUP_REMOVED lines=78> */
[----:B------:R-:W-:Y:S01]  /*25440*/  STL [R1+0xc88], R23 ;  /* 0x000c881701007387 */ /* 0x000fe20000100800 */
[----:B------:R-:W-:-:S02]  /*25450*/  IADD3.X R26, PT, PT, R26, UR4, RZ, P3, !PT ;  /* 0x000000041a1a7c10 */ /* 0x000fc40009ffe4ff */
[----:B------:R-:W-:Y:S01]  /*25460*/  IADD3 R27, P3, PT, R27, UR10, RZ ;  /* 0x0000000a1b1b7c10 */ /* 0x000fe2000ff7e0ff */
        /* <DEDUP_REMOVED lines=65> */
[----:B--2---:R-:W-:Y:S02]  /*25880*/  IADD3.X R0, PT, PT, R0, UR4, RZ, P1, !PT ;  /* 0x0000000400007c10 */ /* 0x004fe40008ffe4ff */
[----:B------:R-:W-:Y:S02]  /*25890*/  IADD3 R23, P2, PT, R23, UR10, RZ ;  /* 0x0000000a17177c10 */ /* 0x000fe4000ff5e0ff */
[----:B------:R-:W-:-:S02]  /*258a0*/  IADD3 R4, P1, PT, R4, UR10, RZ ;  /* 0x0000000a04047c10 */ /* 0x000fc4000ff3e0ff */
[----:B------:R-:W-:Y:S02]  /*258b0*/  IADD3.X R5, PT, PT, R5, UR4, RZ, P3, !PT ;  /* 0x0000000405057c10 */ /* 0x000fe40009ffe4ff */
        /* <DEDUP_REMOVED lines=101> */
[----:B---3--:R-:W-:-:S04]  /*25f10*/  IADD3 R6, P6, PT, R6, UR10, RZ ;  /* 0x0000000a06067c10 */ /* 0x008fc8000ffde0ff */
[----:B------:R-:W-:Y:S01]  /*25f20*/  IADD3.X R8, PT, PT, R8, UR4, RZ, P6, !PT ;  /* 0x0000000408087c10 */ /* 0x000fe2000b7fe4ff */
[----:B------:R-:W-:Y:S04]  /*25f30*/  STL [R1+0xbbc], R6 ;  /* 0x000bbc0601007387 */ /* 0x000fe80000100800 */
        /* <DEDUP_REMOVED lines=268> */
[----:B--2---:R-:W-:-:S02]  /*27000*/  IADD3.X R0, PT, PT, R0, UR4, RZ, P3, !PT ;  /* 0x0000000400007c10 */ /* 0x004fc40009ffe4ff */
        /* <DEDUP_REMOVED lines=144> */
[----:B------:R1:W-:Y:S04]  /*27910*/  STL [R1+0xd00], R10 ;  /* 0x000d000a01007387 */ /* 0x0003e80000100800 */
        /* <DEDUP_REMOVED lines=12> */
[----:B------:R-:W2:Y:S04]  /*279e0*/  LDL.LU R15, [R1+0xd34] ;  /* 0x000d3400010f7983 */ /* 0x000ea80000300800 */
        /* <DEDUP_REMOVED lines=16> */
[----:B-1----:R-:W2:Y:S04]  /*27af0*/  LDL.LU R10, [R1+0xd74] ;  /* 0x000d7400010a7983 */ /* 0x002ea80000300800 */
[----:B0-----:R-:W2:Y:S04]  /*27b00*/  LDL.LU R0, [R1+0xd84] ;  /* 0x000d840001007983 */ /* 0x001ea80000300800 */
[----:B------:R-:W2:Y:S01]  /*27b10*/  LDL.LU R29, [R1+0xd94] ;  /* 0x000d9400011d7983 */ /* 0x000ea20000300800 */
        /* <DEDUP_REMOVED lines=9> */
[----:B--2---:R-:W-:Y:S02]  /*27bb0*/  IADD3.X R7, PT, PT, R7, UR4, RZ, P6, !PT ;  /* 0x0000000407077c10 */ /* 0x004fe4000b7fe4ff */
[----:B------:R-:W-:Y:S02]  /*27bc0*/  IADD3.X R15, PT, PT, R15, UR4, RZ, P4, !PT ;  /* 0x000000040f0f7c10 */ /* 0x000fe4000a7fe4ff */
[----:B------:R-:W-:Y:S02]  /*27bd0*/  IADD3 R20, P6, PT, R20, UR10, RZ ;  /* 0x0000000a14147c10 */ /* 0x000fe4000ffde0ff */
[----:B------:R-:W-:-:S02]  /*27be0*/  IADD3.X R21, PT, PT, R21, UR4, RZ, P0, !PT ;  /* 0x0000000415157c10 */ /* 0x000fc400087fe4ff */
[----:B------:R-:W-:Y:S02]  /*27bf0*/  IADD3 R22, P0, PT, R22, UR10, RZ ;  /* 0x0000000a16167c10 */ /* 0x000fe4000ff1e0ff */
[----:B------:R-:W-:Y:S02]  /*27c00*/  IADD3.X R23, PT, PT, R23, UR4, RZ, P1, !PT ;  /* 0x0000000417177c10 */ /* 0x000fe40008ffe4ff */
[----:B------:R-:W-:Y:S02]  /*27c10*/  IADD3 R4, P1, PT, R4, UR10, RZ ;  /* 0x0000000a04047c10 */ /* 0x000fe4000ff3e0ff */
[----:B------:R-:W-:Y:S02]  /*27c20*/  IADD3.X R5, PT, PT, R5, UR4, RZ, P2, !PT ;  /* 0x0000000405057c10 */ /* 0x000fe400097fe4ff */
[----:B---3--:R-:W-:-:S05]  /*27c30*/  IADD3.X R6, PT, PT, R6, UR4, RZ, P3, !PT ;  /* 0x0000000406067c10 */ /* 0x008fca0009ffe4ff */
[----:B------:R0:W-:Y:S04]  /*27c40*/  STL [R1+0xd10], R6 ;  /* 0x000d100601007387 */ /* 0x0001e80000100800 */
[----:B0-----:R-:W2:Y:S01]  /*27c50*/  LDL.LU R6, [R1+0xec0] ;  /* 0x000ec00001067983 */ /* 0x001ea20000300800 */
[----:B------:R-:W-:-:S04]  /*27c60*/  IADD3 R16, P3, PT, R16, UR10, RZ ;  /* 0x0000000a10107c10 */ /* 0x000fc8000ff7e0ff */
[----:B------:R-:W-:Y:S01]  /*27c70*/  IADD3.X R9, PT, PT, R9, UR4, RZ, P3, !PT ;  /* 0x0000000409097c10 */ /* 0x000fe20009ffe4ff */
[----:B------:R0:W-:Y:S04]  /*27c80*/  STL [R1+0xd5c], R16 ;  /* 0x000d5c1001007387 */ /* 0x0001e80000100800 */
[----:B------:R0:W-:Y:S01]  /*27c90*/  STL [R1+0xd14], R17 ;  /* 0x000d141101007387 */ /* 0x0001e20000100800 */
[----:B------:R-:W-:-:S03]  /*27ca0*/  IADD3 R12, P3, PT, R12, UR10, RZ ;  /* 0x0000000a0c0c7c10 */ /* 0x000fc6000ff7e0ff */
[----:B------:R0:W-:Y:S04]  /*27cb0*/  STL [R1+0xd98], R18 ;  /* 0x000d981201007387 */ /* 0x0001e80000100800 */
        /* <DEDUP_REMOVED lines=9> */
[----:B------:R0:W-:Y:S01]  /*27d50*/  STL [R1+0xd50], R21 ;  /* 0x000d501501007387 */ /* 0x0001e20000100800 */
[----:B------:R-:W-:-:S03]  /*27d60*/  IADD3 R24, P2, PT, R24, UR10, RZ ;  /* 0x0000000a18187c10 */ /* 0x000fc6000ff5e0ff */
[----:B------:R0:W-:Y:S01]  /*27d70*/  STL [R1+0xd8c], R22 ;  /* 0x000d8c1601007387 */ /* 0x0001e20000100800 */
[----:B------:R-:W-:-:S03]  /*27d80*/  IADD3.X R25, PT, PT, R25, UR4, RZ, P3, !PT ;  /* 0x0000000419197c10 */ /* 0x000fc60009ffe4ff */
[----:B------:R0:W-:Y:S01]  /*27d90*/  STL [R1+0xd60], R23 ;  /* 0x000d601701007387 */ /* 0x0001e20000100800 */
[----:B------:R-:W-:-:S03]  /*27da0*/  IADD3.X R26, PT, PT, R26, UR4, RZ, P6, !PT ;  /* 0x000000041a1a7c10 */ /* 0x000fc6000b7fe4ff */
[----:B------:R0:W-:Y:S01]  /*27db0*/  STL [R1+0xd9c], R4 ;  /* 0x000d9c0401007387 */ /* 0x0001e20000100800 */
[----:B------:R-:W-:-:S03]  /*27dc0*/  IADD3 R27, P3, PT, R27, UR10, RZ ;  /* 0x0000000a1b1b7c10 */ /* 0x000fc6000ff7e0ff */
[----:B------:R0:W-:Y:S01]  /*27dd0*/  STL [R1+0xd70], R5 ;  /* 0x000d700501007387 */ /* 0x0001e20000100800 */
[----:B------:R-:W-:-:S03]  /*27de0*/  IADD3 R2, P6, PT, R2, UR10, RZ ;  /* 0x0000000a02027c10 */ /* 0x000fc6000ffde0ff */
[----:B------:R0:W-:Y:S01]  /*27df0*/  STL [R1+0xda4], R24 ;  /* 0x000da41801007387 */ /* 0x0001e20000100800 */
[----:B------:R-:W-:-:S03]  /*27e00*/  IADD3.X R3, PT, PT, R3, UR4, RZ, P5, !PT ;  /* 0x0000000403037c10 */ /* 0x000fc6000affe4ff */
        /* <DEDUP_REMOVED lines=10> */
[----:B------:R0:W-:Y:S04]  /*27eb0*/  STL [R1+0xd54], R28 ;  /* 0x000d541c01007387 */ /* 0x0001e80000100800 */
[----:B------:R0:W-:Y:S04]  /*27ec0*/  STL [R1+0xd64], R11 ;  /* 0x000d640b01007387 */ /* 0x0001e80000100800 */
[----:B------:R0:W-:Y:S01]  /*27ed0*/  STL [R1+0xd94], R29 ;  /* 0x000d941d01007387 */ /* 0x0001e20000100800 */
[----:B------:R-:W-:-:S03]  /*27ee0*/  USHF.R.S32.HI UR5, URZ, 0x7, UR5 ;  /* 0x00000007ff057899 */ /* 0x000fc60008011405 */
[----:B------:R0:W-:Y:S04]  /*27ef0*/  STL [R1+0xd74], R10 ;  /* 0x000d740a01007387 */ /* 0x0001e80000100800 */
[----:B------:R0:W-:Y:S01]  /*27f00*/  STL [R1+0xd84], R0 ;  /* 0x000d840001007387 */ /* 0x0001e20000100800 */
[----:B--2---:R-:W-:-:S13]  /*27f10*/  ISETP.NE.U32.AND P4, PT, R6, UR5, PT ;  /* 0x0000000506007c0c */ /* 0x004fda000bf85070 */
[----:B0-----:R-:W-:Y:S05]  /*27f20*/  @P4 BRA `(.L_x_2) ;  /* 0xfffffe4000b44947 */ /* 0x001fea000383ffff */
.L_x_1:
[----:B------:R-:W2:Y:S01]  /*27f30*/  LDL.LU R4, [R1+0x240] ;  /* 0x0002400001047983 */ /* 0x000ea20000300800 */
[----:B------:R-:W1:Y:S01]  /*27f40*/  S2UR UR5, SR_CgaCtaId ;  /* 0x00000000000579c3 */ /* 0x000e620000008800 */
[----:B------:R-:W-:Y:S01]  /*27f50*/  UMOV UR4, 0x400 ;  /* 0x0000040000047882 */ /* 0x000fe20000000000 */
[----:B------:R-:W3:Y:S01]  /*27f60*/  LDCU.128 UR8, c[0x0][0x390] ;  /* 0x00007200ff0877ac */ /* 0x000ee20008000c00 */
[----:B------:R-:W2:Y:S04]  /*27f70*/  LDL.LU R3, [R1+0x244] ;  /* 0x0002440001037983 */ /* 0x000ea80000300800 */
[----:B------:R-:W4:Y:S04]  /*27f80*/  LDL.LU R2, [R1+0x248] ;  /* 0x0002480001027983 */ /* 0x000f280000300800 */
[----:B0-----:R-:W4:Y:S01]  /*27f90*/  LDL.LU R0, [R1+0x24c] ;  /* 0x00024c0001007983 */ /* 0x001f220000300800 */
[----:B------:R-:W-:Y:S01]  /*27fa0*/  BAR.SYNC.DEFER_BLOCKING 0x0 ;  /* 0x0000000000007b1d */ /* 0x000fe20000010000 */
[----:B--2---:R-:W-:-:S05]  /*27fb0*/  F2FP.SATFINITE.E5M2.F32.PACK_AB_MERGE_C R24, R3, R4, RZ ;  /* 0x000000040318723e */ /* 0x004fca00048060ff */
[----:B------:R-:W-:Y:S01]  /*27fc0*/  STL [R1+0xec0], R24 ;  /* 0x000ec01801007387 */ /* 0x000fe20000100800 */
[----:B----4-:R-:W-:-:S03]  /*27fd0*/  F2FP.SATFINITE.E5M2.F32.PACK_AB_MERGE_C R23, R0, R2, RZ ;  /* 0x000000020017723e */ /* 0x010fc600048060ff */
[----:B------:R-:W2:Y:S04]  /*27fe0*/  LDL.LU R4, [R1+0x234] ;  /* 0x0002340001047983 */ /* 0x000ea80000300800 */
[----:B------:R-:W4:Y:S04]  /*27ff0*/  LDL.LU R5, [R1+0x23c] ;  /* 0x00023c0001057983 */ /* 0x000f280000300800 */
[----:B----4-:R0:W-:Y:S04]  /*28000*/  STL [R1+0xf14], R5 ;  /* 0x000f140501007387 */ /* 0x0101e80000100800 */
[----:B0-----:R-:W2:Y:S04]  /*28010*/  LDL.LU R5, [R1+0x230] ;  /* 0x0002300001057983 */ /* 0x001ea80000300800 */
[----:B------:R-:W4:Y:S04]  /*28020*/  LDL.LU R28, [R1+0x224] ;  /* 0x00022400011c7983 */ /* 0x000f280000300800 */
[----:B----4-:R0:W-:Y:S04]  /*28030*/  STL [R1+0xf10], R28 ;  /* 0x000f101c01007387 */ /* 0x0101e80000100800 */
[----:B0-----:R-:W4:Y:S04]  /*28040*/  LDL.LU R28, [R1+0x238] ;  /* 0x00023800011c7983 */ /* 0x001f280000300800 */
[----:B------:R-:W5:Y:S04]  /*28050*/  LDL.LU R27, [R1+0x22c] ;  /* 0x00022c00011b7983 */ /* 0x000f680000300800 */
[----:B-----5:R0:W-:Y:S04]  /*28060*/  STL [R1+0xf0c], R27 ;  /* 0x000f0c1b01007387 */ /* 0x0201e80000100800 */
[----:B0-----:R-:W5:Y:S04]  /*28070*/  LDL.LU R27, [R1+0x220] ;  /* 0x00022000011b7983 */ /* 0x001f680000300800 */
[----:B------:R-:W2:Y:S04]  /*28080*/  LDL.LU R26, [R1+0x274] ;  /* 0x00027400011a7983 */ /* 0x000ea80000300800 */
[----:B--2---:R0:W-:Y:S04]  /*28090*/  STL [R1+0xf08], R26 ;  /* 0x000f081a01007387 */ /* 0x0041e80000100800 */
[----:B0-----:R-:W2:Y:S04]  /*280a0*/  LDL.LU R26, [R1+0x228] ;  /* 0x00022800011a7983 */ /* 0x001ea80000300800 */
        /* <DEDUP_REMOVED lines=43> */
[----:B------:R-:W2:Y:S04]  /*28360*/  LDL.LU R21, [R1+0x1c8] ;  /* 0x0001c80001157983 */ /* 0x000ea80000300800 */
[----:B------:R-:W2:Y:S04]  /*28370*/  LDL.LU R11, [R1+0x1cc] ;  /* 0x0001cc00010b7983 */ /* 0x000ea80000300800 */
[----:B------:R-:W2:Y:S04]  /*28380*/  LDL.LU R20, [R1+0x254] ;  /* 0x0002540001147983 */ /* 0x000ea80000300800 */
[----:B------:R-:W2:Y:S04]  /*28390*/  LDL.LU R9, [R1+0x1b4] ;  /* 0x0001b40001097983 */ /* 0x000ea80000300800 */
[----:B--2---:R0:W-:Y:S04]  /*283a0*/  STL [R1+0xecc], R9 ;  /* 0x000ecc0901007387 */ /* 0x0041e80000100800 */
[----:B0-----:R-:W2:Y:S04]  /*283b0*/  LDL.LU R9, [R1+0x250] ;  /* 0x0002500001097983 */ /* 0x001ea80000300800 */
[----:B------:R0:W-:Y:S04]  /*283c0*/  STL [R1+0xec4], R23 ;  /* 0x000ec41701007387 */ /* 0x0001e80000100800 */
[----:B0-----:R-:W2:Y:S01]  /*283d0*/  LDL.LU R23, [R1+0x1b8] ;  /* 0x0001b80001177983 */ /* 0x001ea20000300800 */
[----:B------:R-:W-:-:S03]  /*283e0*/  F2FP.SATFINITE.E5M2.F32.PACK_AB_MERGE_C R4, R4, R5, RZ ;  /* 0x000000050404723e */ /* 0x000fc600048060ff */
[----:B--2---:R0:W-:Y:S04]  /*283f0*/  STL [R1+0xec8], R23 ;  /* 0x000ec81701007387 */ /* 0x0041e80000100800 */
[----:B0-----:R-:W2:Y:S04]  /*28400*/  LDL.LU R23, [R1+0x1b0] ;  /* 0x0001b00001177983 */ /* 0x001ea80000300800 */
[----:B------:R-:W2:Y:S04]  /*28410*/  LDL.LU R10, [R1+0x1bc] ;  /* 0x0001bc00010a7983 */ /* 0x000ea80000300800 */
[----:B------:R-:W2:Y:S04]  /*28420*/  LDL.LU R24, [R1+0x190] ;  /* 0x0001900001187983 */ /* 0x000ea80000300800 */
[----:B------:R-:W2:Y:S04]  /*28430*/  LDL.LU R12, [R1+0x194] ;  /* 0x00019400010c7983 */ /* 0x000ea80000300800 */
[----:B------:R-:W2:Y:S04]  /*28440*/  LDL.LU R13, [R1+0x19c] ;  /* 0x00019c00010d7983 */ /* 0x000ea80000300800 */
[----:B------:R-:W4:Y:S02]  /*28450*/  LDL.LU R5, [R1+0xf14] ;  /* 0x000f140001057983 */ /* 0x000f240000300800 */
[----:B----4-:R-:W-:-:S02]  /*28460*/  F2FP.SATFINITE.E5M2.F32.PACK_AB_MERGE_C R5, R5, R28, RZ ;  /* 0x0000001c0505723e */ /* 0x010fc400048060ff */
[----:B------:R-:W5:Y:S02]  /*28470*/  LDL.LU R28, [R1+0xf10] ;  /* 0x000f1000011c7983 */ /* 0x000f640000300800 */
[----:B-----5:R-:W-:Y:S02]  /*28480*/  F2FP.SATFINITE.E5M2.F32.PACK_AB_MERGE_C R28, R28, R27, RZ ;  /* 0x0000001b1c1c723e */ /* 0x020fe400048060ff */
[----:B------:R-:W4:Y:S02]  /*28490*/  LDL.LU R27, [R1+0xf0c] ;  /* 0x000f0c00011b7983 */ /* 0x000f240000300800 */
[----:B----4-:R-:W-:Y:S02]  /*284a0*/  F2FP.SATFINITE.E5M2.F32.PACK_AB_MERGE_C R27, R27, R26, RZ ;  /* 0x0000001a1b1b723e */ /* 0x010fe400048060ff */
[----:B------:R-:W4:Y:S02]  /*284b0*/  LDL.LU R26, [R1+0xf08] ;  /* 0x000f0800011a7983 */ /* 0x000f240000300800 */
[----:B----4-:R-:W-:-:S02]  /*284c0*/  F2FP.SATFINITE.E5M2.F32.PACK_AB_MERGE_C R26, R26, R25, RZ ;  /* 0x000000191a1a723e */ /* 0x010fc400048060ff */
[----:B------:R-:W4:Y:S02]  /*284d0*/  LDL.LU R25, [R1+0xf04] ;  /* 0x000f040001197983 */ /* 0x000f240000300800 */
[----:B----4-:R-:W-:Y:S02]  /*284e0*/  F2FP.SATFINITE.E5M2.F32.PACK_AB_MERGE_C R25, R25, R15, RZ ;  /* 0x0000000f1919723e */ /* 0x010fe400048060ff */
        /* <DEDUP_REMOVED lines=24> */
[----:B------:R-:W4:Y:S01]  /*28670*/  LDL.LU R29, [R1+0xed0] ;  /* 0x000ed000011d7983 */ /* 0x000f220000300800 */
[----:B------:R-:W-:Y:S02]  /*28680*/  F2FP.SATFINITE.E5M2.F32.PACK_AB_MERGE_C R21, R11, R21, RZ ;  /* 0x000000150b15723e */ /* 0x000fe400048060ff */
[----:B------:R-:W-:Y:S01]  /*28690*/  F2FP.SATFINITE.E5M2.F32.PACK_AB_MERGE_C R20, R20, R9, RZ ;  /* 0x000000091414723e */ /* 0x000fe200048060ff */
[----:B------:R-:W5:Y:S01]  /*286a0*/  LDL.LU R11, [R1+0x198] ;  /* 0x00019800010b7983 */ /* 0x000f620000300800 */
[----:B----4-:R-:W-:-:S03]  /*286b0*/  F2FP.SATFINITE.E5M2.F32.PACK_AB_MERGE_C R22, R22, R29, RZ ;  /* 0x0000001d1616723e */ /* 0x010fc600048060ff */
[----:B------:R-:W4:Y:S04]  /*286c0*/  LDL.LU R29, [R1+0xebc] ;  /* 0x000ebc00011d7983 */ /* 0x000f280000300800 */
[----:B------:R-:W2:Y:S02]  /*286d0*/  LDL.LU R9, [R1+0xecc] ;  /* 0x000ecc0001097983 */ /* 0x000ea40000300800 */
[----:B--2---:R-:W-:Y:S02]  /*286e0*/  F2FP.SATFINITE.E5M2.F32.PACK_AB_MERGE_C R9, R9, R23, RZ ;  /* 0x000000170909723e */ /* 0x004fe400048060ff */
[----:B------:R-:W2:Y:S01]  /*286f0*/  LDL.LU R23, [R1+0xec8] ;  /* 0x000ec80001177983 */ /* 0x000ea20000300800 */
[----:B------:R-:W-:Y:S02]  /*28700*/  F2FP.SATFINITE.E5M2.F32.PACK_AB_MERGE_C R12, R12, R24, RZ ;  /* 0x000000180c0c723e */ /* 0x000fe400048060ff */
[----:B-----5:R-:W-:-:S02]  /*28710*/  F2FP.SATFINITE.E5M2.F32.PACK_AB_MERGE_C R13, R13, R11, RZ ;  /* 0x0000000b0d0d723e */ /* 0x020fc400048060ff */
[----:B------:R-:W0:Y:S01]  /*28720*/  S2R R11, SR_TID.X ;  /* 0x00000000000b7919 */ /* 0x000e220000002100 */
[----:B-1----:R-:W-:Y:S01]  /*28730*/  ULEA UR4, UR5, UR4, 0x18 ;  /* 0x0000000405047291 */ /* 0x002fe2000f8ec0ff */
[----:B------:R-:W-:Y:S01]  /*28740*/  PRMT R6, R15, 0x5410, R6 ;  /* 0x000054100f067816 */ /* 0x000fe20000000006 */
[----:B------:R-:W1:Y:S01]  /*28750*/  LDCU UR5, c[0x0][0x3b8] ;  /* 0x00007700ff0577ac */ /* 0x000e620008000800 */
[----:B--2---:R-:W-:Y:S02]  /*28760*/  F2FP.SATFINITE.E5M2.F32.PACK_AB_MERGE_C R10, R10, R23, RZ ;  /* 0x000000170a0a723e */ /* 0x004fe400048060ff */
[----:B------:R-:W2:Y:S04]  /*28770*/  LDL.LU R23, [R1+0xec4] ;  /* 0x000ec40001177983 */ /* 0x000ea80000300800 */
[----:B------:R-:W5:Y:S01]  /*28780*/  LDL.LU R24, [R1+0xec0] ;  /* 0x000ec00001187983 */ /* 0x000f620000300800 */
[----:B0-----:R-:W-:-:S05]  /*28790*/  IMAD.SHL.U32 R11, R11, 0x10, RZ ;  /* 0x000000100b0b7824 */ /* 0x001fca00078e00ff */
[----:B------:R-:W-:-:S04]  /*287a0*/  LOP3.LUT R11, R11, 0x1f0, RZ, 0xc0, !PT ;  /* 0x000001f00b0b7812 */ /* 0x000fc800078ec0ff */
[----:B----4-:R-:W-:Y:S02]  /*287b0*/  IADD3 R11, PT, PT, R11, UR4, R29 ;  /* 0x000000040b0b7c10 */ /* 0x010fe4000fffe01d */
[----:B------:R-:W0:Y:S01]  /*287c0*/  S2R R29, SR_TID.X ;  /* 0x00000000001d7919 */ /* 0x000e220000002100 */
[----:B------:R-:W-:Y:S02]  /*287d0*/  PRMT R7, R14, 0x5410, R7 ;  /* 0x000054100e077816 */ /* 0x000fe40000000007 */
[----:B0-----:R-:W-:Y:S02]  /*287e0*/  LOP3.LUT R14, R29, 0x3f, RZ, 0xc0, !PT ;  /* 0x0000003f1d0e7812 */ /* 0x001fe400078ec0ff */
[----:B--2---:R-:W-:Y:S02]  /*287f0*/  PRMT R5, R23, 0x5410, R5 ;  /* 0x0000541017057816 */ /* 0x004fe40000000005 */
[----:B-----5:R-:W-:Y:S02]  /*28800*/  PRMT R4, R24, 0x5410, R4 ;  /* 0x0000541018047816 */ /* 0x020fe40000000004 */
[----:B------:R-:W3:Y:S04]  /*28810*/  LDL.LU R24, [R1+0xeb8] ;  /* 0x000eb80001187983 */ /* 0x000ee80000300800 */
[----:B------:R-:W2:Y:S04]  /*28820*/  LDL.LU R23, [R1+0x18c] ;  /* 0x00018c0001177983 */ /* 0x000ea80000300800 */
[----:B------:R0:W-:Y:S04]  /*28830*/  STSM.16.M88.4 [R11], R4 ;  /* 0x000000040b007844 */ /* 0x0001e80000000200 */
[----:B------:R-:W4:Y:S01]  /*28840*/  LDL R29, [R1+0x374] ;  /* 0x00037400011d7983 */ /* 0x000f220000100800 */
[----:B0-----:R-:W-:-:S02]  /*28850*/  PRMT R4, R8, 0x5410, R2 ;  /* 0x0000541008047816 */ /* 0x001fc40000000002 */
[----:B------:R-:W-:Y:S01]  /*28860*/  PRMT R5, R3, 0x5410, R0 ;  /* 0x0000541003057816 */ /* 0x000fe20000000000 */
[----:B------:R-:W5:Y:S01]  /*28870*/  LDL.LU R2, [R1+0x25c] ;  /* 0x00025c0001027983 */ /* 0x000f620000300800 */
[----:B------:R-:W-:Y:S02]  /*28880*/  PRMT R6, R9, 0x5410, R12 ;  /* 0x0000541009067816 */ /* 0x000fe4000000000c */
[----:B------:R-:W-:Y:S01]  /*28890*/  PRMT R7, R10, 0x5410, R13 ;  /* 0x000054100a077816 */ /* 0x000fe2000000000d */
[----:B------:R-:W2:Y:S04]  /*288a0*/  LDL.LU R8, [R1+0x1a4] ;  /* 0x0001a40001087983 */ /* 0x000ea80000300800 */
[----:B------:R-:W2:Y:S04]  /*288b0*/  LDL.LU R3, [R1+0x184] ;  /* 0x0001840001037983 */ /* 0x000ea80000300800 */
[----:B------:R-:W2:Y:S04]  /*288c0*/  LDL.LU R9, [R1+0x1ac] ;  /* 0x0001ac0001097983 */ /* 0x000ea80000300800 */
[----:B------:R-:W2:Y:S04]  /*288d0*/  LDL.LU R10, [R1+0x1a8] ;  /* 0x0001a800010a7983 */ /* 0x000ea80000300800 */
[----:B------:R0:W-:Y:S04]  /*288e0*/  STSM.16.M88.4 [R11+0x200], R4 ;  /* 0x000200040b007844 */ /* 0x0001e80000000200 */
[----:B0-----:R-:W5:Y:S04]  /*288f0*/  LDL.LU R4, [R1+0x258] ;  /* 0x0002580001047983 */ /* 0x001f680000300800 */
[----:B------:R-:W2:Y:S04]  /*28900*/  LDL.LU R5, [R1+0x180] ;  /* 0x0001800001057983 */ /* 0x000ea80000300800 */
[----:B------:R-:W2:Y:S04]  /*28910*/  LDL.LU R6, [R1+0x188] ;  /* 0x0001880001067983 */ /* 0x000ea80000300800 */
[----:B------:R-:W2:Y:S01]  /*28920*/  LDL.LU R7, [R1+0x1a0] ;  /* 0x0001a00001077983 */ /* 0x000ea20000300800 */
[----:B---3--:R-:W-:-:S02]  /*28930*/  ISETP.GE.AND P0, PT, R24, UR10, PT ;  /* 0x0000000a18007c0c */ /* 0x008fc4000bf06270 */
[----:B-----5:R-:W-:Y:S01]  /*28940*/  F2FP.SATFINITE.E5M2.F32.PACK_AB_MERGE_C R2, R2, R4, RZ ;  /* 0x000000040202723e */ /* 0x020fe200048060ff */
[----:B----4-:R-:W-:-:S05]  /*28950*/  VIADD R4, R29, 0x2 ;  /* 0x000000021d047836 */ /* 0x010fca0000000000 */
[----:B------:R-:W-:Y:S02]  /*28960*/  ISETP.LT.AND P1, PT, R4, UR11, !P0 ;  /* 0x0000000b04007c0c */ /* 0x000fe4000c721270 */
[----:B------:R-:W-:Y:S02]  /*28970*/  PRMT R4, R28, 0x5410, R26 ;  /* 0x000054101c047816 */ /* 0x000fe4000000001a */
[----:B------:R-:W1:Y:S01]  /*28980*/  LDL.LU R26, [R1+0x374] ;  /* 0x00037400011a7983 */ /* 0x000e620000300800 */
[----:B--2---:R-:W-:Y:S01]  /*28990*/  F2FP.SATFINITE.E5M2.F32.PACK_AB_MERGE_C R23, R23, R6, RZ ;  /* 0x000000061717723e */ /* 0x004fe200048060ff */
[----:B------:R-:W-:Y:S01]  /*289a0*/  VIADD R6, R29, 0x4 ;  /* 0x000000041d067836 */ /* 0x000fe20000000000 */
[----:B------:R-:W-:Y:S01]  /*289b0*/  LEA R0, R14, UR4, 0x4 ;  /* 0x000000040e007c11 */ /* 0x000fe2000f8e20ff */
[----:B------:R-:W-:Y:S01]  /*289c0*/  BAR.SYNC.DEFER_BLOCKING 0x0 ;  /* 0x0000000000007b1d */ /* 0x000fe20000010000 */
[----:B------:R-:W-:Y:S02]  /*289d0*/  F2FP.SATFINITE.E5M2.F32.PACK_AB_MERGE_C R8, R8, R7, RZ ;  /* 0x000000070808723e */ /* 0x000fe400048060ff */
[----:B------:R-:W-:-:S02]  /*289e0*/  ISETP.LT.AND P3, PT, R6, UR11, !P0 ;  /* 0x0000000b06007c0c */ /* 0x000fc4000c761270 */
[----:B------:R-:W-:Y:S01]  /*289f0*/  PRMT R6, R19, 0x5410, R17 ;  /* 0x0000541013067816 */ /* 0x000fe20000000011 */
[----:B------:R-:W0:Y:S01]  /*28a00*/  LDCU UR4, c[0x0][0x3b4] ;  /* 0x00007680ff0477ac */ /* 0x000e220008000800 */
[----:B------:R-:W-:Y:S02]  /*28a10*/  PRMT R7, R18, 0x5410, R16 ;  /* 0x0000541012077816 */ /* 0x000fe40000000010 */
[----:B------:R-:W-:Y:S01]  /*28a20*/  F2FP.SATFINITE.E5M2.F32.PACK_AB_MERGE_C R3, R3, R5, RZ ;  /* 0x000000050303723e */ /* 0x000fe200048060ff */
[----:B------:R-:W-:Y:S01]  /*28a30*/  VIADD R5, R29, 0x3 ;  /* 0x000000031d057836 */ /* 0x000fe20000000000 */
[----:B------:R-:W2:Y:S04]  /*28a40*/  LDS.128 R12, [R0] ;  /* 0x00000000000c7984 */ /* 0x000ea80000000c00 */
[----:B------:R-:W3:Y:S01]  /*28a50*/  LDS.128 R16, [R0+0x400] ;  /* 0x0004000000107984 */ /* 0x000ee20000000c00 */
[----:B------:R-:W-:Y:S01]  /*28a60*/  F2FP.SATFINITE.E5M2.F32.PACK_AB_MERGE_C R9, R9, R10, RZ ;  /* 0x0000000a0909723e */ /* 0x000fe200048060ff */
[----:B------:R-:W-:Y:S01]  /*28a70*/  BAR.SYNC.DEFER_BLOCKING 0x0 ;  /* 0x0000000000007b1d */ /* 0x000fe20000010000 */
[----:B------:R-:W-:-:S02]  /*28a80*/  ISETP.LT.AND P4, PT, R5, UR11, !P0 ;  /* 0x0000000b05007c0c */ /* 0x000fc4000c781270 */
[----:B------:R-:W-:Y:S02]  /*28a90*/  PRMT R5, R27, 0x5410, R25 ;  /* 0x000054101b057816 */ /* 0x000fe40000000019 */
[----:B------:R-:W-:Y:S02]  /*28aa0*/  PRMT R20, R22, 0x5410, R20 ;  /* 0x0000541016147816 */ /* 0x000fe40000000014 */
[----:B------:R-:W-:Y:S02]  /*28ab0*/  PRMT R21, R21, 0x5410, R2 ;  /* 0x0000541015157816 */ /* 0x000fe40000000002 */
[----:B------:R-:W-:Y:S02]  /*28ac0*/  PRMT R22, R3, 0x5410, R8 ;  /* 0x0000541003167816 */ /* 0x000fe40000000008 */
[----:B------:R-:W-:Y:S01]  /*28ad0*/  PRMT R23, R23, 0x5410, R9 ;  /* 0x0000541017177816 */ /* 0x000fe20000000009 */
[----:B------:R-:W-:Y:S02]  /*28ae0*/  VIADD R10, R29, 0x1 ;  /* 0x000000011d0a7836 */ /* 0x000fe40000000000 */
[----:B0-----:R-:W-:Y:S01]  /*28af0*/  IMAD R24, R24, UR4, RZ ;  /* 0x0000000418187c24 */ /* 0x001fe2000f8e02ff */
[----:B------:R-:W-:Y:S04]  /*28b00*/  STSM.16.M88.4 [R11], R4 ;  /* 0x000000040b007844 */ /* 0x000fe80000000200 */
[----:B------:R0:W-:Y:S01]  /*28b10*/  STSM.16.M88.4 [R11+0x200], R20 ;  /* 0x000200140b007844 */ /* 0x0001e20000000200 */
[----:B------:R-:W-:-:S02]  /*28b20*/  ISETP.LT.AND P5, PT, R10, UR11, !P0 ;  /* 0x0000000b0a007c0c */ /* 0x000fc4000c7a1270 */
[----:B------:R-:W-:-:S04]  /*28b30*/  IADD3 R10, P6, PT, R24, UR8, RZ ;  /* 0x00000008180a7c10 */ /* 0x000fc8000ffde0ff */
[----:B------:R-:W-:Y:S02]  /*28b40*/  LEA.HI.X.SX32 R2, R24, UR9, 0x1, P6 ;  /* 0x0000000918027c11 */ /* 0x000fe4000b0f0eff */
[C---:B--2---:R-:W-:Y:S02]  /*28b50*/  PRMT R29, R12.reuse, 0x7770, RZ ;  /* 0x000077700c1d7816 */ /* 0x044fe400000000ff */
[----:B------:R-:W-:Y:S02]  /*28b60*/  PRMT R27, R12, 0x7771, RZ ;  /* 0x000077710c1b7816 */ /* 0x000fe400000000ff */
[C---:B0-----:R-:W-:Y:S02]  /*28b70*/  PRMT R11, R13.reuse, 0x7770, RZ ;  /* 0x000077700d0b7816 */ /* 0x041fe400000000ff */
[----:B------:R-:W-:Y:S01]  /*28b80*/  PRMT R23, R13, 0x7771, RZ ;  /* 0x000077710d177816 */ /* 0x000fe200000000ff */
[----:B------:R-:W-:Y:S01]  /*28b90*/  BAR.SYNC.DEFER_BLOCKING 0x0 ;  /* 0x0000000000007b1d */ /* 0x000fe20000010000 */
[C---:B-1----:R-:W-:Y:S01]  /*28ba0*/  IMAD R25, R26.reuse, UR5, RZ ;  /* 0x000000051a197c24 */ /* 0x042fe2000f8e02ff */
[----:B------:R-:W-:-:S03]  /*28bb0*/  ISETP.LT.AND P2, PT, R26, UR11, !P0 ;  /* 0x0000000b1a007c0c */ /* 0x000fc6000c741270 */
[C---:B------:R-:W-:Y:S01]  /*28bc0*/  VIADD R3, R25.reuse, UR5 ;  /* 0x0000000519037c36 */ /* 0x040fe20008000000 */
[----:B------:R-:W-:Y:S01]  /*28bd0*/  IADD3 R8, P6, PT, R25, R10, RZ ;  /* 0x0000000a19087210 */ /* 0x000fe20007fde0ff */
[----:B------:R-:W-:Y:S02]  /*28be0*/  VIADD R4, R26, 0x5 ;  /* 0x000000051a047836 */ /* 0x000fe40000000000 */
[----:B------:R-:W-:Y:S01]  /*28bf0*/  VIADD R5, R3, UR5 ;  /* 0x0000000503057c36 */ /* 0x000fe20008000000 */
[----:B------:R-:W-:Y:S02]  /*28c00*/  LEA.HI.X.SX32 R9, R25, R2, 0x1, P6 ;  /* 0x0000000219097211 */ /* 0x000fe400030f0eff */
[----:B------:R-:W-:-:S03]  /*28c10*/  IADD3 R24, P6, PT, R3, R10, RZ ;  /* 0x0000000a03187210 */ /* 0x000fc60007fde0ff */
[----:B------:R0:W-:Y:S01]  /*28c20*/  @P2 STG.E.U8 desc[UR6][R8.64], R29 ;  /* 0x0000001d08002986 */ /* 0x0001e2000c101106 */
[----:B------:R-:W-:Y:S02]  /*28c30*/  LEA.HI.X.SX32 R25, R3, R2, 0x1, P6 ;  /* 0x0000000203197211 */ /* 0x000fe400030f0eff */
[----:B------:R-:W-:Y:S01]  /*28c40*/  ISETP.LT.AND P2, PT, R4, UR11, !P0 ;  /* 0x0000000b04007c0c */ /* 0x000fe2000c741270 */
[C---:B------:R-:W-:Y:S01]  /*28c50*/  VIADD R4, R26.reuse, 0x6 ;  /* 0x000000061a047836 */ /* 0x040fe20000000000 */
[C---:B------:R-:W-:Y:S01]  /*28c60*/  IADD3 R6, P6, PT, R5.reuse, R10, RZ ;  /* 0x0000000a05067210 */ /* 0x040fe20007fde0ff */
[C---:B------:R-:W-:Y:S01]  /*28c70*/  VIADD R3, R5.reuse, UR5 ;  /* 0x0000000505037c36 */ /* 0x040fe20008000000 */
[----:B------:R1:W-:Y:S02]  /*28c80*/  @P5 STG.E.U8 desc[UR6][R24.64], R27 ;  /* 0x0000001b18005986 */ /* 0x0003e4000c101106 */
[----:B------:R-:W-:Y:S01]  /*28c90*/  LEA.HI.X.SX32 R7, R5, R2, 0x1, P6 ;  /* 0x0000000205077211 */ /* 0x000fe200030f0eff */
[----:B------:R-:W-:Y:S01]  /*28ca0*/  VIADD R5, R26, 0x7 ;  /* 0x000000071a057836 */ /* 0x000fe20000000000 */
[----:B------:R-:W-:Y:S01]  /*28cb0*/  ISETP.LT.AND P5, PT, R4, UR11, !P0 ;  /* 0x0000000b04007c0c */ /* 0x000fe2000c7a1270 */
[C---:B0-----:R-:W-:Y:S01]  /*28cc0*/  VIADD R9, R3.reuse, UR5 ;  /* 0x0000000503097c36 */ /* 0x041fe20008000000 */
[----:B------:R-:W-:Y:S01]  /*28cd0*/  IADD3 R4, P6, PT, R3, R10, RZ ;  /* 0x0000000a03047210 */ /* 0x000fe20007fde0ff */
[----:B------:R0:W-:Y:S01]  /*28ce0*/  @P1 STG.E.U8 desc[UR6][R6.64], R11 ;  /* 0x0000000b06001986 */ /* 0x0001e2000c101106 */
[----:B------:R-:W-:Y:S01]  /*28cf0*/  ISETP.LT.AND P1, PT, R5, UR11, !P0 ;  /* 0x0000000b05007c0c */ /* 0x000fe2000c721270 */
[----:B------:R-:W-:Y:S01]  /*28d00*/  VIADD R20, R26, 0x8 ;  /* 0x000000081a147836 */ /* 0x000fe20000000000 */
[----:B------:R-:W-:Y:S01]  /*28d10*/  LEA.HI.X.SX32 R5, R3, R2, 0x1, P6 ;  /* 0x0000000203057211 */ /* 0x000fe200030f0eff */
[C---:B------:R-:W-:Y:S01]  /*28d20*/  VIADD R3, R9.reuse, UR5 ;  /* 0x0000000509037c36 */ /* 0x040fe20008000000 */
[----:B------:R-:W-:-:S02]  /*28d30*/  IADD3 R8, P6, PT, R9, R10, RZ ;  /* 0x0000000a09087210 */ /* 0x000fc40007fde0ff */
[----:B-1----:R-:W-:Y:S01]  /*28d40*/  PRMT R27, R14, 0x7770, RZ ;  /* 0x000077700e1b7816 */ /* 0x002fe200000000ff */
[----:B------:R1:W-:Y:S01]  /*28d50*/  @P4 STG.E.U8 desc[UR6][R4.64], R23 ;  /* 0x0000001704004986 */ /* 0x0003e2000c101106 */
[----:B------:R-:W-:Y:S02]  /*28d60*/  LEA.HI.X.SX32 R9, R9, R2, 0x1, P6 ;  /* 0x0000000209097211 */ /* 0x000fe400030f0eff */
[----:B------:R-:W-:Y:S01]  /*28d70*/  ISETP.LT.AND P4, PT, R20, UR11, !P0 ;  /* 0x0000000b14007c0c */ /* 0x000fe2000c781270 */
[----:B------:R-:W-:Y:S01]  /*28d80*/  VIADD R20, R26, 0x9 ;  /* 0x000000091a147836 */ /* 0x000fe20000000000 */
[C---:B0-----:R-:W-:Y:S01]  /*28d90*/  IADD3 R6, P6, PT, R3.reuse, R10, RZ ;  /* 0x0000000a03067210 */ /* 0x041fe20007fde0ff */
[C---:B------:R-:W-:Y:S01]  /*28da0*/  VIADD R11, R3.reuse, UR5 ;  /* 0x00000005030b7c36 */ /* 0x040fe20008000000 */
[----:B------:R0:W-:Y:S02]  /*28db0*/  @P3 STG.E.U8 desc[UR6][R8.64], R27 ;  /* 0x0000001b08003986 */ /* 0x0001e4000c101106 */
[----:B------:R-:W-:-:S02]  /*28dc0*/  LEA.HI.X.SX32 R7, R3, R2, 0x1, P6 ;  /* 0x0000000203077211 */ /* 0x000fc400030f0eff */
[----:B------:R-:W-:Y:S02]  /*28dd0*/  ISETP.LT.AND P3, PT, R20, UR11, !P0 ;  /* 0x0000000b14007c0c */ /* 0x000fe4000c761270 */
[C---:B------:R-:W-:Y:S01]  /*28de0*/  IADD3 R20, P6, PT, R11.reuse, R10, RZ ;  /* 0x0000000a0b147210 */ /* 0x040fe20007fde0ff */
[----:B------:R-:W-:Y:S01]  /*28df0*/  VIADD R3, R26, 0xa ;  /* 0x0000000a1a037836 */ /* 0x000fe20000000000 */
[----:B------:R-:W-:Y:S02]  /*28e00*/  PRMT R25, R14, 0x7771, RZ ;  /* 0x000077710e197816 */ /* 0x000fe400000000ff */
[C---:B------:R-:W-:Y:S01]  /*28e10*/  LEA.HI.X.SX32 R21, R11.reuse, R2, 0x1, P6 ;  /* 0x000000020b157211 */ /* 0x040fe200030f0eff */
[----:B------:R-:W-:Y:S01]  /*28e20*/  VIADD R11, R11, UR5 ;  /* 0x000000050b0b7c36 */ /* 0x000fe20008000000 */
[----:B-1----:R-:W-:Y:S01]  /*28e30*/  PRMT R23, R15, 0x7770, RZ ;  /* 0x000077700f177816 */ /* 0x002fe200000000ff */
[----:B------:R1:W-:Y:S01]  /*28e40*/  @P2 STG.E.U8 desc[UR6][R6.64], R25 ;  /* 0x0000001906002986 */ /* 0x0003e2000c101106 */
[----:B------:R-:W-:Y:S01]  /*28e50*/  ISETP.LT.AND P2, PT, R3, UR11, !P0 ;  /* 0x0000000b03007c0c */ /* 0x000fe2000c741270 */
[----:B------:R-:W-:Y:S01]  /*28e60*/  VIADD R4, R26, 0xb ;  /* 0x0000000b1a047836 */ /* 0x000fe20000000000 */
[C---:B0-----:R-:W-:Y:S01]  /*28e70*/  IADD3 R8, P6, PT, R11.reuse, R10, RZ ;  /* 0x0000000a0b087210 */ /* 0x041fe20007fde0ff */
[----:B------:R-:W-:Y:S01]  /*28e80*/  VIADD R3, R11, UR5 ;  /* 0x000000050b037c36 */ /* 0x000fe20008000000 */
[----:B------:R0:W-:Y:S02]  /*28e90*/  @P5 STG.E.U8 desc[UR6][R20.64], R23 ;  /* 0x0000001714005986 */ /* 0x0001e4000c101106 */
[----:B------:R-:W-:-:S02]  /*28ea0*/  ISETP.LT.AND P5, PT, R4, UR11, !P0 ;  /* 0x0000000b04007c0c */ /* 0x000fc4000c7a1270 */
[----:B------:R-:W-:Y:S02]  /*28eb0*/  LEA.HI.X.SX32 R9, R11, R2, 0x1, P6 ;  /* 0x000000020b097211 */ /* 0x000fe400030f0eff */
[C---:B------:R-:W-:Y:S01]  /*28ec0*/  IADD3 R4, P6, PT, R3.reuse, R10, RZ ;  /* 0x0000000a03047210 */ /* 0x040fe20007fde0ff */
[----:B-1----:R-:W-:Y:S01]  /*28ed0*/  VIADD R7, R3, UR5 ;  /* 0x0000000503077c36 */ /* 0x002fe20008000000 */
[----:B------:R-:W-:Y:S02]  /*28ee0*/  PRMT R11, R15, 0x7771, RZ ;  /* 0x000077710f0b7816 */ /* 0x000fe400000000ff */
[----:B---3--:R-:W-:Y:S02]  /*28ef0*/  PRMT R25, R16, 0x7770, RZ ;  /* 0x0000777010197816 */ /* 0x008fe400000000ff */
[----:B------:R-:W-:Y:S01]  /*28f00*/  LEA.HI.X.SX32 R5, R3, R2, 0x1, P6 ;  /* 0x0000000203057211 */ /* 0x000fe200030f0eff */
[----:B0-----:R-:W-:Y:S01]  /*28f10*/  VIADD R20, R26, 0xd ;  /* 0x0000000d1a147836 */ /* 0x001fe20000000000 */
[C---:B------:R-:W-:Y:S01]  /*28f20*/  IADD3 R6, P6, PT, R7.reuse, R10, RZ ;  /* 0x0000000a07067210 */ /* 0x040fe20007fde0ff */
[C---:B------:R-:W-:Y:S01]  /*28f30*/  VIADD R3, R7.reuse, UR5 ;  /* 0x0000000507037c36 */ /* 0x040fe20008000000 */
[----:B------:R0:W-:Y:S02]  /*28f40*/  @P1 STG.E.U8 desc[UR6][R8.64], R11 ;  /* 0x0000000b08001986 */ /* 0x0001e4000c101106 */
[----:B------:R-:W-:-:S02]  /*28f50*/  LEA.HI.X.SX32 R7, R7, R2, 0x1, P6 ;  /* 0x0000000207077211 */ /* 0x000fc400030f0eff */
[----:B------:R1:W-:Y:S01]  /*28f60*/  @P4 STG.E.U8 desc[UR6][R4.64], R25 ;  /* 0x0000001904004986 */ /* 0x0003e2000c101106 */
[----:B------:R-:W-:Y:S02]  /*28f70*/  ISETP.LT.AND P4, PT, R20, UR11, !P0 ;  /* 0x0000000b14007c0c */ /* 0x000fe4000c781270 */
[----:B------:R-:W-:Y:S01]  /*28f80*/  IADD3 R20, P6, PT, R3, R10, RZ ;  /* 0x0000000a03147210 */ /* 0x000fe20007fde0ff */
[----:B------:R-:W-:-:S03]  /*28f90*/  VIADD R22, R26, 0xc ;  /* 0x0000000c1a167836 */ /* 0x000fc60000000000 */
[C---:B------:R-:W-:Y:S01]  /*28fa0*/  LEA.HI.X.SX32 R21, R3.reuse, R2, 0x1, P6 ;  /* 0x0000000203157211 */ /* 0x040fe200030f0eff */
[----:B------:R-:W-:Y:S01]  /*28fb0*/  VIADD R3, R3, UR5 ;  /* 0x0000000503037c36 */ /* 0x000fe20008000000 */
[----:B------:R-:W-:Y:S02]  /*28fc0*/  PRMT R23, R16, 0x7771, RZ ;  /* 0x0000777110177816 */ /* 0x000fe400000000ff */
[----:B0-----:R-:W-:Y:S01]  /*28fd0*/  PRMT R11, R17, 0x7770, RZ ;  /* 0x00007770110b7816 */ /* 0x001fe200000000ff */
[----:B-1----:R-:W-:Y:S01]  /*28fe0*/  VIADD R4, R26, 0xf ;  /* 0x0000000f1a047836 */ /* 0x002fe20000000000 */
[C---:B------:R-:W-:Y:S01]  /*28ff0*/  IADD3 R8, P6, PT, R3.reuse, R10, RZ ;  /* 0x0000000a03087210 */ /* 0x040fe20007fde0ff */
[C---:B------:R-:W-:Y:S01]  /*29000*/  VIADD R5, R3.reuse, UR5 ;  /* 0x0000000503057c36 */ /* 0x040fe20008000000 */
[----:B------:R-:W-:Y:S01]  /*29010*/  ISETP.LT.AND P1, PT, R22, UR11, !P0 ;  /* 0x0000000b16007c0c */ /* 0x000fe2000c721270 */
[----:B------:R0:W-:Y:S01]  /*29020*/  @P3 STG.E.U8 desc[UR6][R6.64], R23 ;  /* 0x0000001706003986 */ /* 0x0001e2000c101106 */
[----:B------:R-:W-:-:S03]  /*29030*/  LEA.HI.X.SX32 R9, R3, R2, 0x1, P6 ;  /* 0x0000000203097211 */ /* 0x000fc600030f0eff */
[----:B------:R1:W-:Y:S01]  /*29040*/  @P2 STG.E.U8 desc[UR6][R20.64], R11 ;  /* 0x0000000b14002986 */ /* 0x0003e2000c101106 */
[----:B------:R-:W-:Y:S01]  /*29050*/  ISETP.LT.AND P2, PT, R4, UR11, !P0 ;  /* 0x0000000b04007c0c */ /* 0x000fe2000c741270 */
[----:B------:R-:W-:Y:S02]  /*29060*/  VIADD R4, R26, 0x10 ;  /* 0x000000101a047836 */ /* 0x000fe40000000000 */
[----:B------:R-:W-:Y:S01]  /*29070*/  VIADD R3, R5, UR5 ;  /* 0x0000000505037c36 */ /* 0x000fe20008000000 */
[----:B0-----:R-:W-:Y:S02]  /*29080*/  PRMT R23, R17, 0x7771, RZ ;  /* 0x0000777111177816 */ /* 0x001fe400000000ff */
[C---:B------:R-:W-:Y:S02]  /*29090*/  IADD3 R6, P6, PT, R5.reuse, R10, RZ ;  /* 0x0000000a05067210 */ /* 0x040fe40007fde0ff */
[----:B------:R-:W-:Y:S01]  /*290a0*/  PRMT R27, R18, 0x7770, RZ ;  /* 0x00007770121b7816 */ /* 0x000fe200000000ff */
[----:B------:R0:W-:Y:S01]  /*290b0*/  @P5 STG.E.U8 desc[UR6][R8.64], R23 ;  /* 0x0000001708005986 */ /* 0x0001e2000c101106 */
[----:B------:R-:W-:Y:S01]  /*290c0*/  LEA.HI.X.SX32 R7, R5, R2, 0x1, P6 ;  /* 0x0000000205077211 */ /* 0x000fe200030f0eff */
[----:B-1----:R-:W-:Y:S01]  /*290d0*/  VIADD R20, R26, 0x11 ;  /* 0x000000111a147836 */ /* 0x002fe20000000000 */
[----:B------:R-:W-:Y:S01]  /*290e0*/  ISETP.LT.AND P5, PT, R4, UR11, !P0 ;  /* 0x0000000b04007c0c */ /* 0x000fe2000c7a1270 */
[----:B------:R-:W-:Y:S01]  /*290f0*/  VIADD R22, R26, 0xe ;  /* 0x0000000e1a167836 */ /* 0x000fe20000000000 */
[C---:B------:R-:W-:Y:S01]  /*29100*/  IADD3 R4, P6, PT, R3.reuse, R10, RZ ;  /* 0x0000000a03047210 */ /* 0x040fe20007fde0ff */
[----:B------:R-:W-:Y:S01]  /*29110*/  VIADD R11, R3, UR5 ;  /* 0x00000005030b7c36 */ /* 0x000fe20008000000 */
[----:B------:R1:W-:Y:S01]  /*29120*/  @P1 STG.E.U8 desc[UR6][R6.64], R27 ;  /* 0x0000001b06001986 */ /* 0x0003e2000c101106 */
[----:B------:R-:W-:-:S02]  /*29130*/  ISETP.LT.AND P1, PT, R20, UR11, !P0 ;  /* 0x0000000b14007c0c */ /* 0x000fc4000c721270 */
[----:B------:R-:W-:Y:S02]  /*29140*/  LEA.HI.X.SX32 R5, R3, R2, 0x1, P6 ;  /* 0x0000000203057211 */ /* 0x000fe400030f0eff */
[----:B------:R-:W-:Y:S02]  /*29150*/  ISETP.LT.AND P3, PT, R22, UR11, !P0 ;  /* 0x0000000b16007c0c */ /* 0x000fe4000c761270 */
[C---:B------:R-:W-:Y:S01]  /*29160*/  IADD3 R20, P6, PT, R11.reuse, R10, RZ ;  /* 0x0000000a0b147210 */ /* 0x040fe20007fde0ff */
[----:B------:R-:W-:Y:S01]  /*29170*/  VIADD R3, R26, 0x12 ;  /* 0x000000121a037836 */ /* 0x000fe20000000000 */
[----:B------:R-:W-:Y:S02]  /*29180*/  PRMT R25, R18, 0x7771, RZ ;  /* 0x0000777112197816 */ /* 0x000fe400000000ff */
[C---:B------:R-:W-:Y:S01]  /*29190*/  LEA.HI.X.SX32 R21, R11.reuse, R2, 0x1, P6 ;  /* 0x000000020b157211 */ /* 0x040fe200030f0eff */
[----:B------:R-:W-:Y:S01]  /*291a0*/  VIADD R11, R11, UR5 ;  /* 0x000000050b0b7c36 */ /* 0x000fe20008000000 */
[----:B0-----:R-:W-:Y:S01]  /*291b0*/  PRMT R23, R19, 0x7770, RZ ;  /* 0x0000777013177816 */ /* 0x001fe200000000ff */
[----:B------:R0:W-:Y:S01]  /*291c0*/  @P4 STG.E.U8 desc[UR6][R4.64], R25 ;  /* 0x0000001904004986 */ /* 0x0001e2000c101106 */
[----:B------:R-:W-:Y:S01]  /*291d0*/  ISETP.LT.AND P4, PT, R3, UR11, !P0 ;  /* 0x0000000b03007c0c */ /* 0x000fe2000c781270 */
[----:B-1----:R-:W-:Y:S01]  /*291e0*/  VIADD R6, R26, 0x13 ;  /* 0x000000131a067836 */ /* 0x002fe20000000000 */
[C---:B------:R-:W-:Y:S01]  /*291f0*/  IADD3 R8, P6, PT, R11.reuse, R10, RZ ;  /* 0x0000000a0b087210 */ /* 0x040fe20007fde0ff */
[----:B------:R-:W-:Y:S01]  /*29200*/  VIADD R3, R11, UR5 ;  /* 0x000000050b037c36 */ /* 0x000fe20008000000 */
[----:B------:R1:W-:Y:S02]  /*29210*/  @P3 STG.E.U8 desc[UR6][R20.64], R23 ;  /* 0x0000001714003986 */ /* 0x0003e4000c101106 */
[----:B------:R-:W-:-:S02]  /*29220*/  ISETP.LT.AND P3, PT, R6, UR11, !P0 ;  /* 0x0000000b06007c0c */ /* 0x000fc4000c761270 */
[----:B------:R-:W-:Y:S02]  /*29230*/  LEA.HI.X.SX32 R9, R11, R2, 0x1, P6 ;  /* 0x000000020b097211 */ /* 0x000fe400030f0eff */
[C---:B------:R-:W-:Y:S01]  /*29240*/  IADD3 R6, P6, PT, R3.reuse, R10, RZ ;  /* 0x0000000a03067210 */ /* 0x040fe20007fde0ff */
[----:B0-----:R-:W-:Y:S01]  /*29250*/  VIADD R5, R3, UR5 ;  /* 0x0000000503057c36 */ /* 0x001fe20008000000 */
[----:B------:R-:W-:Y:S02]  /*29260*/  PRMT R11, R19, 0x7771, RZ ;  /* 0x00007771130b7816 */ /* 0x000fe400000000ff */
[----:B------:R-:W-:Y:S02]  /*29270*/  PRMT R25, R12, 0x7772, RZ ;  /* 0x000077720c197816 */ /* 0x000fe400000000ff */
[----:B------:R-:W-:Y:S01]  /*29280*/  LEA.HI.X.SX32 R7, R3, R2, 0x1, P6 ;  /* 0x0000000203077211 */ /* 0x000fe200030f0eff */
[----:B-1----:R-:W-:Y:S01]  /*29290*/  VIADD R20, R26, 0x15 ;  /* 0x000000151a147836 */ /* 0x002fe20000000000 */
[C---:B------:R-:W-:Y:S01]  /*292a0*/  IADD3 R4, P6, PT, R5.reuse, R10, RZ ;  /* 0x0000000a05047210 */ /* 0x040fe20007fde0ff */
[C---:B------:R-:W-:Y:S01]  /*292b0*/  VIADD R3, R5.reuse, UR5 ;  /* 0x0000000505037c36 */ /* 0x040fe20008000000 */
[----:B------:R0:W-:Y:S02]  /*292c0*/  @P2 STG.E.U8 desc[UR6][R8.64], R11 ;  /* 0x0000000b08002986 */ /* 0x0001e4000c101106 */
[----:B------:R-:W-:-:S02]  /*292d0*/  LEA.HI.X.SX32 R5, R5, R2, 0x1, P6 ;  /* 0x0000000205057211 */ /* 0x000fc400030f0eff */
[----:B------:R1:W-:Y:S01]  /*292e0*/  @P5 STG.E.U8 desc[UR6][R6.64], R25 ;  /* 0x0000001906005986 */ /* 0x0003e2000c101106 */
[----:B------:R-:W-:Y:S02]  /*292f0*/  ISETP.LT.AND P5, PT, R20, UR11, !P0 ;  /* 0x0000000b14007c0c */ /* 0x000fe4000c7a1270 */
[C---:B------:R-:W-:Y:S01]  /*29300*/  IADD3 R20, P6, PT, R3.reuse, R10, RZ ;  /* 0x0000000a03147210 */ /* 0x040fe20007fde0ff */
[----:B------:R-:W-:Y:S01]  /*29310*/  VIADD R22, R26, 0x14 ;  /* 0x000000141a167836 */ /* 0x000fe20000000000 */
[----:B------:R-:W-:Y:S02]  /*29320*/  PRMT R23, R12, 0x7773, RZ ;  /* 0x000077730c177816 */ /* 0x000fe400000000ff */
[C---:B------:R-:W-:Y:S01]  /*29330*/  LEA.HI.X.SX32 R21, R3.reuse, R2, 0x1, P6 ;  /* 0x0000000203157211 */ /* 0x040fe200030f0eff */
[----:B------:R-:W-:Y:S01]  /*29340*/  VIADD R3, R3, UR5 ;  /* 0x0000000503037c36 */ /* 0x000fe20008000000 */
[----:B0-----:R-:W-:Y:S01]  /*29350*/  PRMT R11, R13, 0x7772, RZ ;  /* 0x000077720d0b7816 */ /* 0x001fe200000000ff */
[----:B-1----:R-:W-:-:S03]  /*29360*/  VIADD R7, R26, 0x17 ;  /* 0x000000171a077836 */ /* 0x002fc60000000000 */
[C---:B------:R-:W-:Y:S01]  /*29370*/  IADD3 R6, P6, PT, R3.reuse, R10, RZ ;  /* 0x0000000a03067210 */ /* 0x040fe20007fde0ff */
[----:B------:R-:W-:Y:S01]  /*29380*/  VIADD R9, R3, UR5 ;  /* 0x0000000503097c36 */ /* 0x000fe20008000000 */
[----:B------:R-:W-:Y:S01]  /*29390*/  ISETP.LT.AND P2, PT, R22, UR11, !P0 ;  /* 0x0000000b16007c0c */ /* 0x000fe2000c741270 */
[----:B------:R0:W-:Y:S01]  /*293a0*/  @P1 STG.E.U8 desc[UR6][R4.64], R23 ;  /* 0x0000001704001986 */ /* 0x0001e2000c101106 */
[----:B------:R-:W-:-:S03]  /*293b0*/  VIADD R12, R26, 0x16 ;  /* 0x000000161a0c7836 */ /* 0x000fc60000000000 */
[----:B------:R1:W-:Y:S01]  /*293c0*/  @P4 STG.E.U8 desc[UR6][R20.64], R11 ;  /* 0x0000000b14004986 */ /* 0x0003e2000c101106 */
[----:B------:R-:W-:Y:S01]  /*293d0*/  ISETP.LT.AND P4, PT, R7, UR11, !P0 ;  /* 0x0000000b07007c0c */ /* 0x000fe2000c781270 */
[----:B------:R-:W-:Y:S01]  /*293e0*/  VIADD R8, R26, 0x18 ;  /* 0x000000181a087836 */ /* 0x000fe20000000000 */
[----:B------:R-:W-:Y:S01]  /*293f0*/  LEA.HI.X.SX32 R7, R3, R2, 0x1, P6 ;  /* 0x0000000203077211 */ /* 0x000fe200030f0eff */
[----:B------:R-:W-:Y:S01]  /*29400*/  VIADD R3, R9, UR5 ;  /* 0x0000000509037c36 */ /* 0x000fe20008000000 */
[----:B0-----:R-:W-:Y:S02]  /*29410*/  PRMT R23, R13, 0x7773, RZ ;  /* 0x000077730d177816 */ /* 0x001fe400000000ff */
[C---:B------:R-:W-:Y:S02]  /*29420*/  IADD3 R4, P6, PT, R9.reuse, R10, RZ ;  /* 0x0000000a09047210 */ /* 0x040fe40007fde0ff */
[----:B------:R-:W-:Y:S01]  /*29430*/  ISETP.LT.AND P1, PT, R12, UR11, !P0 ;  /* 0x0000000b0c007c0c */ /* 0x000fe2000c721270 */
[----:B------:R0:W-:Y:S01]  /*29440*/  @P3 STG.E.U8 desc[UR6][R6.64], R23 ;  /* 0x0000001706003986 */ /* 0x0001e2000c101106 */
[----:B------:R-:W-:Y:S01]  /*29450*/  PRMT R27, R14, 0x7772, RZ ;  /* 0x000077720e1b7816 */ /* 0x000fe200000000ff */
[----:B------:R-:W-:Y:S01]  /*29460*/  VIADD R12, R26, 0x19 ;  /* 0x000000191a0c7836 */ /* 0x000fe20000000000 */
[----:B------:R-:W-:Y:S01]  /*29470*/  LEA.HI.X.SX32 R5, R9, R2, 0x1, P6 ;  /* 0x0000000209057211 */ /* 0x000fe200030f0eff */
[----:B-1----:R-:W-:Y:S01]  /*29480*/  VIADD R11, R3, UR5 ;  /* 0x00000005030b7c36 */ /* 0x002fe20008000000 */
[----:B------:R-:W-:-:S02]  /*29490*/  ISETP.LT.AND P3, PT, R8, UR11, !P0 ;  /* 0x0000000b08007c0c */ /* 0x000fc4000c761270 */
[C---:B------:R-:W-:Y:S01]  /*294a0*/  IADD3 R8, P6, PT, R3.reuse, R10, RZ ;  /* 0x0000000a03087210 */ /* 0x040fe20007fde0ff */
[----:B------:R1:W-:Y:S01]  /*294b0*/  @P2 STG.E.U8 desc[UR6][R4.64], R27 ;  /* 0x0000001b04002986 */ /* 0x0003e2000c101106 */
[----:B------:R-:W-:Y:S02]  /*294c0*/  ISETP.LT.AND P2, PT, R12, UR11, !P0 ;  /* 0x0000000b0c007c0c */ /* 0x000fe4000c741270 */
[----:B------:R-:W-:Y:S02]  /*294d0*/  LEA.HI.X.SX32 R9, R3, R2, 0x1, P6 ;  /* 0x0000000203097211 */ /* 0x000fe400030f0eff */
[C---:B------:R-:W-:Y:S01]  /*294e0*/  IADD3 R12, P6, PT, R11.reuse, R10, RZ ;  /* 0x0000000a0b0c7210 */ /* 0x040fe20007fde0ff */
[----:B------:R-:W-:Y:S01]  /*294f0*/  VIADD R3, R26, 0x1a ;  /* 0x0000001a1a037836 */ /* 0x000fe20000000000 */
[----:B------:R-:W-:Y:S02]  /*29500*/  PRMT R25, R14, 0x7773, RZ ;  /* 0x000077730e197816 */ /* 0x000fe400000000ff */
[C---:B------:R-:W-:Y:S01]  /*29510*/  LEA.HI.X.SX32 R13, R11.reuse, R2, 0x1, P6 ;  /* 0x000000020b0d7211 */ /* 0x040fe200030f0eff */
[----:B------:R-:W-:Y:S01]  /*29520*/  VIADD R11, R11, UR5 ;  /* 0x000000050b0b7c36 */ /* 0x000fe20008000000 */
[----:B0-----:R-:W-:Y:S01]  /*29530*/  PRMT R23, R15, 0x7772, RZ ;  /* 0x000077720f177816 */ /* 0x001fe200000000ff */
[----:B-1----:R-:W-:Y:S01]  /*29540*/  VIADD R5, R26, 0x1b ;  /* 0x0000001b1a057836 */ /* 0x002fe20000000000 */
[----:B------:R0:W-:Y:S01]  /*29550*/  @P5 STG.E.U8 desc[UR6][R8.64], R25 ;  /* 0x0000001908005986 */ /* 0x0001e2000c101106 */
[----:B------:R-:W-:Y:S01]  /*29560*/  ISETP.LT.AND P6, PT, R3, UR11, !P0 ;  /* 0x0000000b03007c0c */ /* 0x000fe2000c7c1270 */
[C---:B------:R-:W-:Y:S01]  /*29570*/  VIADD R3, R11.reuse, UR5 ;  /* 0x000000050b037c36 */ /* 0x040fe20008000000 */
[----:B------:R-:W-:Y:S01]  /*29580*/  IADD3 R4, P5, PT, R11, R10, RZ ;  /* 0x0000000a0b047210 */ /* 0x000fe20007fbe0ff */
[----:B------:R1:W-:Y:S01]  /*29590*/  @P1 STG.E.U8 desc[UR6][R12.64], R23 ;  /* 0x000000170c001986 */ /* 0x0003e2000c101106 */
[----:B------:R-:W-:-:S02]  /*295a0*/  ISETP.LT.AND P1, PT, R5, UR11, !P0 ;  /* 0x0000000b05007c0c */ /* 0x000fc4000c721270 */
[----:B------:R-:W-:Y:S02]  /*295b0*/  PRMT R21, R15, 0x7773, RZ ;  /* 0x000077730f157816 */ /* 0x000fe400000000ff */
[----:B------:R-:W-:Y:S01]  /*295c0*/  LEA.HI.X.SX32 R5, R11, R2, 0x1, P5 ;  /* 0x000000020b057211 */ /* 0x000fe200028f0eff */
[C---:B0-----:R-:W-:Y:S01]  /*295d0*/  VIADD R9, R3.reuse, UR5 ;  /* 0x0000000503097c36 */ /* 0x041fe20008000000 */
[----:B------:R-:W-:-:S03]  /*295e0*/  IADD3 R6, P5, PT, R3, R10, RZ ;  /* 0x0000000a03067210 */ /* 0x000fc60007fbe0ff */
[----:B------:R-:W-:Y:S01]  /*295f0*/  @P4 STG.E.U8 desc[UR6][R4.64], R21 ;  /* 0x0000001504004986 */ /* 0x000fe2000c101106 */
[----:B------:R-:W-:Y:S01]  /*29600*/  IADD3 R14, P4, PT, R9, R10, RZ ;  /* 0x0000000a090e7210 */ /* 0x000fe20007f9e0ff */
[----:B------:R-:W-:Y:S01]  /*29610*/  VIADD R8, R26, 0x1c ;  /* 0x0000001c1a087836 */ /* 0x000fe20000000000 */
[----:B------:R-:W-:Y:S02]  /*29620*/  PRMT R11, R16, 0x7772, RZ ;  /* 0x00007772100b7816 */ /* 0x000fe400000000ff */
[-C--:B------:R-:W-:Y:S01]  /*29630*/  LEA.HI.X.SX32 R7, R3, R2.reuse, 0x1, P5 ;  /* 0x0000000203077211 */ /* 0x080fe200028f0eff */
[----:B------:R-:W-:Y:S01]  /*29640*/  VIADD R3, R26, 0x1d ;  /* 0x0000001d1a037836 */ /* 0x000fe20000000000 */
[C---:B------:R-:W-:Y:S01]  /*29650*/  LEA.HI.X.SX32 R15, R9.reuse, R2, 0x1, P4 ;  /* 0x00000002090f7211 */ /* 0x040fe200020f0eff */
[----:B------:R-:W-:Y:S01]  /*29660*/  VIADD R9, R9, UR5 ;  /* 0x0000000509097c36 */ /* 0x000fe20008000000 */
[----:B------:R-:W-:Y:S01]  /*29670*/  PRMT R25, R16, 0x7773, RZ ;  /* 0x0000777310197816 */ /* 0x000fe200000000ff */
[----:B------:R0:W-:Y:S01]  /*29680*/  @P3 STG.E.U8 desc[UR6][R6.64], R11 ;  /* 0x0000000b06003986 */ /* 0x0001e2000c101106 */
[----:B------:R-:W-:Y:S01]  /*29690*/  ISETP.LT.AND P5, PT, R8, UR11, !P0 ;  /* 0x0000000b08007c0c */ /* 0x000fe2000c7a1270 */
[----:B------:R-:W-:Y:S01]  /*296a0*/  VIADD R8, R26, 0x1e ;  /* 0x0000001e1a087836 */ /* 0x000fe20000000000 */
[----:B------:R-:W-:Y:S01]  /*296b0*/  ISETP.LT.AND P4, PT, R3, UR11, !P0 ;  /* 0x0000000b03007c0c */ /* 0x000fe2000c781270 */
[----:B------:R2:W-:Y:S01]  /*296c0*/  @P2 STG.E.U8 desc[UR6][R14.64], R25 ;  /* 0x000000190e002986 */ /* 0x0005e2000c101106 */
[C---:B-1----:R-:W-:Y:S01]  /*296d0*/  IADD3 R12, P2, PT, R9.reuse, R10, RZ ;  /* 0x0000000a090c7210 */ /* 0x042fe20007f5e0ff */
[C---:B------:R-:W-:Y:S01]  /*296e0*/  VIADD R3, R9.reuse, UR5 ;  /* 0x0000000509037c36 */ /* 0x040fe20008000000 */
[----:B------:R-:W-:Y:S01]  /*296f0*/  ISETP.LT.AND P3, PT, R8, UR11, !P0 ;  /* 0x0000000b08007c0c */ /* 0x000fe2000c761270 */
[----:B------:R-:W-:Y:S01]  /*29700*/  VIADD R16, R26, 0x1f ;  /* 0x0000001f1a107836 */ /* 0x000fe20000000000 */
[----:B------:R-:W-:Y:S01]  /*29710*/  LEA.HI.X.SX32 R13, R9, R2, 0x1, P2 ;  /* 0x00000002090d7211 */ /* 0x000fe200010f0eff */
[----:B------:R-:W1:Y:S01]  /*29720*/  LDS.128 R4, [R0] ;  /* 0x0000000000047984 */ /* 0x000e620000000c00 */
[C---:B------:R-:W-:Y:S01]  /*29730*/  IADD3 R8, P2, PT, R3.reuse, R10, RZ ;  /* 0x0000000a03087210 */ /* 0x040fe20007f5e0ff */
[----:B0-----:R-:W-:Y:S01]  /*29740*/  VIADD R11, R3, UR5 ;  /* 0x00000005030b7c36 */ /* 0x001fe20008000000 */
[----:B------:R-:W-:-:S02]  /*29750*/  PRMT R23, R17, 0x7772, RZ ;  /* 0x0000777211177816 */ /* 0x000fc400000000ff */
[----:B------:R-:W-:Y:S02]  /*29760*/  LEA.HI.X.SX32 R9, R3, R2, 0x1, P2 ;  /* 0x0000000203097211 */ /* 0x000fe400010f0eff */
[----:B------:R-:W-:Y:S01]  /*29770*/  PRMT R21, R17, 0x7773, RZ ;  /* 0x0000777311157816 */ /* 0x000fe200000000ff */
[----:B------:R0:W-:Y:S01]  /*29780*/  @P6 STG.E.U8 desc[UR6][R12.64], R23 ;  /* 0x000000170c006986 */ /* 0x0001e2000c101106 */
[----:B------:R-:W-:Y:S01]  /*29790*/  ISETP.LT.AND P2, PT, R16, UR11, !P0 ;  /* 0x0000000b10007c0c */ /* 0x000fe2000c741270 */
[----:B------:R-:W-:Y:S01]  /*297a0*/  VIADD R16, R26, 0x20 ;  /* 0x000000201a107836 */ /* 0x000fe20000000000 */
[C---:B--2---:R-:W-:Y:S01]  /*297b0*/  IADD3 R14, P6, PT, R11.reuse, R10, RZ ;  /* 0x0000000a0b0e7210 */ /* 0x044fe20007fde0ff */
[C---:B------:R-:W-:Y:S01]  /*297c0*/  VIADD R3, R11.reuse, UR5 ;  /* 0x000000050b037c36 */ /* 0x040fe20008000000 */
[----:B------:R2:W-:Y:S02]  /*297d0*/  @P1 STG.E.U8 desc[UR6][R8.64], R21 ;  /* 0x0000001508001986 */ /* 0x0005e4000c101106 */
[----:B------:R-:W-:-:S02]  /*297e0*/  LEA.HI.X.SX32 R15, R11, R2, 0x1, P6 ;  /* 0x000000020b0f7211 */ /* 0x000fc400030f0eff */
[----:B------:R-:W-:Y:S02]  /*297f0*/  ISETP.LT.AND P1, PT, R16, UR11, !P0 ;  /* 0x0000000b10007c0c */ /* 0x000fe4000c721270 */
[C---:B------:R-:W-:Y:S01]  /*29800*/  IADD3 R16, P6, PT, R3.reuse, R10, RZ ;  /* 0x0000000a03107210 */ /* 0x040fe20007fde0ff */
[----:B------:R-:W-:Y:S01]  /*29810*/  VIADD R11, R26, 0x21 ;  /* 0x000000211a0b7836 */ /* 0x000fe20000000000 */
[C---:B------:R-:W-:Y:S02]  /*29820*/  PRMT R25, R18.reuse, 0x7772, RZ ;  /* 0x0000777212197816 */ /* 0x040fe400000000ff */
[C---:B------:R-:W-:Y:S01]  /*29830*/  LEA.HI.X.SX32 R17, R3.reuse, R2, 0x1, P6 ;  /* 0x0000000203117211 */ /* 0x040fe200030f0eff */
[----:B------:R-:W-:Y:S01]  /*29840*/  VIADD R3, R3, UR5 ;  /* 0x0000000503037c36 */ /* 0x000fe20008000000 */
[----:B0-----:R-:W-:Y:S01]  /*29850*/  PRMT R23, R18, 0x7773, RZ ;  /* 0x0000777312177816 */ /* 0x001fe200000000ff */
[----:B--2---:R-:W-:Y:S01]  /*29860*/  VIADD R9, R26, 0x22 ;  /* 0x000000221a097836 */ /* 0x004fe20000000000 */
[----:B------:R0:W-:Y:S01]  /*29870*/  @P5 STG.E.U8 desc[UR6][R14.64], R25 ;  /* 0x000000190e005986 */ /* 0x0001e2000c101106 */
[----:B------:R-:W-:Y:S01]  /*29880*/  ISETP.LT.AND P5, PT, R11, UR11, !P0 ;  /* 0x0000000b0b007c0c */ /* 0x000fe2000c7a1270 */
[C---:B------:R-:W-:Y:S01]  /*29890*/  VIADD R11, R3.reuse, UR5 ;  /* 0x00000005030b7c36 */ /* 0x040fe20008000000 */
[----:B------:R-:W-:Y:S01]  /*298a0*/  IADD3 R8, P6, PT, R3, R10, RZ ;  /* 0x0000000a03087210 */ /* 0x000fe20007fde0ff */
[----:B------:R2:W-:Y:S01]  /*298b0*/  @P4 STG.E.U8 desc[UR6][R16.64], R23 ;  /* 0x0000001710004986 */ /* 0x0005e2000c101106 */
[----:B------:R-:W-:-:S02]  /*298c0*/  ISETP.LT.AND P4, PT, R9, UR11, !P0 ;  /* 0x0000000b09007c0c */ /* 0x000fc4000c781270 */
[----:B------:R-:W-:Y:S02]  /*298d0*/  PRMT R21, R19, 0x7773, RZ ;  /* 0x0000777313157816 */ /* 0x000fe400000000ff */
[----:B------:R-:W-:Y:S02]  /*298e0*/  LEA.HI.X.SX32 R9, R3, R2, 0x1, P6 ;  /* 0x0000000203097211 */ /* 0x000fe400030f0eff */
[----:B------:R-:W-:Y:S01]  /*298f0*/  PRMT R19, R19, 0x7772, RZ ;  /* 0x0000777213137816 */ /* 0x000fe200000000ff */
[----:B0-----:R-:W-:Y:S01]  /*29900*/  VIADD R14, R26, 0x23 ;  /* 0x000000231a0e7836 */ /* 0x001fe20000000000 */
[C---:B------:R-:W-:Y:S01]  /*29910*/  IADD3 R12, P6, PT, R11.reuse, R10, RZ ;  /* 0x0000000a0b0c7210 */ /* 0x040fe20007fde0ff */
[C---:B------:R-:W-:Y:S02]  /*29920*/  VIADD R3, R11.reuse, UR5 ;  /* 0x000000050b037c36 */ /* 0x040fe40008000000 */
[----:B------:R0:W-:Y:S01]  /*29930*/  @P3 STG.E.U8 desc[UR6][R8.64], R19 ;  /* 0x0000001308003986 */ /* 0x0001e2000c101106 */
[----:B------:R-:W-:-:S02]  /*29940*/  LEA.HI.X.SX32 R13, R11, R2, 0x1, P6 ;  /* 0x000000020b0d7211 */ /* 0x000fc400030f0eff */
[----:B------:R-:W-:Y:S02]  /*29950*/  ISETP.LT.AND P3, PT, R14, UR11, !P0 ;  /* 0x0000000b0e007c0c */ /* 0x000fe4000c761270 */
[----:B------:R-:W-:Y:S01]  /*29960*/  IADD3 R14, P6, PT, R3, R10, RZ ;  /* 0x0000000a030e7210 */ /* 0x000fe20007fde0ff */
[----:B--2---:R-:W-:-:S03]  /*29970*/  VIADD R16, R26, 0x24 ;  /* 0x000000241a107836 */ /* 0x004fc60000000000 */
[C---:B------:R-:W-:Y:S01]  /*29980*/  LEA.HI.X.SX32 R15, R3.reuse, R2, 0x1, P6 ;  /* 0x00000002030f7211 */ /* 0x040fe200030f0eff */
[----:B------:R-:W-:Y:S01]  /*29990*/  VIADD R3, R3, UR5 ;  /* 0x0000000503037c36 */ /* 0x000fe20008000000 */
[----:B-1----:R-:W-:Y:S01]  /*299a0*/  PRMT R11, R4, 0x7770, RZ ;  /* 0x00007770040b7816 */ /* 0x002fe200000000ff */
[----:B------:R1:W-:Y:S01]  /*299b0*/  @P2 STG.E.U8 desc[UR6][R12.64], R21 ;  /* 0x000000150c002986 */ /* 0x0003e2000c101106 */
[----:B------:R-:W-:Y:S01]  /*299c0*/  VIADD R17, R26, 0x25 ;  /* 0x000000251a117836 */ /* 0x000fe20000000000 */
[----:B------:R-:W-:Y:S01]  /*299d0*/  ISETP.LT.AND P2, PT, R16, UR11, !P0 ;  /* 0x0000000b10007c0c */ /* 0x000fe2000c741270 */
[C---:B0-----:R-:W-:Y:S01]  /*299e0*/  VIADD R9, R3.reuse, UR5 ;  /* 0x0000000503097c36 */ /* 0x041fe20008000000 */
[----:B------:R-:W-:Y:S01]  /*299f0*/  IADD3 R16, P6, PT, R3, R10, RZ ;  /* 0x0000000a03107210 */ /* 0x000fe20007fde0ff */
[----:B------:R0:W-:Y:S01]  /*29a00*/  @P1 STG.E.U8 desc[UR6][R14.64], R11 ;  /* 0x0000000b0e001986 */ /* 0x0001e2000c101106 */
[----:B------:R-:W-:Y:S01]  /*29a10*/  ISETP.LT.AND P1, PT, R17, UR11, !P0 ;  /* 0x0000000b11007c0c */ /* 0x000fe2000c721270 */
[----:B------:R-:W-:Y:S01]  /*29a20*/  VIADD R8, R26, 0x26 ;  /* 0x000000261a087836 */ /* 0x000fe20000000000 */
[----:B------:R-:W-:-:S02]  /*29a30*/  LEA.HI.X.SX32 R17, R3, R2, 0x1, P6 ;  /* 0x0000000203117211 */ /* 0x000fc400030f0eff */
[----:B------:R-:W-:Y:S01]  /*29a40*/  PRMT R27, R4, 0x7771, RZ ;  /* 0x00007771041b7816 */ /* 0x000fe200000000ff */
[C---:B------:R-:W-:Y:S01]  /*29a50*/  VIADD R3, R9.reuse, UR5 ;  /* 0x0000000509037c36 */ /* 0x040fe20008000000 */
[----:B------:R-:W-:Y:S01]  /*29a60*/  IADD3 R20, P6, PT, R9, R10, RZ ;  /* 0x0000000a09147210 */ /* 0x000fe20007fde0ff */
[----:B------:R-:W-:Y:S01]  /*29a70*/  VIADD R18, R26, 0x27 ;  /* 0x000000271a127836 */ /* 0x000fe20000000000 */
[----:B------:R-:W-:Y:S01]  /*29a80*/  PRMT R23, R5, 0x7770, RZ ;  /* 0x0000777005177816 */ /* 0x000fe200000000ff */
[----:B------:R2:W-:Y:S01]  /*29a90*/  @P5 STG.E.U8 desc[UR6][R16.64], R27 ;  /* 0x0000001b10005986 */ /* 0x0005e2000c101106 */
[----:B-1----:R-:W-:Y:S02]  /*29aa0*/  LEA.HI.X.SX32 R21, R9, R2, 0x1, P6 ;  /* 0x0000000209157211 */ /* 0x002fe400030f0eff */
[----:B------:R-:W-:Y:S01]  /*29ab0*/  ISETP.LT.AND P5, PT, R8, UR11, !P0 ;  /* 0x0000000b08007c0c */ /* 0x000fe2000c7a1270 */
[C---:B0-----:R-:W-:Y:S01]  /*29ac0*/  VIADD R11, R3.reuse, UR5 ;  /* 0x00000005030b7c36 */ /* 0x041fe20008000000 */
[----:B------:R-:W-:Y:S01]  /*29ad0*/  IADD3 R8, P6, PT, R3, R10, RZ ;  /* 0x0000000a03087210 */ /* 0x000fe20007fde0ff */
[----:B------:R0:W-:Y:S01]  /*29ae0*/  @P4 STG.E.U8 desc[UR6][R20.64], R23 ;  /* 0x0000001714004986 */ /* 0x0001e2000c101106 */
[----:B------:R-:W-:-:S02]  /*29af0*/  PRMT R25, R5, 0x7771, RZ ;  /* 0x0000777105197816 */ /* 0x000fc400000000ff */
[----:B------:R-:W-:Y:S01]  /*29b00*/  LEA.HI.X.SX32 R9, R3, R2, 0x1, P6 ;  /* 0x0000000203097211 */ /* 0x000fe200030f0eff */
[----:B------:R-:W1:Y:S01]  /*29b10*/  LDS.128 R12, [R0+0x400] ;  /* 0x00040000000c7984 */ /* 0x000e620000000c00 */
[----:B------:R-:W-:Y:S01]  /*29b20*/  ISETP.LT.AND P4, PT, R18, UR11, !P0 ;  /* 0x0000000b12007c0c */ /* 0x000fe2000c781270 */
[----:B--2---:R-:W-:Y:S01]  /*29b30*/  VIADD R16, R26, 0x28 ;  /* 0x000000281a107836 */ /* 0x004fe20000000000 */
[C---:B------:R-:W-:Y:S01]  /*29b40*/  IADD3 R18, P6, PT, R11.reuse, R10, RZ ;  /* 0x0000000a0b127210 */ /* 0x040fe20007fde0ff */
[C---:B------:R-:W-:Y:S01]  /*29b50*/  VIADD R3, R11.reuse, UR5 ;  /* 0x000000050b037c36 */ /* 0x040fe20008000000 */
[----:B------:R2:W-:Y:S02]  /*29b60*/  @P3 STG.E.U8 desc[UR6][R8.64], R25 ;  /* 0x0000001908003986 */ /* 0x0005e4000c101106 */
[----:B------:R-:W-:Y:S02]  /*29b70*/  LEA.HI.X.SX32 R19, R11, R2, 0x1, P6 ;  /* 0x000000020b137211 */ /* 0x000fe400030f0eff */
[----:B------:R-:W-:-:S02]  /*29b80*/  ISETP.LT.AND P3, PT, R16, UR11, !P0 ;  /* 0x0000000b10007c0c */ /* 0x000fc4000c761270 */
[C---:B------:R-:W-:Y:S01]  /*29b90*/  IADD3 R16, P6, PT, R3.reuse, R10, RZ ;  /* 0x0000000a03107210 */ /* 0x040fe20007fde0ff */
[----:B------:R-:W-:Y:S01]  /*29ba0*/  VIADD R11, R26, 0x29 ;  /* 0x000000291a0b7836 */ /* 0x000fe20000000000 */
[----:B0-----:R-:W-:Y:S02]  /*29bb0*/  PRMT R23, R6, 0x7770, RZ ;  /* 0x0000777006177816 */ /* 0x001fe400000000ff */
[C---:B------:R-:W-:Y:S01]  /*29bc0*/  LEA.HI.X.SX32 R17, R3.reuse, R2, 0x1, P6 ;  /* 0x0000000203117211 */ /* 0x040fe200030f0eff */
[----:B------:R-:W-:Y:S02]  /*29bd0*/  VIADD R3, R3, UR5 ;  /* 0x0000000503037c36 */ /* 0x000fe40008000000 */
[----:B------:R0:W-:Y:S01]  /*29be0*/  @P2 STG.E.U8 desc[UR6][R18.64], R23 ;  /* 0x0000001712002986 */ /* 0x0001e2000c101106 */
[----:B------:R-:W-:Y:S01]  /*29bf0*/  ISETP.LT.AND P2, PT, R11, UR11, !P0 ;  /* 0x0000000b0b007c0c */ /* 0x000fe2000c741270 */
[C---:B------:R-:W-:Y:S01]  /*29c00*/  VIADD R11, R3.reuse, UR5 ;  /* 0x00000005030b7c36 */ /* 0x040fe20008000000 */
[----:B--2---:R-:W-:-:S02]  /*29c10*/  IADD3 R8, P6, PT, R3, R10, RZ ;  /* 0x0000000a03087210 */ /* 0x004fc40007fde0ff */
[----:B------:R-:W-:Y:S02]  /*29c20*/  PRMT R21, R6, 0x7771, RZ ;  /* 0x0000777106157816 */ /* 0x000fe400000000ff */
[----:B------:R-:W-:Y:S01]  /*29c30*/  LEA.HI.X.SX32 R9, R3, R2, 0x1, P6 ;  /* 0x0000000203097211 */ /* 0x000fe200030f0eff */
[C---:B------:R-:W-:Y:S01]  /*29c40*/  VIADD R3, R11.reuse, UR5 ;  /* 0x000000050b037c36 */ /* 0x040fe20008000000 */
[C---:B0-----:R-:W-:Y:S01]  /*29c50*/  IADD3 R18, P6, PT, R11.reuse, R10, RZ ;  /* 0x0000000a0b127210 */ /* 0x041fe20007fde0ff */
[----:B------:R0:W-:Y:S03]  /*29c60*/  @P1 STG.E.U8 desc[UR6][R16.64], R21 ;  /* 0x0000001510001986 */ /* 0x0001e6000c101106 */
[----:B------:R-:W-:Y:S01]  /*29c70*/  LEA.HI.X.SX32 R19, R11, R2, 0x1, P6 ;  /* 0x000000020b137211 */ /* 0x000fe200030f0eff */
[C---:B------:R-:W-:Y:S02]  /*29c80*/  VIADD R11, R3.reuse, UR5 ;  /* 0x00000005030b7c36 */ /* 0x040fe40008000000 */
[----:B------:R-:W-:Y:S01]  /*29c90*/  VIADD R0, R26, 0x2a ;  /* 0x0000002a1a007836 */ /* 0x000fe20000000000 */
[----:B0-----:R-:W-:-:S04]  /*29ca0*/  IADD3 R16, P6, PT, R3, R10, RZ ;  /* 0x0000000a03107210 */ /* 0x001fc80007fde0ff */
[----:B------:R-:W-:Y:S02]  /*29cb0*/  LEA.HI.X.SX32 R17, R3, R2, 0x1, P6 ;  /* 0x0000000203117211 */ /* 0x000fe400030f0eff */
[----:B------:R-:W-:Y:S02]  /*29cc0*/  IADD3 R20, P6, PT, R11, R10, RZ ;  /* 0x0000000a0b147210 */ /* 0x000fe40007fde0ff */
[----:B------:R-:W-:Y:S02]  /*29cd0*/  PRMT R25, R7, 0x7770, RZ ;  /* 0x0000777007197816 */ /* 0x000fe400000000ff */
[C---:B------:R-:W-:Y:S01]  /*29ce0*/  LEA.HI.X.SX32 R21, R11.reuse, R2, 0x1, P6 ;  /* 0x000000020b157211 */ /* 0x040fe200030f0eff */
[----:B------:R-:W-:Y:S01]  /*29cf0*/  VIADD R11, R11, UR5 ;  /* 0x000000050b0b7c36 */ /* 0x000fe20008000000 */
[----:B------:R-:W-:Y:S01]  /*29d00*/  ISETP.LT.AND P1, PT, R0, UR11, !P0 ;  /* 0x0000000b00007c0c */ /* 0x000fe2000c721270 */
[----:B------:R-:W-:Y:S01]  /*29d10*/  VIADD R0, R26, 0x2b ;  /* 0x0000002b1a007836 */ /* 0x000fe20000000000 */
[----:B------:R-:W-:Y:S01]  /*29d20*/  PRMT R23, R7, 0x7771, RZ ;  /* 0x0000777107177816 */ /* 0x000fe200000000ff */
[----:B------:R0:W-:Y:S01]  /*29d30*/  @P5 STG.E.U8 desc[UR6][R8.64], R25 ;  /* 0x0000001908005986 */ /* 0x0001e2000c101106 */
[----:B-1----:R-:W-:Y:S01]  /*29d40*/  PRMT R27, R12, 0x7770, RZ ;  /* 0x000077700c1b7816 */ /* 0x002fe200000000ff */
[----:B------:R-:W-:Y:S01]  /*29d50*/  VIADD R3, R11, UR5 ;  /* 0x000000050b037c36 */ /* 0x000fe20008000000 */
[----:B------:R-:W-:Y:S01]  /*29d60*/  ISETP.LT.AND P5, PT, R0, UR11, !P0 ;  /* 0x0000000b00007c0c */ /* 0x000fe2000c7a1270 */
[----:B------:R-:W-:Y:S01]  /*29d70*/  @P4 STG.E.U8 desc[UR6][R18.64], R23 ;  /* 0x0000001712004986 */ /* 0x000fe2000c101106 */
[----:B------:R-:W-:-:S03]  /*29d80*/  VIADD R0, R26, 0x2c ;  /* 0x0000002c1a007836 */ /* 0x000fc60000000000 */
[----:B------:R1:W-:Y:S01]  /*29d90*/  @P3 STG.E.U8 desc[UR6][R16.64], R27 ;  /* 0x0000001b10003986 */ /* 0x0003e2000c101106 */
[----:B0-----:R-:W-:-:S04]  /*29da0*/  IADD3 R8, P6, PT, R11, R10, RZ ;  /* 0x0000000a0b087210 */ /* 0x001fc80007fde0ff */
[----:B------:R-:W-:Y:S01]  /*29db0*/  LEA.HI.X.SX32 R9, R11, R2, 0x1, P6 ;  /* 0x000000020b097211 */ /* 0x000fe200030f0eff */
[C---:B------:R-:W-:Y:S01]  /*29dc0*/  VIADD R11, R3.reuse, UR5 ;  /* 0x00000005030b7c36 */ /* 0x040fe20008000000 */
[C---:B-1----:R-:W-:Y:S02]  /*29dd0*/  IADD3 R16, P6, PT, R3.reuse, R10, RZ ;  /* 0x0000000a03107210 */ /* 0x042fe40007fde0ff */
[----:B------:R-:W-:Y:S01]  /*29de0*/  ISETP.LT.AND P4, PT, R0, UR11, !P0 ;  /* 0x0000000b00007c0c */ /* 0x000fe2000c781270 */
[----:B------:R-:W-:Y:S01]  /*29df0*/  VIADD R0, R26, 0x2d ;  /* 0x0000002d1a007836 */ /* 0x000fe20000000000 */
[----:B------:R-:W-:Y:S02]  /*29e00*/  PRMT R29, R12, 0x7771, RZ ;  /* 0x000077710c1d7816 */ /* 0x000fe400000000ff */
[----:B------:R-:W-:Y:S01]  /*29e10*/  LEA.HI.X.SX32 R17, R3, R2, 0x1, P6 ;  /* 0x0000000203117211 */ /* 0x000fe200030f0eff */
[C---:B------:R-:W-:Y:S01]  /*29e20*/  VIADD R3, R11.reuse, UR5 ;  /* 0x000000050b037c36 */ /* 0x040fe20008000000 */
[C---:B------:R-:W-:Y:S01]  /*29e30*/  IADD3 R18, P6, PT, R11.reuse, R10, RZ ;  /* 0x0000000a0b127210 */ /* 0x040fe20007fde0ff */
[----:B------:R0:W-:Y:S01]  /*29e40*/  @P2 STG.E.U8 desc[UR6][R20.64], R29 ;  /* 0x0000001d14002986 */ /* 0x0001e2000c101106 */
[----:B------:R-:W-:Y:S01]  /*29e50*/  ISETP.LT.AND P3, PT, R0, UR11, !P0 ;  /* 0x0000000b00007c0c */ /* 0x000fe2000c761270 */
[----:B------:R-:W-:Y:S01]  /*29e60*/  VIADD R0, R26, 0x2e ;  /* 0x0000002e1a007836 */ /* 0x000fe20000000000 */
[----:B------:R-:W-:-:S02]  /*29e70*/  LEA.HI.X.SX32 R19, R11, R2, 0x1, P6 ;  /* 0x000000020b137211 */ /* 0x000fc400030f0eff */
[----:B------:R-:W-:Y:S02]  /*29e80*/  PRMT R25, R13, 0x7770, RZ ;  /* 0x000077700d197816 */ /* 0x000fe400000000ff */
[----:B------:R-:W-:Y:S02]  /*29e90*/  ISETP.LT.AND P2, PT, R0, UR11, !P0 ;  /* 0x0000000b00007c0c */ /* 0x000fe4000c741270 */
[----:B0-----:R-:W-:Y:S01]  /*29ea0*/  IADD3 R20, P6, PT, R3, R10, RZ ;  /* 0x0000000a03147210 */ /* 0x001fe20007fde0ff */
[----:B------:R-:W-:-:S03]  /*29eb0*/  VIADD R0, R26, 0x2f ;  /* 0x0000002f1a007836 */ /* 0x000fc60000000000 */
[C---:B------:R-:W-:Y:S01]  /*29ec0*/  LEA.HI.X.SX32 R21, R3.reuse, R2, 0x1, P6 ;  /* 0x0000000203157211 */ /* 0x040fe200030f0eff */
[----:B------:R-:W-:Y:S01]  /*29ed0*/  VIADD R3, R3, UR5 ;  /* 0x0000000503037c36 */ /* 0x000fe20008000000 */
[----:B------:R-:W-:Y:S01]  /*29ee0*/  PRMT R27, R13, 0x7771, RZ ;  /* 0x000077710d1b7816 */ /* 0x000fe200000000ff */
[----:B------:R0:W-:Y:S01]  /*29ef0*/  @P1 STG.E.U8 desc[UR6][R8.64], R25 ;  /* 0x0000001908001986 */ /* 0x0001e2000c101106 */
[----:B------:R-:W-:Y:S01]  /*29f00*/  ISETP.LT.AND P1, PT, R0, UR11, !P0 ;  /* 0x0000000b00007c0c */ /* 0x000fe2000c721270 */
[C---:B------:R-:W-:Y:S02]  /*29f10*/  VIADD R11, R3.reuse, UR5 ;  /* 0x00000005030b7c36 */ /* 0x040fe40008000000 */
[----:B------:R-:W-:Y:S01]  /*29f20*/  VIADD R0, R26, 0x30 ;  /* 0x000000301a007836 */ /* 0x000fe20000000000 */
[----:B------:R1:W-:Y:S01]  /*29f30*/  @P5 STG.E.U8 desc[UR6][R16.64], R27 ;  /* 0x0000001b10005986 */ /* 0x0003e2000c101106 */
[----:B------:R-:W-:Y:S02]  /*29f40*/  PRMT R23, R14, 0x7770, RZ ;  /* 0x000077700e177816 */ /* 0x000fe400000000ff */
[----:B0-----:R-:W-:-:S04]  /*29f50*/  IADD3 R8, P6, PT, R3, R10, RZ ;  /* 0x0000000a03087210 */ /* 0x001fc80007fde0ff */
[----:B------:R-:W-:Y:S01]  /*29f60*/  LEA.HI.X.SX32 R9, R3, R2, 0x1, P6 ;  /* 0x0000000203097211 */ /* 0x000fe200030f0eff */
[C---:B------:R-:W-:Y:S01]  /*29f70*/  VIADD R3, R11.reuse, UR5 ;  /* 0x000000050b037c36 */ /* 0x040fe20008000000 */
[C---:B-1----:R-:W-:Y:S02]  /*29f80*/  IADD3 R16, P6, PT, R11.reuse, R10, RZ ;  /* 0x0000000a0b107210 */ /* 0x042fe40007fde0ff */
[----:B------:R-:W-:Y:S01]  /*29f90*/  ISETP.LT.AND P5, PT, R0, UR11, !P0 ;  /* 0x0000000b00007c0c */ /* 0x000fe2000c7a1270 */
[----:B------:R-:W-:Y:S01]  /*29fa0*/  VIADD R0, R26, 0x31 ;  /* 0x000000311a007836 */ /* 0x000fe20000000000 */
[----:B------:R0:W-:Y:S01]  /*29fb0*/  @P4 STG.E.U8 desc[UR6][R18.64], R23 ;  /* 0x0000001712004986 */ /* 0x0001e2000c101106 */
[----:B------:R-:W-:Y:S02]  /*29fc0*/  PRMT R25, R14, 0x7771, RZ ;  /* 0x000077710e197816 */ /* 0x000fe400000000ff */
[----:B------:R-:W-:Y:S01]  /*29fd0*/  LEA.HI.X.SX32 R17, R11, R2, 0x1, P6 ;  /* 0x000000020b117211 */ /* 0x000fe200030f0eff */
[C---:B------:R-:W-:Y:S01]  /*29fe0*/  VIADD R11, R3.reuse, UR5 ;  /* 0x00000005030b7c36 */ /* 0x040fe20008000000 */
[----:B------:R-:W-:Y:S01]  /*29ff0*/  ISETP.LT.AND P4, PT, R0, UR11, !P0 ;  /* 0x0000000b00007c0c */ /* 0x000fe2000c781270 */
[----:B------:R-:W-:Y:S01]  /*2a000*/  VIADD R0, R26, 0x32 ;  /* 0x000000321a007836 */ /* 0x000fe20000000000 */
[----:B------:R1:W-:Y:S01]  /*2a010*/  @P3 STG.E.U8 desc[UR6][R20.64], R25 ;  /* 0x0000001914003986 */ /* 0x0003e2000c101106 */
[----:B0-----:R-:W-:-:S04]  /*2a020*/  IADD3 R18, P6, PT, R3, R10, RZ ;  /* 0x0000000a03127210 */ /* 0x001fc80007fde0ff */
[----:B------:R-:W-:Y:S02]  /*2a030*/  LEA.HI.X.SX32 R19, R3, R2, 0x1, P6 ;  /* 0x0000000203137211 */ /* 0x000fe400030f0eff */
[----:B-1----:R-:W-:Y:S02]  /*2a040*/  IADD3 R20, P6, PT, R11, R10, RZ ;  /* 0x0000000a0b147210 */ /* 0x002fe40007fde0ff */
[----:B------:R-:W-:Y:S01]  /*2a050*/  ISETP.LT.AND P3, PT, R0, UR11, !P0 ;  /* 0x0000000b00007c0c */ /* 0x000fe2000c761270 */
[----:B------:R-:W-:Y:S01]  /*2a060*/  VIADD R0, R26, 0x33 ;  /* 0x000000331a007836 */ /* 0x000fe20000000000 */
[----:B------:R-:W-:Y:S02]  /*2a070*/  PRMT R23, R15, 0x7770, RZ ;  /* 0x000077700f177816 */ /* 0x000fe400000000ff */
[C---:B------:R-:W-:Y:S01]  /*2a080*/  LEA.HI.X.SX32 R21, R11.reuse, R2, 0x1, P6 ;  /* 0x000000020b157211 */ /* 0x040fe200030f0eff */
[----:B------:R-:W-:Y:S01]  /*2a090*/  VIADD R11, R11, UR5 ;  /* 0x000000050b0b7c36 */ /* 0x000fe20008000000 */
[----:B------:R-:W-:Y:S01]  /*2a0a0*/  PRMT R27, R15, 0x7771, RZ ;  /* 0x000077710f1b7816 */ /* 0x000fe200000000ff */
[----:B------:R0:W-:Y:S01]  /*2a0b0*/  @P2 STG.E.U8 desc[UR6][R8.64], R23 ;  /* 0x0000001708002986 */ /* 0x0001e2000c101106 */
[----:B------:R-:W-:Y:S01]  /*2a0c0*/  ISETP.LT.AND P2, PT, R0, UR11, !P0 ;  /* 0x0000000b00007c0c */ /* 0x000fe2000c741270 */
[C---:B------:R-:W-:Y:S01]  /*2a0d0*/  VIADD R3, R11.reuse, UR5 ;  /* 0x000000050b037c36 */ /* 0x040fe20008000000 */
[----:B------:R-:W-:Y:S01]  /*2a0e0*/  PRMT R25, R4, 0x7772, RZ ;  /* 0x0000777204197816 */ /* 0x000fe200000000ff */
[----:B------:R-:W-:Y:S01]  /*2a0f0*/  VIADD R0, R26, 0x34 ;  /* 0x000000341a007836 */ /* 0x000fe20000000000 */
[----:B------:R1:W-:Y:S01]  /*2a100*/  @P1 STG.E.U8 desc[UR6][R16.64], R27 ;  /* 0x0000001b10001986 */ /* 0x0003e2000c101106 */
[----:B0-----:R-:W-:-:S02]  /*2a110*/  IADD3 R8, P6, PT, R11, R10, RZ ;  /* 0x0000000a0b087210 */ /* 0x001fc40007fde0ff */
[----:B------:R-:W-:Y:S02]  /*2a120*/  PRMT R23, R4, 0x7773, RZ ;  /* 0x0000777304177816 */ /* 0x000fe400000000ff */
[----:B------:R-:W-:Y:S01]  /*2a130*/  LEA.HI.X.SX32 R9, R11, R2, 0x1, P6 ;  /* 0x000000020b097211 */ /* 0x000fe200030f0eff */
[C---:B------:R-:W-:Y:S01]  /*2a140*/  VIADD R11, R3.reuse, UR5 ;  /* 0x00000005030b7c36 */ /* 0x040fe20008000000 */
[----:B------:R-:W-:Y:S01]  /*2a150*/  IADD3 R4, P6, PT, R3, R10, RZ ;  /* 0x0000000a03047210 */ /* 0x000fe20007fde0ff */
[----:B------:R0:W-:Y:S01]  /*2a160*/  @P5 STG.E.U8 desc[UR6][R18.64], R25 ;  /* 0x0000001912005986 */ /* 0x0001e2000c101106 */
[----:B------:R-:W-:Y:S01]  /*2a170*/  ISETP.LT.AND P1, PT, R0, UR11, !P0 ;  /* 0x0000000b00007c0c */ /* 0x000fe2000c721270 */
[----:B------:R-:W-:Y:S01]  /*2a180*/  VIADD R0, R26, 0x35 ;  /* 0x000000351a007836 */ /* 0x000fe20000000000 */
[----:B-1----:R-:W-:-:S04]  /*2a190*/  PRMT R27, R5, 0x7772, RZ ;  /* 0x00007772051b7816 */ /* 0x002fc800000000ff */
[----:B------:R-:W-:Y:S02]  /*2a1a0*/  ISETP.LT.AND P5, PT, R0, UR11, !P0 ;  /* 0x0000000b00007c0c */ /* 0x000fe4000c7a1270 */
[----:B0-----:R-:W-:Y:S02]  /*2a1b0*/  PRMT R25, R5, 0x7773, RZ ;  /* 0x0000777305197816 */ /* 0x001fe400000000ff */
[----:B------:R-:W-:Y:S01]  /*2a1c0*/  LEA.HI.X.SX32 R5, R3, R2, 0x1, P6 ;  /* 0x0000000203057211 */ /* 0x000fe200030f0eff */
[C---:B------:R-:W-:Y:S01]  /*2a1d0*/  VIADD R3, R11.reuse, UR5 ;  /* 0x000000050b037c36 */ /* 0x040fe20008000000 */
[----:B------:R-:W-:Y:S01]  /*2a1e0*/  IADD3 R16, P6, PT, R11, R10, RZ ;  /* 0x0000000a0b107210 */ /* 0x000fe20007fde0ff */
[----:B------:R-:W-:-:S03]  /*2a1f0*/  VIADD R0, R26, 0x36 ;  /* 0x000000361a007836 */ /* 0x000fc60000000000 */
[----:B------:R-:W-:Y:S02]  /*2a200*/  LEA.HI.X.SX32 R17, R11, R2, 0x1, P6 ;  /* 0x000000020b117211 */ /* 0x000fe400030f0eff */
[C---:B------:R-:W-:Y:S01]  /*2a210*/  IADD3 R18, P6, PT, R3.reuse, R10, RZ ;  /* 0x0000000a03127210 */ /* 0x040fe20007fde0ff */
[----:B------:R0:W-:Y:S01]  /*2a220*/  @P4 STG.E.U8 desc[UR6][R20.64], R23 ;  /* 0x0000001714004986 */ /* 0x0001e2000c101106 */
[----:B------:R-:W-:Y:S01]  /*2a230*/  ISETP.LT.AND P4, PT, R0, UR11, !P0 ;  /* 0x0000000b00007c0c */ /* 0x000fe2000c781270 */
[----:B------:R-:W-:Y:S01]  /*2a240*/  VIADD R0, R26, 0x37 ;  /* 0x000000371a007836 */ /* 0x000fe20000000000 */
[C---:B------:R-:W-:Y:S01]  /*2a250*/  LEA.HI.X.SX32 R19, R3.reuse, R2, 0x1, P6 ;  /* 0x0000000203137211 */ /* 0x040fe200030f0eff */
[----:B------:R-:W-:Y:S01]  /*2a260*/  VIADD R3, R3, UR5 ;  /* 0x0000000503037c36 */ /* 0x000fe20008000000 */
[----:B------:R1:W-:Y:S02]  /*2a270*/  @P3 STG.E.U8 desc[UR6][R8.64], R27 ;  /* 0x0000001b08003986 */ /* 0x0003e4000c101106 */
[----:B------:R-:W-:Y:S01]  /*2a280*/  ISETP.LT.AND P3, PT, R0, UR11, !P0 ;  /* 0x0000000b00007c0c */ /* 0x000fe2000c761270 */
[----:B------:R-:W-:Y:S01]  /*2a290*/  VIADD R0, R26, 0x38 ;  /* 0x000000381a007836 */ /* 0x000fe20000000000 */
[----:B------:R2:W-:Y:S01]  /*2a2a0*/  @P2 STG.E.U8 desc[UR6][R4.64], R25 ;  /* 0x0000001904002986 */ /* 0x0005e2000c101106 */
[----:B------:R-:W-:-:S02]  /*2a2b0*/  PRMT R11, R6, 0x7773, RZ ;  /* 0x00007773060b7816 */ /* 0x000fc400000000ff */
[----:B0-----:R-:W-:Y:S01]  /*2a2c0*/  PRMT R23, R6, 0x7772, RZ ;  /* 0x0000777206177816 */ /* 0x001fe200000000ff */
[C---:B-1----:R-:W-:Y:S01]  /*2a2d0*/  VIADD R9, R3.reuse, UR5 ;  /* 0x0000000503097c36 */ /* 0x042fe20008000000 */
[C---:B--2---:R-:W-:Y:S02]  /*2a2e0*/  IADD3 R4, P6, PT, R3.reuse, R10, RZ ;  /* 0x0000000a03047210 */ /* 0x044fe40007fde0ff */
[----:B------:R-:W-:Y:S02]  /*2a2f0*/  ISETP.LT.AND P2, PT, R0, UR11, !P0 ;  /* 0x0000000b00007c0c */ /* 0x000fe4000c741270 */
[----:B------:R-:W-:Y:S01]  /*2a300*/  LEA.HI.X.SX32 R5, R3, R2, 0x1, P6 ;  /* 0x0000000203057211 */ /* 0x000fe200030f0eff */
[C---:B------:R-:W-:Y:S01]  /*2a310*/  VIADD R3, R9.reuse, UR5 ;  /* 0x0000000509037c36 */ /* 0x040fe20008000000 */
[----:B------:R-:W-:Y:S01]  /*2a320*/  IADD3 R6, P6, PT, R9, R10, RZ ;  /* 0x0000000a09067210 */ /* 0x000fe20007fde0ff */
[----:B------:R-:W-:Y:S01]  /*2a330*/  VIADD R0, R26, 0x39 ;  /* 0x000000391a007836 */ /* 0x000fe20000000000 */
[----:B------:R0:W-:Y:S01]  /*2a340*/  @P1 STG.E.U8 desc[UR6][R16.64], R23 ;  /* 0x0000001710001986 */ /* 0x0001e2000c101106 */
[----:B------:R-:W-:-:S03]  /*2a350*/  PRMT R21, R7, 0x7773, RZ ;  /* 0x0000777307157816 */ /* 0x000fc600000000ff */
[----:B------:R1:W-:Y:S01]  /*2a360*/  @P5 STG.E.U8 desc[UR6][R18.64], R11 ;  /* 0x0000000b12005986 */ /* 0x0003e2000c101106 */
[----:B------:R-:W-:Y:S01]  /*2a370*/  ISETP.LT.AND P1, PT, R0, UR11, !P0 ;  /* 0x0000000b00007c0c */ /* 0x000fe2000c721270 */
[----:B------:R-:W-:Y:S01]  /*2a380*/  VIADD R0, R26, 0x3a ;  /* 0x0000003a1a007836 */ /* 0x000fe20000000000 */
[----:B0-----:R-:W-:Y:S02]  /*2a390*/  PRMT R17, R7, 0x7772, RZ ;  /* 0x0000777207117816 */ /* 0x001fe400000000ff */
[----:B------:R-:W-:Y:S02]  /*2a3a0*/  LEA.HI.X.SX32 R7, R9, R2, 0x1, P6 ;  /* 0x0000000209077211 */ /* 0x000fe400030f0eff */
[C---:B------:R-:W-:Y:S01]  /*2a3b0*/  IADD3 R8, P6, PT, R3.reuse, R10, RZ ;  /* 0x0000000a03087210 */ /* 0x040fe20007fde0ff */
[----:B-1----:R-:W-:-:S03]  /*2a3c0*/  VIADD R11, R3, UR5 ;  /* 0x00000005030b7c36 */ /* 0x002fc60008000000 */
[----:B------:R-:W-:Y:S01]  /*2a3d0*/  LEA.HI.X.SX32 R9, R3, R2, 0x1, P6 ;  /* 0x0000000203097211 */ /* 0x000fe200030f0eff */
[C---:B------:R-:W-:Y:S01]  /*2a3e0*/  VIADD R3, R11.reuse, UR5 ;  /* 0x000000050b037c36 */ /* 0x040fe20008000000 */
[----:B------:R-:W-:Y:S01]  /*2a3f0*/  ISETP.LT.AND P5, PT, R0, UR11, !P0 ;  /* 0x0000000b00007c0c */ /* 0x000fe2000c7a1270 */
[----:B------:R0:W-:Y:S01]  /*2a400*/  @P4 STG.E.U8 desc[UR6][R4.64], R17 ;  /* 0x0000001104004986 */ /* 0x0001e2000c101106 */
[C---:B------:R-:W-:Y:S01]  /*2a410*/  IADD3 R18, P6, PT, R11.reuse, R10, RZ ;  /* 0x0000000a0b127210 */ /* 0x040fe20007fde0ff */
[----:B------:R-:W-:Y:S02]  /*2a420*/  VIADD R0, R26, 0x3b ;  /* 0x0000003b1a007836 */ /* 0x000fe40000000000 */
[----:B------:R1:W-:Y:S01]  /*2a430*/  @P3 STG.E.U8 desc[UR6][R6.64], R21 ;  /* 0x0000001506003986 */ /* 0x0003e2000c101106 */
[----:B------:R-:W-:Y:S02]  /*2a440*/  LEA.HI.X.SX32 R19, R11, R2, 0x1, P6 ;  /* 0x000000020b137211 */ /* 0x000fe400030f0eff */
[----:B------:R-:W-:Y:S01]  /*2a450*/  ISETP.LT.AND P4, PT, R0, UR11, !P0 ;  /* 0x0000000b00007c0c */ /* 0x000fe2000c781270 */
[----:B------:R-:W-:Y:S01]  /*2a460*/  VIADD R0, R26, 0x3c ;  /* 0x0000003c1a007836 */ /* 0x000fe20000000000 */
[----:B------:R-:W-:-:S02]  /*2a470*/  PRMT R25, R12, 0x7772, RZ ;  /* 0x000077720c197816 */ /* 0x000fc400000000ff */
[C---:B0-----:R-:W-:Y:S01]  /*2a480*/  IADD3 R4, P6, PT, R3.reuse, R10, RZ ;  /* 0x0000000a03047210 */ /* 0x041fe20007fde0ff */
[----:B-1----:R-:W-:Y:S01]  /*2a490*/  VIADD R7, R3, UR5 ;  /* 0x0000000503077c36 */ /* 0x002fe20008000000 */
[----:B------:R-:W-:-:S03]  /*2a4a0*/  PRMT R23, R12, 0x7773, RZ ;  /* 0x000077730c177816 */ /* 0x000fc600000000ff */
[----:B------:R-:W-:Y:S01]  /*2a4b0*/  VIADD R11, R7, UR5 ;  /* 0x00000005070b7c36 */ /* 0x000fe20008000000 */
[----:B------:R-:W-:Y:S01]  /*2a4c0*/  LEA.HI.X.SX32 R5, R3, R2, 0x1, P6 ;  /* 0x0000000203057211 */ /* 0x000fe200030f0eff */
[----:B------:R0:W-:Y:S02]  /*2a4d0*/  @P2 STG.E.U8 desc[UR6][R8.64], R25 ;  /* 0x0000001908002986 */ /* 0x0001e4000c101106 */
[----:B------:R-:W-:Y:S01]  /*2a4e0*/  VIADD R3, R11, UR5 ;  /* 0x000000050b037c36 */ /* 0x000fe20008000000 */
[----:B------:R-:W-:Y:S01]  /*2a4f0*/  ISETP.LT.AND P3, PT, R0, UR11, !P0 ;  /* 0x0000000b00007c0c */ /* 0x000fe2000c761270 */
[----:B------:R-:W-:Y:S01]  /*2a500*/  VIADD R0, R26, 0x3d ;  /* 0x0000003d1a007836 */ /* 0x000fe20000000000 */
[----:B------:R1:W-:Y:S01]  /*2a510*/  @P1 STG.E.U8 desc[UR6][R18.64], R23 ;  /* 0x0000001712001986 */ /* 0x0003e2000c101106 */
[----:B------:R-:W-:Y:S01]  /*2a520*/  VIADD R21, R3, UR5 ;  /* 0x0000000503157c36 */ /* 0x000fe20008000000 */
[C---:B0-----:R-:W-:Y:S02]  /*2a530*/  IADD3 R8, P1, PT, R7.reuse, R10, RZ ;  /* 0x0000000a07087210 */ /* 0x041fe40007f3e0ff */
[----:B------:R-:W-:Y:S01]  /*2a540*/  ISETP.LT.AND P2, PT, R0, UR11, !P0 ;  /* 0x0000000b00007c0c */ /* 0x000fe2000c741270 */
[C---:B------:R-:W-:Y:S01]  /*2a550*/  VIADD R0, R26.reuse, 0x3e ;  /* 0x0000003e1a007836 */ /* 0x040fe20000000000 */
[----:B------:R-:W-:Y:S01]  /*2a560*/  LEA.HI.X.SX32 R9, R7, R2, 0x1, P1 ;  /* 0x0000000207097211 */ /* 0x000fe200008f0eff */
[----:B------:R-:W-:Y:S01]  /*2a570*/  VIADD R12, R26, 0x3f ;  /* 0x0000003f1a0c7836 */ /* 0x000fe20000000000 */
[----:B-1----:R-:W-:-:S02]  /*2a580*/  IADD3 R18, P1, PT, R21, R10, RZ ;  /* 0x0000000a15127210 */ /* 0x002fc40007f3e0ff */
[----:B------:R-:W-:Y:S02]  /*2a590*/  IADD3 R6, P6, PT, R11, R10, RZ ;  /* 0x0000000a0b067210 */ /* 0x000fe40007fde0ff */
[-C--:B------:R-:W-:Y:S02]  /*2a5a0*/  LEA.HI.X.SX32 R19, R21, R2.reuse, 0x1, P1 ;  /* 0x0000000215137211 */ /* 0x080fe400008f0eff */
[----:B------:R-:W-:Y:S02]  /*2a5b0*/  ISETP.LT.AND P1, PT, R0, UR11, !P0 ;  /* 0x0000000b00007c0c */ /* 0x000fe4000c721270 */
[----:B------:R-:W-:Y:S02]  /*2a5c0*/  LEA.HI.X.SX32 R7, R11, R2, 0x1, P6 ;  /* 0x000000020b077211 */ /* 0x000fe400030f0eff */
[----:B------:R-:W-:Y:S02]  /*2a5d0*/  ISETP.LT.AND P0, PT, R12, UR11, !P0 ;  /* 0x0000000b0c007c0c */ /* 0x000fe4000c701270 */
[----:B------:R-:W-:Y:S01]  /*2a5e0*/  IADD3 R16, P6, PT, R3, R10, RZ ;  /* 0x0000000a03107210 */ /* 0x000fe20007fde0ff */
[----:B------:R-:W-:Y:S01]  /*2a5f0*/  VIADD R11, R21, UR5 ;  /* 0x00000005150b7c36 */ /* 0x000fe20008000000 */
[----:B------:R-:W-:-:S02]  /*2a600*/  PRMT R25, R13, 0x7772, RZ ;  /* 0x000077720d197816 */ /* 0x000fc400000000ff */
[----:B------:R-:W-:Y:S02]  /*2a610*/  PRMT R23, R13, 0x7773, RZ ;  /* 0x000077730d177816 */ /* 0x000fe400000000ff */
[----:B------:R-:W-:Y:S02]  /*2a620*/  LEA.HI.X.SX32 R17, R3, R2, 0x1, P6 ;  /* 0x0000000203117211 */ /* 0x000fe400030f0eff */
[C---:B------:R-:W-:Y:S02]  /*2a630*/  PRMT R21, R14.reuse, 0x7772, RZ ;  /* 0x000077720e157816 */ /* 0x040fe400000000ff */
[----:B------:R-:W-:Y:S02]  /*2a640*/  PRMT R13, R14, 0x7773, RZ ;  /* 0x000077730e0d7816 */ /* 0x000fe400000000ff */
[C---:B------:R-:W-:Y:S01]  /*2a650*/  PRMT R3, R15.reuse, 0x7773, RZ ;  /* 0x000077730f037816 */ /* 0x040fe200000000ff */
[----:B------:R0:W-:Y:S01]  /*2a660*/  @P5 STG.E.U8 desc[UR6][R4.64], R25 ;  /* 0x0000001904005986 */ /* 0x0001e2000c101106 */
[----:B------:R-:W-:-:S03]  /*2a670*/  PRMT R15, R15, 0x7772, RZ ;  /* 0x000077720f0f7816 */ /* 0x000fc600000000ff */
[----:B------:R0:W-:Y:S01]  /*2a680*/  @P4 STG.E.U8 desc[UR6][R8.64], R23 ;  /* 0x0000001708004986 */ /* 0x0001e2000c101106 */
[----:B------:R-:W-:-:S03]  /*2a690*/  IADD3 R10, P6, PT, R11, R10, RZ ;  /* 0x0000000a0b0a7210 */ /* 0x000fc60007fde0ff */
[----:B------:R0:W-:Y:S04]  /*2a6a0*/  @P3 STG.E.U8 desc[UR6][R6.64], R21 ;  /* 0x0000001506003986 */ /* 0x0001e8000c101106 */
[----:B------:R0:W-:Y:S01]  /*2a6b0*/  @P2 STG.E.U8 desc[UR6][R16.64], R13 ;  /* 0x0000000d10002986 */ /* 0x0001e2000c101106 */
[----:B------:R-:W-:-:S03]  /*2a6c0*/  LEA.HI.X.SX32 R11, R11, R2, 0x1, P6 ;  /* 0x000000020b0b7211 */ /* 0x000fc600030f0eff */
[----:B------:R0:W-:Y:S01]  /*2a6d0*/  @P1 STG.E.U8 desc[UR6][R18.64], R15 ;  /* 0x0000000f12001986 */ /* 0x0001e2000c101106 */
[----:B------:R-:W-:Y:S05]  /*2a6e0*/  @!P0 EXIT ;  /* 0x000000000000894d */ /* 0x000fea0003800000 */
[----:B------:R-:W-:Y:S01]  /*2a6f0*/  STG.E.U8 desc[UR6][R10.64], R3 ;  /* 0x000000030a007986 */ /* 0x000fe2000c101106 */
[----:B------:R-:W-:Y:S05]  /*2a700*/  EXIT ;  /* 0x000000000000794d */ /* 0x000fea0003800000 */
.L_x_3:
[----:B------:R-:W-:-:S00]  /*2a710*/  BRA `(.L_x_3) ;  /* 0xfffffffc00fc7947 */ /* 0x000fc0000383ffff */
[----:B------:R-:W-:-:S00]  /*2a720*/  NOP ;  /* 0x0000000000007918 */ /* 0x000fc00000000000 */
        /* <DEDUP_REMOVED lines=13> */
.L_x_4:


//--------------------- .nv.shared.matmul_kernel  --------------------------
	.section	.nv.shared.matmul_kernel,"aw",@nobits
	.sectionflags	@""
	.align	16
	.zero		1024


//--------------------- .nv.shared.reserved.0     --------------------------
	.section	.nv.shared.reserved.0,"aw",@nobits
	.weak		__nv_reservedSMEM_offset_0_alias
	.size		__nv_reservedSMEM_offset_0_alias, 0, 64
	.other		__nv_reservedSMEM_offset_0_alias,@"STO_CUDA_RESERVED_SHARED STV_DEFAULT"
__nv_reservedSMEM_offset_0_alias:
	.zero		0
	.zero		64


//--------------------- .nv.constant0.matmul_kernel --------------------------
	.section	.nv.constant0.matmul_kernel,"a",@progbits
	.sectionflags	@""
	.align	4
.nv.constant0.matmul_kernel:
	.zero		976


//--------------------- SYMBOLS --------------------------

	.type		.nv.reservedSmem.offset0,@object
	.size		.nv.reservedSmem.offset0,0x4
	.type		.nv.reservedSmem.cap,@object
	.size		.nv.reservedSmem.cap,0x4
